// Copyright (c) 2024, Jay Shah, Ganesh Bikshandi, Ying Zhang, Vijay Thakkar, Pradeep Ramani, Tri Dao.
// Splitting the different template instantiations to different files to speed up compilation.
// This file is auto-generated. See "generate_kernels.py"

#include "flash_fwd_launch_template.h"

#ifndef FLASHATTENTION_DISABLE_HDIM96
template void run_mha_fwd_<90, cutlass::float_e4m3_t, 96, 96, false, true, false, true>(Flash_fwd_params &params, cudaStream_t stream);
#endif


// ===== COMPILED SASS (sm_90a) =====

	.target	sm_90a

	.elftype	@"ET_EXEC"


//--------------------- .note.nv.tkinfo           --------------------------
	.section	.note.nv.tkinfo,"",@"SHT_NOTE"
	.sectionflags	@"SHF_NOTE_NV_TKINFO"
	.tkinfo
        /*0018*/ 	.word	0x00000002
        /*0030*/ 	.string	""
        /*0030*/ 	.string	"ptxas"
        /*0030*/ 	.string	"Cuda compilation tools, release 13.0, V13.0.88"
        /*0030*/ 	.string	"Build cuda_13.0.r13.0/compiler.36424714_0"
        /*0030*/ 	.string	"-arch sm_90a -m 64 "



//--------------------- .note.nv.cuinfo           --------------------------
	.section	.note.nv.cuinfo,"",@"SHT_NOTE"
	.sectionflags	@"SHF_NOTE_NV_CUINFO"
        /*0018*/ 	.short	0x0002
        /*001a*/ 	.short	0x005a
        /*001c*/ 	.short	0x0082
	.zero		2


//--------------------- .nv.info                  --------------------------
	.section	.nv.info,"",@"SHT_CUDA_INFO"
	.align	4


	//----- nvinfo : EIATTR_REGCOUNT
	.align		4
        /*0000*/ 	.byte	0x04, 0x2f
        /*0002*/ 	.short	(.L_21 - .L_20)
	.align		4
.L_20:
        /*0004*/ 	.word	index@(_ZN7cutlass13device_kernelIN5flash11enable_sm90INS1_16FlashAttnFwdSm90INS1_25CollectiveMainloopFwdSm90ILi2EN4cute5tupleIJNS5_1CILi1EEES8_S8_EEENS6_IJNS7_ILi192EEENS7_ILi128EEENS7_ILi96EEEEEELi96ENS_12float_e4m3_tEfNS_4arch4Sm90ELb1ELb0ELb0ELb1ELb1ELb1ELb0ELb1ELb1ELb1ELb0ELb0EEENS1_21CollectiveEpilogueFwdINS6_IJSA_SC_SB_EEES9_NS_10bfloat16_tESG_Li384ELb1ELb1ELb0ELb1EEENS1_36VarlenDynamicPersistentTileSchedulerILi192ELi128ELi384ELi128ELb0ELb1ELb1ELb1ELb1ELb1EEEEEEEEEvNT_6ParamsE)
        /*0008*/ 	.word	0x00000080


	//----- nvinfo : EIATTR_FRAME_SIZE
	.align		4
.L_21:
        /*000c*/ 	.byte	0x04, 0x11
        /*000e*/ 	.short	(.L_23 - .L_22)
	.align		4
.L_22:
        /*0010*/ 	.word	index@(_ZN7cutlass13device_kernelIN5flash11enable_sm90INS1_16FlashAttnFwdSm90INS1_25CollectiveMainloopFwdSm90ILi2EN4cute5tupleIJNS5_1CILi1EEES8_S8_EEENS6_IJNS7_ILi192EEENS7_ILi128EEENS7_ILi96EEEEEELi96ENS_12float_e4m3_tEfNS_4arch4Sm90ELb1ELb0ELb0ELb1ELb1ELb1ELb0ELb1ELb1ELb1ELb0ELb0EEENS1_21CollectiveEpilogueFwdINS6_IJSA_SC_SB_EEES9_NS_10bfloat16_tESG_Li384ELb1ELb1ELb0ELb1EEENS1_36VarlenDynamicPersistentTileSchedulerILi192ELi128ELi384ELi128ELb0ELb1ELb1ELb1ELb1ELb1EEEEEEEEEvNT_6ParamsE)
        /*0014*/ 	.word	0x00000090


	//----- nvinfo : EIATTR_REGCOUNT
	.align		4
.L_23:
        /*0018*/ 	.byte	0x04, 0x2f
        /*001a*/ 	.short	(.L_25 - .L_24)
	.align		4
.L_24:
        /*001c*/ 	.word	index@(_ZN7cutlass13device_kernelIN5flash11enable_sm90INS1_16FlashAttnFwdSm90INS1_25CollectiveMainloopFwdSm90ILi2EN4cute5tupleIJNS5_1CILi1EEES8_S8_EEENS6_IJNS7_ILi192EEENS7_ILi128EEENS7_ILi96EEEEEELi96ENS_12float_e4m3_tEfNS_4arch4Sm90ELb1ELb0ELb0ELb1ELb1ELb0ELb0ELb1ELb1ELb1ELb0ELb0EEENS1_21CollectiveEpilogueFwdINS6_IJSA_SC_SB_EEES9_NS_10bfloat16_tESG_Li384ELb1ELb1ELb0ELb1EEENS1_36VarlenDynamicPersistentTileSchedulerILi192ELi128ELi384ELi128ELb0ELb1ELb1ELb1ELb1ELb1EEEEEEEEEvNT_6ParamsE)
        /*0020*/ 	.word	0x00000080


	//----- nvinfo : EIATTR_FRAME_SIZE
	.align		4
.L_25:
        /*0024*/ 	.byte	0x04, 0x11
        /*0026*/ 	.short	(.L_27 - .L_26)
	.align		4
.L_26:
        /*0028*/ 	.word	index@(_ZN7cutlass13device_kernelIN5flash11enable_sm90INS1_16FlashAttnFwdSm90INS1_25CollectiveMainloopFwdSm90ILi2EN4cute5tupleIJNS5_1CILi1EEES8_S8_EEENS6_IJNS7_ILi192EEENS7_ILi128EEENS7_ILi96EEEEEELi96ENS_12float_e4m3_tEfNS_4arch4Sm90ELb1ELb0ELb0ELb1ELb1ELb0ELb0ELb1ELb1ELb1ELb0ELb0EEENS1_21CollectiveEpilogueFwdINS6_IJSA_SC_SB_EEES9_NS_10bfloat16_tESG_Li384ELb1ELb1ELb0ELb1EEENS1_36VarlenDynamicPersistentTileSchedulerILi192ELi128ELi384ELi128ELb0ELb1ELb1ELb1ELb1ELb1EEEEEEEEEvNT_6ParamsE)
        /*002c*/ 	.word	0x00000020


	//----- nvinfo : EIATTR_REGCOUNT
	.align		4
.L_27:
        /*0030*/ 	.byte	0x04, 0x2f
        /*0032*/ 	.short	(.L_29 - .L_28)
	.align		4
.L_28:
        /*0034*/ 	.word	index@(_ZN7cutlass13device_kernelIN5flash11enable_sm90INS1_16FlashAttnFwdSm90INS1_25CollectiveMainloopFwdSm90ILi2EN4cute5tupleIJNS5_1CILi1EEES8_S8_EEENS6_IJNS7_ILi192EEENS7_ILi128EEENS7_ILi96EEEEEELi96ENS_12float_e4m3_tEfNS_4arch4Sm90ELb1ELb0ELb0ELb0ELb1ELb0ELb0ELb1ELb1ELb1ELb0ELb0EEENS1_21CollectiveEpilogueFwdINS6_IJSA_SC_SB_EEES9_NS_10bfloat16_tESG_Li384ELb0ELb1ELb0ELb1EEENS1_30DynamicPersistentTileSchedulerILi384ELi128ELb0ELb1ELb1EEEEEEEEEvNT_6ParamsE)
        /*0038*/ 	.word	0x00000080


	//----- nvinfo : EIATTR_FRAME_SIZE
	.align		4
.L_29:
        /*003c*/ 	.byte	0x04, 0x11
        /*003e*/ 	.short	(.L_31 - .L_30)
	.align		4
.L_30:
        /*0040*/ 	.word	index@(_ZN7cutlass13device_kernelIN5flash11enable_sm90INS1_16FlashAttnFwdSm90INS1_25CollectiveMainloopFwdSm90ILi2EN4cute5tupleIJNS5_1CILi1EEES8_S8_EEENS6_IJNS7_ILi192EEENS7_ILi128EEENS7_ILi96EEEEEELi96ENS_12float_e4m3_tEfNS_4arch4Sm90ELb1ELb0ELb0ELb0ELb1ELb0ELb0ELb1ELb1ELb1ELb0ELb0EEENS1_21CollectiveEpilogueFwdINS6_IJSA_SC_SB_EEES9_NS_10bfloat16_tESG_Li384ELb0ELb1ELb0ELb1EEENS1_30DynamicPersistentTileSchedulerILi384ELi128ELb0ELb1ELb1EEEEEEEEEvNT_6ParamsE)
        /*0044*/ 	.word	0x00000018


	//----- nvinfo : EIATTR_REGCOUNT
	.align		4
.L_31:
        /*0048*/ 	.byte	0x04, 0x2f
        /*004a*/ 	.short	(.L_33 - .L_32)
	.align		4
.L_32:
        /*004c*/ 	.word	index@(_ZN7cutlass13device_kernelIN5flash11enable_sm90INS1_16FlashAttnFwdSm90INS1_25CollectiveMainloopFwdSm90ILi2EN4cute5tupleIJNS5_1CILi1EEES8_S8_EEENS6_IJNS7_ILi192EEENS7_ILi128EEENS7_ILi96EEEEEELi96ENS_12float_e4m3_tEfNS_4arch4Sm90ELb0ELb1ELb0ELb1ELb1ELb1ELb0ELb1ELb1ELb1ELb0ELb0EEENS1_21CollectiveEpilogueFwdINS6_IJSA_SC_SB_EEES9_NS_10bfloat16_tESG_Li384ELb1ELb1ELb0ELb1EEENS1_36VarlenDynamicPersistentTileSchedulerILi192ELi128ELi384ELi128ELb0ELb1ELb1ELb1ELb0ELb1EEEEEEEEEvNT_6ParamsE)
        /*0050*/ 	.word	0x00000080


	//----- nvinfo : EIATTR_FRAME_SIZE
	.align		4
.L_33:
        /*0054*/ 	.byte	0x04, 0x11
        /*0056*/ 	.short	(.L_35 - .L_34)
	.align		4
.L_34:
        /*0058*/ 	.word	index@(_ZN7cutlass13device_kernelIN5flash11enable_sm90INS1_16FlashAttnFwdSm90INS1_25CollectiveMainloopFwdSm90ILi2EN4cute5tupleIJNS5_1CILi1EEES8_S8_EEENS6_IJNS7_ILi192EEENS7_ILi128EEENS7_ILi96EEEEEELi96ENS_12float_e4m3_tEfNS_4arch4Sm90ELb0ELb1ELb0ELb1ELb1ELb1ELb0ELb1ELb1ELb1ELb0ELb0EEENS1_21CollectiveEpilogueFwdINS6_IJSA_SC_SB_EEES9_NS_10bfloat16_tESG_Li384ELb1ELb1ELb0ELb1EEENS1_36VarlenDynamicPersistentTileSchedulerILi192ELi128ELi384ELi128ELb0ELb1ELb1ELb1ELb0ELb1EEEEEEEEEvNT_6ParamsE)
        /*005c*/ 	.word	0x00000090


	//----- nvinfo : EIATTR_REGCOUNT
	.align		4
.L_35:
        /*0060*/ 	.byte	0x04, 0x2f
        /*0062*/ 	.short	(.L_37 - .L_36)
	.align		4
.L_36:
        /*0064*/ 	.word	index@(_ZN7cutlass13device_kernelIN5flash11enable_sm90INS1_16FlashAttnFwdSm90INS1_25CollectiveMainloopFwdSm90ILi2EN4cute5tupleIJNS5_1CILi1EEES8_S8_EEENS6_IJNS7_ILi192EEENS7_ILi128EEENS7_ILi96EEEEEELi96ENS_12float_e4m3_tEfNS_4arch4Sm90ELb0ELb1ELb0ELb1ELb1ELb0ELb0ELb1ELb1ELb1ELb0ELb0EEENS1_21CollectiveEpilogueFwdINS6_IJSA_SC_SB_EEES9_NS_10bfloat16_tESG_Li384ELb1ELb1ELb0ELb1EEENS1_36VarlenDynamicPersistentTileSchedulerILi192ELi128ELi384ELi128ELb0ELb1ELb1ELb1ELb0ELb1EEEEEEEEEvNT_6ParamsE)
        /*0068*/ 	.word	0x00000080


	//----- nvinfo : EIATTR_FRAME_SIZE
	.align		4
.L_37:
        /*006c*/ 	.byte	0x04, 0x11
        /*006e*/ 	.short	(.L_39 - .L_38)
	.align		4
.L_38:
        /*0070*/ 	.word	index@(_ZN7cutlass13device_kernelIN5flash11enable_sm90INS1_16FlashAttnFwdSm90INS1_25CollectiveMainloopFwdSm90ILi2EN4cute5tupleIJNS5_1CILi1EEES8_S8_EEENS6_IJNS7_ILi192EEENS7_ILi128EEENS7_ILi96EEEEEELi96ENS_12float_e4m3_tEfNS_4arch4Sm90ELb0ELb1ELb0ELb1ELb1ELb0ELb0ELb1ELb1ELb1ELb0ELb0EEENS1_21CollectiveEpilogueFwdINS6_IJSA_SC_SB_EEES9_NS_10bfloat16_tESG_Li384ELb1ELb1ELb0ELb1EEENS1_36VarlenDynamicPersistentTileSchedulerILi192ELi128ELi384ELi128ELb0ELb1ELb1ELb1ELb0ELb1EEEEEEEEEvNT_6ParamsE)
        /*0074*/ 	.word	0x00000028


	//----- nvinfo : EIATTR_REGCOUNT
	.align		4
.L_39:
        /*0078*/ 	.byte	0x04, 0x2f
        /*007a*/ 	.short	(.L_41 - .L_40)
	.align		4
.L_40:
        /*007c*/ 	.word	index@(_ZN7cutlass13device_kernelIN5flash11enable_sm90INS1_16FlashAttnFwdSm90INS1_25CollectiveMainloopFwdSm90ILi2EN4cute5tupleIJNS5_1CILi1EEES8_S8_EEENS6_IJNS7_ILi192EEENS7_ILi128EEENS7_ILi96EEEEEELi96ENS_12float_e4m3_tEfNS_4arch4Sm90ELb0ELb1ELb0ELb0ELb1ELb0ELb0ELb1ELb1ELb1ELb0ELb0EEENS1_21CollectiveEpilogueFwdINS6_IJSA_SC_SB_EEES9_NS_10bfloat16_tESG_Li384ELb0ELb1ELb0ELb1EEENS1_30DynamicPersistentTileSchedulerILi384ELi128ELb0ELb1ELb1EEEEEEEEEvNT_6ParamsE)
        /*0080*/ 	.word	0x00000080


	//----- nvinfo : EIATTR_FRAME_SIZE
	.align		4
.L_41:
        /*0084*/ 	.byte	0x04, 0x11
        /*0086*/ 	.short	(.L_43 - .L_42)
	.align		4
.L_42:
        /*0088*/ 	.word	index@(_ZN7cutlass13device_kernelIN5flash11enable_sm90INS1_16FlashAttnFwdSm90INS1_25CollectiveMainloopFwdSm90ILi2EN4cute5tupleIJNS5_1CILi1EEES8_S8_EEENS6_IJNS7_ILi192EEENS7_ILi128EEENS7_ILi96EEEEEELi96ENS_12float_e4m3_tEfNS_4arch4Sm90ELb0ELb1ELb0ELb0ELb1ELb0ELb0ELb1ELb1ELb1ELb0ELb0EEENS1_21CollectiveEpilogueFwdINS6_IJSA_SC_SB_EEES9_NS_10bfloat16_tESG_Li384ELb0ELb1ELb0ELb1EEENS1_30DynamicPersistentTileSchedulerILi384ELi128ELb0ELb1ELb1EEEEEEEEEvNT_6ParamsE)
        /*008c*/ 	.word	0x00000018


	//----- nvinfo : EIATTR_REGCOUNT
	.align		4
.L_43:
        /*0090*/ 	.byte	0x04, 0x2f
        /*0092*/ 	.short	(.L_45 - .L_44)
	.align		4
.L_44:
        /*0094*/ 	.word	index@(_ZN7cutlass13device_kernelIN5flash11enable_sm90INS1_16FlashAttnFwdSm90INS1_25CollectiveMainloopFwdSm90ILi2EN4cute5tupleIJNS5_1CILi1EEES8_S8_EEENS6_IJNS7_ILi192EEENS7_ILi128EEENS7_ILi96EEEEEELi96ENS_12float_e4m3_tEfNS_4arch4Sm90ELb0ELb0ELb0ELb1ELb1ELb1ELb0ELb1ELb1ELb1ELb0ELb0EEENS1_21CollectiveEpilogueFwdINS6_IJSA_SC_SB_EEES9_NS_10bfloat16_tESG_Li384ELb1ELb1ELb0ELb1EEENS1_36VarlenDynamicPersistentTileSchedulerILi192ELi128ELi384ELi128ELb0ELb1ELb1ELb0ELb1ELb1EEEEEEEEEvNT_6ParamsE)
        /*0098*/ 	.word	0x00000080


	//----- nvinfo : EIATTR_FRAME_SIZE
	.align		4
.L_45:
        /*009c*/ 	.byte	0x04, 0x11
        /*009e*/ 	.short	(.L_47 - .L_46)
	.align		4
.L_46:
        /*00a0*/ 	.word	index@(_ZN7cutlass13device_kernelIN5flash11enable_sm90INS1_16FlashAttnFwdSm90INS1_25CollectiveMainloopFwdSm90ILi2EN4cute5tupleIJNS5_1CILi1EEES8_S8_EEENS6_IJNS7_ILi192EEENS7_ILi128EEENS7_ILi96EEEEEELi96ENS_12float_e4m3_tEfNS_4arch4Sm90ELb0ELb0ELb0ELb1ELb1ELb1ELb0ELb1ELb1ELb1ELb0ELb0EEENS1_21CollectiveEpilogueFwdINS6_IJSA_SC_SB_EEES9_NS_10bfloat16_tESG_Li384ELb1ELb1ELb0ELb1EEENS1_36VarlenDynamicPersistentTileSchedulerILi192ELi128ELi384ELi128ELb0ELb1ELb1ELb0ELb1ELb1EEEEEEEEEvNT_6ParamsE)
        /*00a4*/ 	.word	0x00000080


	//----- nvinfo : EIATTR_REGCOUNT
	.align		4
.L_47:
        /*00a8*/ 	.byte	0x04, 0x2f
        /*00aa*/ 	.short	(.L_49 - .L_48)
	.align		4
.L_48:
        /*00ac*/ 	.word	index@(_ZN7cutlass13device_kernelIN5flash11enable_sm90INS1_16FlashAttnFwdSm90INS1_25CollectiveMainloopFwdSm90ILi2EN4cute5tupleIJNS5_1CILi1EEES8_S8_EEENS6_IJNS7_ILi192EEENS7_ILi128EEENS7_ILi96EEEEEELi96ENS_12float_e4m3_tEfNS_4arch4Sm90ELb0ELb0ELb0ELb1ELb1ELb0ELb0ELb1ELb1ELb1ELb0ELb0EEENS1_21CollectiveEpilogueFwdINS6_IJSA_SC_SB_EEES9_NS_10bfloat16_tESG_Li384ELb1ELb1ELb0ELb1EEENS1_36VarlenDynamicPersistentTileSchedulerILi192ELi128ELi384ELi128ELb0ELb1ELb1ELb0ELb1ELb1EEEEEEEEEvNT_6ParamsE)
        /*00b0*/ 	.word	0x00000080


	//----- nvinfo : EIATTR_FRAME_SIZE
	.align		4
.L_49:
        /*00b4*/ 	.byte	0x04, 0x11
        /*00b6*/ 	.short	(.L_51 - .L_50)
	.align		4
.L_50:
        /*00b8*/ 	.word	index@(_ZN7cutlass13device_kernelIN5flash11enable_sm90INS1_16FlashAttnFwdSm90INS1_25CollectiveMainloopFwdSm90ILi2EN4cute5tupleIJNS5_1CILi1EEES8_S8_EEENS6_IJNS7_ILi192EEENS7_ILi128EEENS7_ILi96EEEEEELi96ENS_12float_e4m3_tEfNS_4arch4Sm90ELb0ELb0ELb0ELb1ELb1ELb0ELb0ELb1ELb1ELb1ELb0ELb0EEENS1_21CollectiveEpilogueFwdINS6_IJSA_SC_SB_EEES9_NS_10bfloat16_tESG_Li384ELb1ELb1ELb0ELb1EEENS1_36VarlenDynamicPersistentTileSchedulerILi192ELi128ELi384ELi128ELb0ELb1ELb1ELb0ELb1ELb1EEEEEEEEEvNT_6ParamsE)
        /*00bc*/ 	.word	0x00000020


	//----- nvinfo : EIATTR_REGCOUNT
	.align		4
.L_51:
        /*00c0*/ 	.byte	0x04, 0x2f
        /*00c2*/ 	.short	(.L_53 - .L_52)
	.align		4
.L_52:
        /*00c4*/ 	.word	index@(_ZN7cutlass13device_kernelIN5flash11enable_sm90INS1_16FlashAttnFwdSm90INS1_25CollectiveMainloopFwdSm90ILi2EN4cute5tupleIJNS5_1CILi1EEES8_S8_EEENS6_IJNS7_ILi192EEENS7_ILi128EEENS7_ILi96EEEEEELi96ENS_12float_e4m3_tEfNS_4arch4Sm90ELb0ELb0ELb0ELb0ELb1ELb0ELb0ELb1ELb1ELb1ELb0ELb0EEENS1_21CollectiveEpilogueFwdINS6_IJSA_SC_SB_EEES9_NS_10bfloat16_tESG_Li384ELb0ELb1ELb0ELb1EEENS1_29StaticPersistentTileSchedulerILb0EEEEEEEEEvNT_6ParamsE)
        /*00c8*/ 	.word	0x00000080


	//----- nvinfo : EIATTR_FRAME_SIZE
	.align		4
.L_53:
        /*00cc*/ 	.byte	0x04, 0x11
        /*00ce*/ 	.short	(.L_55 - .L_54)
	.align		4
.L_54:
        /*00d0*/ 	.word	index@(_ZN7cutlass13device_kernelIN5flash11enable_sm90INS1_16FlashAttnFwdSm90INS1_25CollectiveMainloopFwdSm90ILi2EN4cute5tupleIJNS5_1CILi1EEES8_S8_EEENS6_IJNS7_ILi192EEENS7_ILi128EEENS7_ILi96EEEEEELi96ENS_12float_e4m3_tEfNS_4arch4Sm90ELb0ELb0ELb0ELb0ELb1ELb0ELb0ELb1ELb1ELb1ELb0ELb0EEENS1_21CollectiveEpilogueFwdINS6_IJSA_SC_SB_EEES9_NS_10bfloat16_tESG_Li384ELb0ELb1ELb0ELb1EEENS1_29StaticPersistentTileSchedulerILb0EEEEEEEEEvNT_6ParamsE)
        /*00d4*/ 	.word	0x00000010


	//----- nvinfo : EIATTR_MIN_STACK_SIZE
	.align		4
.L_55:
        /*00d8*/ 	.byte	0x04, 0x12
        /*00da*/ 	.short	(.L_57 - .L_56)
	.align		4
.L_56:
        /*00dc*/ 	.word	index@(_ZN7cutlass13device_kernelIN5flash11enable_sm90INS1_16FlashAttnFwdSm90INS1_25CollectiveMainloopFwdSm90ILi2EN4cute5tupleIJNS5_1CILi1EEES8_S8_EEENS6_IJNS7_ILi192EEENS7_ILi128EEENS7_ILi96EEEEEELi96ENS_12float_e4m3_tEfNS_4arch4Sm90ELb0ELb0ELb0ELb0ELb1ELb0ELb0ELb1ELb1ELb1ELb0ELb0EEENS1_21CollectiveEpilogueFwdINS6_IJSA_SC_SB_EEES9_NS_10bfloat16_tESG_Li384ELb0ELb1ELb0ELb1EEENS1_29StaticPersistentTileSchedulerILb0EEEEEEEEEvNT_6ParamsE)
        /*00e0*/ 	.word	0x00000010


	//----- nvinfo : EIATTR_MIN_STACK_SIZE
	.align		4
.L_57:
        /*00e4*/ 	.byte	0x04, 0x12
        /*00e6*/ 	.short	(.L_59 - .L_58)
	.align		4
.L_58:
        /*00e8*/ 	.word	index@(_ZN7cutlass13device_kernelIN5flash11enable_sm90INS1_16FlashAttnFwdSm90INS1_25CollectiveMainloopFwdSm90ILi2EN4cute5tupleIJNS5_1CILi1EEES8_S8_EEENS6_IJNS7_ILi192EEENS7_ILi128EEENS7_ILi96EEEEEELi96ENS_12float_e4m3_tEfNS_4arch4Sm90ELb0ELb0ELb0ELb1ELb1ELb0ELb0ELb1ELb1ELb1ELb0ELb0EEENS1_21CollectiveEpilogueFwdINS6_IJSA_SC_SB_EEES9_NS_10bfloat16_tESG_Li384ELb1ELb1ELb0ELb1EEENS1_36VarlenDynamicPersistentTileSchedulerILi192ELi128ELi384ELi128ELb0ELb1ELb1ELb0ELb1ELb1EEEEEEEEEvNT_6ParamsE)
        /*00ec*/ 	.word	0x00000020


	//----- nvinfo : EIATTR_MIN_STACK_SIZE
	.align		4
.L_59:
        /*00f0*/ 	.byte	0x04, 0x12
        /*00f2*/ 	.short	(.L_61 - .L_60)
	.align		4
.L_60:
        /*00f4*/ 	.word	index@(_ZN7cutlass13device_kernelIN5flash11enable_sm90INS1_16FlashAttnFwdSm90INS1_25CollectiveMainloopFwdSm90ILi2EN4cute5tupleIJNS5_1CILi1EEES8_S8_EEENS6_IJNS7_ILi192EEENS7_ILi128EEENS7_ILi96EEEEEELi96ENS_12float_e4m3_tEfNS_4arch4Sm90ELb0ELb0ELb0ELb1ELb1ELb1ELb0ELb1ELb1ELb1ELb0ELb0EEENS1_21CollectiveEpilogueFwdINS6_IJSA_SC_SB_EEES9_NS_10bfloat16_tESG_Li384ELb1ELb1ELb0ELb1EEENS1_36VarlenDynamicPersistentTileSchedulerILi192ELi128ELi384ELi128ELb0ELb1ELb1ELb0ELb1ELb1EEEEEEEEEvNT_6ParamsE)
        /*00f8*/ 	.word	0x00000080


	//----- nvinfo : EIATTR_MIN_STACK_SIZE
	.align		4
.L_61:
        /*00fc*/ 	.byte	0x04, 0x12
        /*00fe*/ 	.short	(.L_63 - .L_62)
	.align		4
.L_62:
        /*0100*/ 	.word	index@(_ZN7cutlass13device_kernelIN5flash11enable_sm90INS1_16FlashAttnFwdSm90INS1_25CollectiveMainloopFwdSm90ILi2EN4cute5tupleIJNS5_1CILi1EEES8_S8_EEENS6_IJNS7_ILi192EEENS7_ILi128EEENS7_ILi96EEEEEELi96ENS_12float_e4m3_tEfNS_4arch4Sm90ELb0ELb1ELb0ELb0ELb1ELb0ELb0ELb1ELb1ELb1ELb0ELb0EEENS1_21CollectiveEpilogueFwdINS6_IJSA_SC_SB_EEES9_NS_10bfloat16_tESG_Li384ELb0ELb1ELb0ELb1EEENS1_30DynamicPersistentTileSchedulerILi384ELi128ELb0ELb1ELb1EEEEEEEEEvNT_6ParamsE)
        /*0104*/ 	.word	0x00000018


	//----- nvinfo : EIATTR_MIN_STACK_SIZE
	.align		4
.L_63:
        /*0108*/ 	.byte	0x04, 0x12
        /*010a*/ 	.short	(.L_65 - .L_64)
	.align		4
.L_64:
        /*010c*/ 	.word	index@(_ZN7cutlass13device_kernelIN5flash11enable_sm90INS1_16FlashAttnFwdSm90INS1_25CollectiveMainloopFwdSm90ILi2EN4cute5tupleIJNS5_1CILi1EEES8_S8_EEENS6_IJNS7_ILi192EEENS7_ILi128EEENS7_ILi96EEEEEELi96ENS_12float_e4m3_tEfNS_4arch4Sm90ELb0ELb1ELb0ELb1ELb1ELb0ELb0ELb1ELb1ELb1ELb0ELb0EEENS1_21CollectiveEpilogueFwdINS6_IJSA_SC_SB_EEES9_NS_10bfloat16_tESG_Li384ELb1ELb1ELb0ELb1EEENS1_36VarlenDynamicPersistentTileSchedulerILi192ELi128ELi384ELi128ELb0ELb1ELb1ELb1ELb0ELb1EEEEEEEEEvNT_6ParamsE)
        /*0110*/ 	.word	0x00000028


	//----- nvinfo : EIATTR_MIN_STACK_SIZE
	.align		4
.L_65:
        /*0114*/ 	.byte	0x04, 0x12
        /*0116*/ 	.short	(.L_67 - .L_66)
	.align		4
.L_66:
        /*0118*/ 	.word	index@(_ZN7cutlass13device_kernelIN5flash11enable_sm90INS1_16FlashAttnFwdSm90INS1_25CollectiveMainloopFwdSm90ILi2EN4cute5tupleIJNS5_1CILi1EEES8_S8_EEENS6_IJNS7_ILi192EEENS7_ILi128EEENS7_ILi96EEEEEELi96ENS_12float_e4m3_tEfNS_4arch4Sm90ELb0ELb1ELb0ELb1ELb1ELb1ELb0ELb1ELb1ELb1ELb0ELb0EEENS1_21CollectiveEpilogueFwdINS6_IJSA_SC_SB_EEES9_NS_10bfloat16_tESG_Li384ELb1ELb1ELb0ELb1EEENS1_36VarlenDynamicPersistentTileSchedulerILi192ELi128ELi384ELi128ELb0ELb1ELb1ELb1ELb0ELb1EEEEEEEEEvNT_6ParamsE)
        /*011c*/ 	.word	0x00000090


	//----- nvinfo : EIATTR_MIN_STACK_SIZE
	.align		4
.L_67:
        /*0120*/ 	.byte	0x04, 0x12
        /*0122*/ 	.short	(.L_69 - .L_68)
	.align		4
.L_68:
        /*0124*/ 	.word	index@(_ZN7cutlass13device_kernelIN5flash11enable_sm90INS1_16FlashAttnFwdSm90INS1_25CollectiveMainloopFwdSm90ILi2EN4cute5tupleIJNS5_1CILi1EEES8_S8_EEENS6_IJNS7_ILi192EEENS7_ILi128EEENS7_ILi96EEEEEELi96ENS_12float_e4m3_tEfNS_4arch4Sm90ELb1ELb0ELb0ELb0ELb1ELb0ELb0ELb1ELb1ELb1ELb0ELb0EEENS1_21CollectiveEpilogueFwdINS6_IJSA_SC_SB_EEES9_NS_10bfloat16_tESG_Li384ELb0ELb1ELb0ELb1EEENS1_30DynamicPersistentTileSchedulerILi384ELi128ELb0ELb1ELb1EEEEEEEEEvNT_6ParamsE)
        /*0128*/ 	.word	0x00000018


	//----- nvinfo : EIATTR_MIN_STACK_SIZE
	.align		4
.L_69:
        /*012c*/ 	.byte	0x04, 0x12
        /*012e*/ 	.short	(.L_71 - .L_70)
	.align		4
.L_70:
        /*0130*/ 	.word	index@(_ZN7cutlass13device_kernelIN5flash11enable_sm90INS1_16FlashAttnFwdSm90INS1_25CollectiveMainloopFwdSm90ILi2EN4cute5tupleIJNS5_1CILi1EEES8_S8_EEENS6_IJNS7_ILi192EEENS7_ILi128EEENS7_ILi96EEEEEELi96ENS_12float_e4m3_tEfNS_4arch4Sm90ELb1ELb0ELb0ELb1ELb1ELb0ELb0ELb1ELb1ELb1ELb0ELb0EEENS1_21CollectiveEpilogueFwdINS6_IJSA_SC_SB_EEES9_NS_10bfloat16_tESG_Li384ELb1ELb1ELb0ELb1EEENS1_36VarlenDynamicPersistentTileSchedulerILi192ELi128ELi384ELi128ELb0ELb1ELb1ELb1ELb1ELb1EEEEEEEEEvNT_6ParamsE)
        /*0134*/ 	.word	0x00000020


	//----- nvinfo : EIATTR_MIN_STACK_SIZE
	.align		4
.L_71:
        /*0138*/ 	.byte	0x04, 0x12
        /*013a*/ 	.short	(.L_73 - .L_72)
	.align		4
.L_72:
        /*013c*/ 	.word	index@(_ZN7cutlass13device_kernelIN5flash11enable_sm90INS1_16FlashAttnFwdSm90INS1_25CollectiveMainloopFwdSm90ILi2EN4cute5tupleIJNS5_1CILi1EEES8_S8_EEENS6_IJNS7_ILi192EEENS7_ILi128EEENS7_ILi96EEEEEELi96ENS_12float_e4m3_tEfNS_4arch4Sm90ELb1ELb0ELb0ELb1ELb1ELb1ELb0ELb1ELb1ELb1ELb0ELb0EEENS1_21CollectiveEpilogueFwdINS6_IJSA_SC_SB_EEES9_NS_10bfloat16_tESG_Li384ELb1ELb1ELb0ELb1EEENS1_36VarlenDynamicPersistentTileSchedulerILi192ELi128ELi384ELi128ELb0ELb1ELb1ELb1ELb1ELb1EEEEEEEEEvNT_6ParamsE)
        /*0140*/ 	.word	0x00000090
.L_73:


//--------------------- .nv.compat                --------------------------
	.section	.nv.compat,"",@"SHT_CUDA_COMPAT_INFO"
	.align	4
        /*0000*/ 	.byte	0x02, 0x09, 0x01, 0x00, 0x02, 0x02, 0x04, 0x00, 0x02, 0x05, 0x05, 0x00, 0x03, 0x07, 0x01, 0x01
        /*0010*/ 	.byte	0x02, 0x03, 0x01, 0x00, 0x02, 0x06, 0x01, 0x00, 0x04, 0x0b, 0x08, 0x00, 0x00, 0x00, 0x00, 0x00
        /*0020*/ 	.byte	0x00, 0x00, 0x00, 0x00


//--------------------- .nv.info._ZN7cutlass13device_kernelIN5flash11enable_sm90INS1_16FlashAttnFwdSm90INS1_25CollectiveMainloopFwdSm90ILi2EN4cute5tupleIJNS5_1CILi1EEES8_S8_EEENS6_IJNS7_ILi192EEENS7_ILi128EEENS7_ILi96EEEEEELi96ENS_12float_e4m3_tEfNS_4arch4Sm90ELb0ELb0ELb0ELb0ELb1ELb0ELb0ELb1ELb1ELb1ELb0ELb0EEENS1_21CollectiveEpilogueFwdINS6_IJSA_SC_SB_EEES9_NS_10bfloat16_tESG_Li384ELb0ELb1ELb0ELb1EEENS1_29StaticPersistentTileSchedulerILb0EEEEEEEEEvNT_6ParamsE --------------------------
	.section	.nv.info._ZN7cutlass13device_kernelIN5flash11enable_sm90INS1_16FlashAttnFwdSm90INS1_25CollectiveMainloopFwdSm90ILi2EN4cute5tupleIJNS5_1CILi1EEES8_S8_EEENS6_IJNS7_ILi192EEENS7_ILi128EEENS7_ILi96EEEEEELi96ENS_12float_e4m3_tEfNS_4arch4Sm90ELb0ELb0ELb0ELb0ELb1ELb0ELb0ELb1ELb1ELb1ELb0ELb0EEENS1_21CollectiveEpilogueFwdINS6_IJSA_SC_SB_EEES9_NS_10bfloat16_tESG_Li384ELb0ELb1ELb0ELb1EEENS1_29StaticPersistentTileSchedulerILb0EEEEEEEEEvNT_6ParamsE,"",@"SHT_CUDA_INFO"
	.sectionflags	@""
	.align	4


	//----- nvinfo : EIATTR_CUDA_API_VERSION
	.align		4
        /*0000*/ 	.byte	0x04, 0x37
        /*0002*/ 	.short	(.L_75 - .L_74)
.L_74:
        /*0004*/ 	.word	0x00000082


	//----- nvinfo : EIATTR_KPARAM_INFO
	.align		4
.L_75:
        /*0008*/ 	.byte	0x04, 0x17
        /*000a*/ 	.short	(.L_77 - .L_76)
.L_76:
        /*000c*/ 	.word	0x00000000
        /*0010*/ 	.short	0x0000
        /*0012*/ 	.short	0x0070
        /*0014*/ 	.byte	0x00, 0xf0, 0x01, 0x28


	//----- nvinfo : EIATTR_SPARSE_MMA_MASK
	.align		4
.L_77:
        /*0018*/ 	.byte	0x03, 0x50
        /*001a*/ 	.short	0x0000


	//----- nvinfo : EIATTR_MAXREG_COUNT
	.align		4
        /*001c*/ 	.byte	0x03, 0x1b
        /*001e*/ 	.short	0x0080


	//----- nvinfo : EIATTR_NUM_BARRIERS
	.align		4
        /*0020*/ 	.byte	0x02, 0x4c
        /*0022*/ 	.byte	0x09
	.zero		1


	//----- nvinfo : EIATTR_EXTERNS
	.align		4
        /*0024*/ 	.byte	0x04, 0x0f
        /*0026*/ 	.short	(.L_79 - .L_78)


	//   ....[0]....
	.align		4
.L_78:
        /*0028*/ 	.word	index@(__assertfail)


	//----- nvinfo : EIATTR_ANNOTATIONS
	.align		4
.L_79:
        /*002c*/ 	.byte	0x04, 0x55
        /*002e*/ 	.short	(.L_81 - .L_80)


	//   ....[0]....
.L_80:
        /*0030*/ 	.word	0x00000001
        /*0034*/ 	.byte	0x30, 0x73, 0x00, 0x00, 0x01, 0x00, 0x00, 0x00, 0xd0, 0x73, 0x00, 0x00, 0x01, 0x00, 0x00, 0x00
        /*0044*/ 	.byte	0x80, 0x74, 0x00, 0x00, 0x01, 0x00, 0x00, 0x00, 0xe0, 0x74, 0x00, 0x00, 0x01, 0x00, 0x00, 0x00
        /*0054*/ 	.byte	0x50, 0x7e, 0x00, 0x00, 0x01, 0x00, 0x00, 0x00, 0x40, 0x85, 0x00, 0x00, 0x01, 0x00, 0x00, 0x00
        /*0064*/ 	.byte	0x50, 0x9e, 0x00, 0x00, 0x01, 0x00, 0x00, 0x00, 0x60, 0x9e, 0x00, 0x00, 0x01, 0x00, 0x00, 0x00
        /*0074*/ 	.byte	0x80, 0xa3, 0x00, 0x00, 0x01, 0x00, 0x00, 0x00, 0x90, 0xa3, 0x00, 0x00


	//----- nvinfo : EIATTR_MERCURY_ISA_VERSION
	.align		4
.L_81:
        /*0080*/ 	.byte	0x03, 0x5f
        /*0082*/ 	.short	0x0101


	//----- nvinfo : EIATTR_INT_WARP_WIDE_INSTR_OFFSETS
	.align		4
        /*0084*/ 	.byte	0x04, 0x31
        /*0086*/ 	.short	(.L_83 - .L_82)


	//   ....[0]....
.L_82:
        /*0088*/ 	.word	0x000000c0


	//   ....[1]....
        /*008c*/ 	.word	0x000000d0


	//   ....[2]....
        /*0090*/ 	.word	0x00000170


	//----- nvinfo : EIATTR_COOP_GROUP_MASK_REGIDS
	.align		4
.L_83:
        /*0094*/ 	.byte	0x04, 0x29
        /*0096*/ 	.short	(.L_85 - .L_84)


	//   ....[0]....
.L_84:
        /*0098*/ 	.word	0xffffffff


	//   ....[1]....
        /*009c*/ 	.word	0xffffffff


	//   ....[2]....
        /*00a0*/ 	.word	0xffffffff


	//   ....[3]....
        /*00a4*/ 	.word	0xffffffff


	//   ....[4]....
        /*00a8*/ 	.word	0xffffffff


	//   ....[5]....
        /*00ac*/ 	.word	0xffffffff


	//   ....[6]....
        /*00b0*/ 	.word	0xffffffff


	//   ....[7]....
        /*00b4*/ 	.word	0xffffffff


	//   ....[8]....
        /*00b8*/ 	.word	0xffffffff


	//   ....[9]....
        /*00bc*/ 	.word	0xffffffff


	//   ....[10]....
        /*00c0*/ 	.word	0xffffffff


	//   ....[11]....
        /*00c4*/ 	.word	0xffffffff


	//   ....[12]....
        /*00c8*/ 	.word	0xffffffff


	//   ....[13]....
        /*00cc*/ 	.word	0xffffffff


	//   ....[14]....
        /*00d0*/ 	.word	0xffffffff


	//   ....[15]....
        /*00d4*/ 	.word	0xffffffff


	//   ....[16]....
        /*00d8*/ 	.word	0xffffffff


	//   ....[17]....
        /*00dc*/ 	.word	0xffffffff


	//   ....[18]....
        /*00e0*/ 	.word	0xffffffff


	//   ....[19]....
        /*00e4*/ 	.word	0xffffffff


	//   ....[20]....
        /*00e8*/ 	.word	0xffffffff


	//   ....[21]....
        /*00ec*/ 	.word	0xffffffff


	//   ....[22]....
        /*00f0*/ 	.word	0xffffffff


	//   ....[23]....
        /*00f4*/ 	.word	0xffffffff


	//   ....[24]....
        /*00f8*/ 	.word	0xffffffff


	//   ....[25]....
        /*00fc*/ 	.word	0xffffffff


	//   ....[26]....
        /*0100*/ 	.word	0xffffffff


	//   ....[27]....
        /*0104*/ 	.word	0xffffffff


	//   ....[28]....
        /*0108*/ 	.word	0xffffffff


	//   ....[29]....
        /*010c*/ 	.word	0xffffffff


	//   ....[30]....
        /*0110*/ 	.word	0xffffffff


	//   ....[31]....
        /*0114*/ 	.word	0xffffffff


	//   ....[32]....
        /*0118*/ 	.word	0xffffffff


	//   ....[33]....
        /*011c*/ 	.word	0xffffffff


	//   ....[34]....
        /*0120*/ 	.word	0xffffffff


	//   ....[35]....
        /*0124*/ 	.word	0xffffffff


	//   ....[36]....
        /*0128*/ 	.word	0xffffffff


	//   ....[37]....
        /*012c*/ 	.word	0xffffffff


	//   ....[38]....
        /*0130*/ 	.word	0xffffffff


	//   ....[39]....
        /*0134*/ 	.word	0xffffffff


	//   ....[40]....
        /*0138*/ 	.word	0xffffffff


	//   ....[41]....
        /*013c*/ 	.word	0xffffffff


	//   ....[42]....
        /*0140*/ 	.word	0xffffffff


	//   ....[43]....
        /*0144*/ 	.word	0xffffffff


	//   ....[44]....
        /*0148*/ 	.word	0xffffffff


	//   ....[45]....
        /*014c*/ 	.word	0xffffffff


	//   ....[46]....
        /*0150*/ 	.word	0xffffffff


	//   ....[47]....
        /*0154*/ 	.word	0xffffffff


	//   ....[48]....
        /*0158*/ 	.word	0xffffffff


	//   ....[49]....
        /*015c*/ 	.word	0xffffffff


	//   ....[50]....
        /*0160*/ 	.word	0xffffffff


	//   ....[51]....
        /*0164*/ 	.word	0xffffffff


	//   ....[52]....
        /*0168*/ 	.word	0xffffffff


	//   ....[53]....
        /*016c*/ 	.word	0xffffffff


	//   ....[54]....
        /*0170*/ 	.word	0xffffffff


	//   ....[55]....
        /*0174*/ 	.word	0xffffffff


	//   ....[56]....
        /*0178*/ 	.word	0xffffffff


	//   ....[57]....
        /*017c*/ 	.word	0xffffffff


	//   ....[58]....
        /*0180*/ 	.word	0xffffffff


	//   ....[59]....
        /*0184*/ 	.word	0xffffffff


	//   ....[60]....
        /*0188*/ 	.word	0xffffffff


	//   ....[61]....
        /*018c*/ 	.word	0xffffffff


	//   ....[62]....
        /*0190*/ 	.word	0xffffffff


	//   ....[63]....
        /*0194*/ 	.word	0xffffffff


	//   ....[64]....
        /*0198*/ 	.word	0xffffffff


	//   ....[65]....
        /*019c*/ 	.word	0xffffffff


	//   ....[66]....
        /*01a0*/ 	.word	0xffffffff


	//   ....[67]....
        /*01a4*/ 	.word	0xffffffff


	//   ....[68]....
        /*01a8*/ 	.word	0xffffffff


	//   ....[69]....
        /*01ac*/ 	.word	0xffffffff


	//   ....[70]....
        /*01b0*/ 	.word	0xffffffff


	//   ....[71]....
        /*01b4*/ 	.word	0xffffffff


	//   ....[72]....
        /*01b8*/ 	.word	0xffffffff


	//   ....[73]....
        /*01bc*/ 	.word	0xffffffff


	//   ....[74]....
        /*01c0*/ 	.word	0x0500000f


	//   ....[75]....
        /*01c4*/ 	.word	0x0500000f


	//   ....[76]....
        /*01c8*/ 	.word	0x0500000f


	//   ....[77]....
        /*01cc*/ 	.word	0x0500000f


	//   ....[78]....
        /*01d0*/ 	.word	0x0500000f


	//   ....[79]....
        /*01d4*/ 	.word	0x0500000f


	//   ....[80]....
        /*01d8*/ 	.word	0x0500000f


	//   ....[81]....
        /*01dc*/ 	.word	0x0500000f


	//   ....[82]....
        /*01e0*/ 	.word	0x0500000f


	//   ....[83]....
        /*01e4*/ 	.word	0x0500000f


	//   ....[84]....
        /*01e8*/ 	.word	0x0500000f


	//   ....[85]....
        /*01ec*/ 	.word	0x0500000f


	//   ....[86]....
        /*01f0*/ 	.word	0x0500000f


	//   ....[87]....
        /*01f4*/ 	.word	0x0500000f


	//   ....[88]....
        /*01f8*/ 	.word	0x0500000f


	//   ....[89]....
        /*01fc*/ 	.word	0x0500000f


	//   ....[90]....
        /*0200*/ 	.word	0x0500000f


	//   ....[91]....
        /*0204*/ 	.word	0x0500000f


	//   ....[92]....
        /*0208*/ 	.word	0x0500000f


	//   ....[93]....
        /*020c*/ 	.word	0x0500000f


	//   ....[94]....
        /*0210*/ 	.word	0x0500000f


	//   ....[95]....
        /*0214*/ 	.word	0x0500000f


	//   ....[96]....
        /*0218*/ 	.word	0x0500000f


	//----- nvinfo : EIATTR_COOP_GROUP_INSTR_OFFSETS
	.align		4
.L_85:
        /*021c*/ 	.byte	0x04, 0x28
        /*021e*/ 	.short	(.L_87 - .L_86)


	//   ....[0]....
.L_86:
        /*0220*/ 	.word	0x00000070


	//   ....[1]....
        /*0224*/ 	.word	0x000000b0


	//   ....[2]....
        /*0228*/ 	.word	0x000002d0


	//   ....[3]....
        /*022c*/ 	.word	0x00000430


	//   ....[4]....
        /*0230*/ 	.word	0x00000550


	//   ....[5]....
        /*0234*/ 	.word	0x000006b0


	//   ....[6]....
        /*0238*/ 	.word	0x00000e20


	//   ....[7]....
        /*023c*/ 	.word	0x00002160


	//   ....[8]....
        /*0240*/ 	.word	0x00002260


	//   ....[9]....
        /*0244*/ 	.word	0x000027d0


	//   ....[10]....
        /*0248*/ 	.word	0x00002860


	//   ....[11]....
        /*024c*/ 	.word	0x00003e10


	//   ....[12]....
        /*0250*/ 	.word	0x00003e20


	//   ....[13]....
        /*0254*/ 	.word	0x00003e50


	//   ....[14]....
        /*0258*/ 	.word	0x00003e60


	//   ....[15]....
        /*025c*/ 	.word	0x00005470


	//   ....[16]....
        /*0260*/ 	.word	0x00005480


	//   ....[17]....
        /*0264*/ 	.word	0x00005500


	//   ....[18]....
        /*0268*/ 	.word	0x00005510


	//   ....[19]....
        /*026c*/ 	.word	0x00006520


	//   ....[20]....
        /*0270*/ 	.word	0x00006530


	//   ....[21]....
        /*0274*/ 	.word	0x00006540


	//   ....[22]....
        /*0278*/ 	.word	0x00006550


	//   ....[23]....
        /*027c*/ 	.word	0x00006560


	//   ....[24]....
        /*0280*/ 	.word	0x00006570


	//   ....[25]....
        /*0284*/ 	.word	0x00006580


	//   ....[26]....
        /*0288*/ 	.word	0x00006590


	//   ....[27]....
        /*028c*/ 	.word	0x000065c0


	//   ....[28]....
        /*0290*/ 	.word	0x000065d0


	//   ....[29]....
        /*0294*/ 	.word	0x00006600


	//   ....[30]....
        /*0298*/ 	.word	0x00006610


	//   ....[31]....
        /*029c*/ 	.word	0x00006620


	//   ....[32]....
        /*02a0*/ 	.word	0x00006630


	//   ....[33]....
        /*02a4*/ 	.word	0x00006640


	//   ....[34]....
        /*02a8*/ 	.word	0x00006650


	//   ....[35]....
        /*02ac*/ 	.word	0x00006660


	//   ....[36]....
        /*02b0*/ 	.word	0x00006690


	//   ....[37]....
        /*02b4*/ 	.word	0x000066a0


	//   ....[38]....
        /*02b8*/ 	.word	0x000066b0


	//   ....[39]....
        /*02bc*/ 	.word	0x000066e0


	//   ....[40]....
        /*02c0*/ 	.word	0x000066f0


	//   ....[41]....
        /*02c4*/ 	.word	0x00006700


	//   ....[42]....
        /*02c8*/ 	.word	0x00006720


	//   ....[43]....
        /*02cc*/ 	.word	0x00006780


	//   ....[44]....
        /*02d0*/ 	.word	0x000067b0


	//   ....[45]....
        /*02d4*/ 	.word	0x000067e0


	//   ....[46]....
        /*02d8*/ 	.word	0x00006810


	//   ....[47]....
        /*02dc*/ 	.word	0x00006cc0


	//   ....[48]....
        /*02e0*/ 	.word	0x00006d00


	//   ....[49]....
        /*02e4*/ 	.word	0x00006e10


	//   ....[50]....
        /*02e8*/ 	.word	0x00006e50


	//   ....[51]....
        /*02ec*/ 	.word	0x00008280


	//   ....[52]....
        /*02f0*/ 	.word	0x000082b0


	//   ....[53]....
        /*02f4*/ 	.word	0x000082d0


	//   ....[54]....
        /*02f8*/ 	.word	0x00008340


	//   ....[55]....
        /*02fc*/ 	.word	0x000086e0


	//   ....[56]....
        /*0300*/ 	.word	0x00008700


	//   ....[57]....
        /*0304*/ 	.word	0x00008710


	//   ....[58]....
        /*0308*/ 	.word	0x00008750


	//   ....[59]....
        /*030c*/ 	.word	0x00008f30


	//   ....[60]....
        /*0310*/ 	.word	0x00008f50


	//   ....[61]....
        /*0314*/ 	.word	0x00008f70


	//   ....[62]....
        /*0318*/ 	.word	0x00008f80


	//   ....[63]....
        /*031c*/ 	.word	0x00008f90


	//   ....[64]....
        /*0320*/ 	.word	0x00009060


	//   ....[65]....
        /*0324*/ 	.word	0x00009700


	//   ....[66]....
        /*0328*/ 	.word	0x00009720


	//   ....[67]....
        /*032c*/ 	.word	0x00009740


	//   ....[68]....
        /*0330*/ 	.word	0x000097a0


	//   ....[69]....
        /*0334*/ 	.word	0x00009b30


	//   ....[70]....
        /*0338*/ 	.word	0x00009b40


	//   ....[71]....
        /*033c*/ 	.word	0x00009b50


	//   ....[72]....
        /*0340*/ 	.word	0x00009bb0


	//   ....[73]....
        /*0344*/ 	.word	0x0000a8a0


	//   ....[74]....
        /*0348*/ 	.word	0x0000add0


	//   ....[75]....
        /*034c*/ 	.word	0x0000aeb0


	//   ....[76]....
        /*0350*/ 	.word	0x0000af70


	//   ....[77]....
        /*0354*/ 	.word	0x0000afd0


	//   ....[78]....
        /*0358*/ 	.word	0x0000b0b0


	//   ....[79]....
        /*035c*/ 	.word	0x0000b1a0


	//   ....[80]....
        /*0360*/ 	.word	0x0000b240


	//   ....[81]....
        /*0364*/ 	.word	0x0000b2c0


	//   ....[82]....
        /*0368*/ 	.word	0x0000b370


	//   ....[83]....
        /*036c*/ 	.word	0x0000b400


	//   ....[84]....
        /*0370*/ 	.word	0x0000b460


	//   ....[85]....
        /*0374*/ 	.word	0x0000b4c0


	//   ....[86]....
        /*0378*/ 	.word	0x0000b5a0


	//   ....[87]....
        /*037c*/ 	.word	0x0000b630


	//   ....[88]....
        /*0380*/ 	.word	0x0000b700


	//   ....[89]....
        /*0384*/ 	.word	0x0000b840


	//   ....[90]....
        /*0388*/ 	.word	0x0000b8f0


	//   ....[91]....
        /*038c*/ 	.word	0x0000b9a0


	//   ....[92]....
        /*0390*/ 	.word	0x0000ba50


	//   ....[93]....
        /*0394*/ 	.word	0x0000bb40


	//   ....[94]....
        /*0398*/ 	.word	0x0000bbd0


	//   ....[95]....
        /*039c*/ 	.word	0x0000bc30


	//   ....[96]....
        /*03a0*/ 	.word	0x0000bd00


	//----- nvinfo : EIATTR_REG_RECONFIG
	.align		4
.L_87:
        /*03a4*/ 	.byte	0x01, 0x54
	.zero		2


	//----- nvinfo : EIATTR_SYSCALL_OFFSETS
	.align		4
        /*03a8*/ 	.byte	0x04, 0x46
        /*03aa*/ 	.short	(.L_89 - .L_88)


	//   ....[0]....
.L_88:
        /*03ac*/ 	.word	0x00001340


	//   ....[1]....
        /*03b0*/ 	.word	0x000079b0


	//   ....[2]....
        /*03b4*/ 	.word	0x00007b10


	//   ....[3]....
        /*03b8*/ 	.word	0x00007c50


	//   ....[4]....
        /*03bc*/ 	.word	0x00007d70


	//   ....[5]....
        /*03c0*/ 	.word	0x00008a50


	//----- nvinfo : EIATTR_MBARRIER_INSTR_OFFSETS
	.align		4
.L_89:
        /*03c4*/ 	.byte	0x04, 0x39
        /*03c6*/ 	.short	(.L_91 - .L_90)


	//   ....[0]....
.L_90:
        /*03c8*/ 	.word	0x00000180
        /*03cc*/ 	.word	0x000000ff
        /*03d0*/ 	.word	0x00019c00
        /*03d4*/ 	.short	0x0100
        /*03d6*/ 	.byte	0x08
	.zero		1


	//   ....[1]....
        /*03d8*/ 	.word	0x00000190
        /*03dc*/ 	.word	0x000000ff
        /*03e0*/ 	.word	0x00019c20
        /*03e4*/ 	.short	0x0100
        /*03e6*/ 	.byte	0x08
	.zero		1


	//   ....[2]....
        /*03e8*/ 	.word	0x00000280
        /*03ec*/ 	.word	0x000000ff
        /*03f0*/ 	.word	0x00019c30
        /*03f4*/ 	.short	0x0100
        /*03f6*/ 	.byte	0x08
	.zero		1


	//   ....[3]....
        /*03f8*/ 	.word	0x00000290
        /*03fc*/ 	.word	0x000000ff
        /*0400*/ 	.word	0x00019c40
        /*0404*/ 	.short	0x0100
        /*0406*/ 	.byte	0x08
	.zero		1


	//   ....[4]....
        /*0408*/ 	.word	0x000002a0
        /*040c*/ 	.word	0x000000ff
        /*0410*/ 	.word	0x00019c38
        /*0414*/ 	.short	0x0100
        /*0416*/ 	.byte	0x08
	.zero		1


	//   ....[5]....
        /*0418*/ 	.word	0x000002b0
        /*041c*/ 	.word	0x000000ff
        /*0420*/ 	.word	0x00019c48
        /*0424*/ 	.short	0x0100
        /*0426*/ 	.byte	0x08
	.zero		1


	//   ....[6]....
        /*0428*/ 	.word	0x000003e0
        /*042c*/ 	.word	0x000000ff
        /*0430*/ 	.word	0x00019c50
        /*0434*/ 	.short	0x0100
        /*0436*/ 	.byte	0x08
	.zero		1


	//   ....[7]....
        /*0438*/ 	.word	0x000003f0
        /*043c*/ 	.word	0x000000ff
        /*0440*/ 	.word	0x00019c60
        /*0444*/ 	.short	0x0100
        /*0446*/ 	.byte	0x08
	.zero		1


	//   ....[8]....
        /*0448*/ 	.word	0x00000400
        /*044c*/ 	.word	0x000000ff
        /*0450*/ 	.word	0x00019c58
        /*0454*/ 	.short	0x0100
        /*0456*/ 	.byte	0x08
	.zero		1


	//   ....[9]....
        /*0458*/ 	.word	0x00000410
        /*045c*/ 	.word	0x000000ff
        /*0460*/ 	.word	0x00019c68
        /*0464*/ 	.short	0x0100
        /*0466*/ 	.byte	0x08
	.zero		1


	//   ....[10]....
        /*0468*/ 	.word	0x00000500
        /*046c*/ 	.word	0x000000ff
        /*0470*/ 	.word	0x00019c70
        /*0474*/ 	.short	0x0100
        /*0476*/ 	.byte	0x06
	.zero		1


	//   ....[11]....
        /*0478*/ 	.word	0x00000510
        /*047c*/ 	.word	0x000000ff
        /*0480*/ 	.word	0x00019c80
        /*0484*/ 	.short	0x0100
        /*0486*/ 	.byte	0x06
	.zero		1


	//   ....[12]....
        /*0488*/ 	.word	0x00000520
        /*048c*/ 	.word	0x000000ff
        /*0490*/ 	.word	0x00019c78
        /*0494*/ 	.short	0x0100
        /*0496*/ 	.byte	0x06
	.zero		1


	//   ....[13]....
        /*0498*/ 	.word	0x00000530
        /*049c*/ 	.word	0x000000ff
        /*04a0*/ 	.word	0x00019c88
        /*04a4*/ 	.short	0x0100
        /*04a6*/ 	.byte	0x06
	.zero		1


	//   ....[14]....
        /*04a8*/ 	.word	0x00000660
        /*04ac*/ 	.word	0x000000ff
        /*04b0*/ 	.word	0x00019c90
        /*04b4*/ 	.short	0x0100
        /*04b6*/ 	.byte	0x08
	.zero		1


	//   ....[15]....
        /*04b8*/ 	.word	0x00000670
        /*04bc*/ 	.word	0x000000ff
        /*04c0*/ 	.word	0x00019ca0
        /*04c4*/ 	.short	0x0100
        /*04c6*/ 	.byte	0x08
	.zero		1


	//   ....[16]....
        /*04c8*/ 	.word	0x00000680
        /*04cc*/ 	.word	0x000000ff
        /*04d0*/ 	.word	0x00019c98
        /*04d4*/ 	.short	0x0100
        /*04d6*/ 	.byte	0x08
	.zero		1


	//   ....[17]....
        /*04d8*/ 	.word	0x00000690
        /*04dc*/ 	.word	0x000000ff
        /*04e0*/ 	.word	0x00019ca8
        /*04e4*/ 	.short	0x0100
        /*04e6*/ 	.byte	0x08
	.zero		1


	//   ....[18]....
        /*04e8*/ 	.word	0x000007e0
        /*04ec*/ 	.word	0x000000ff
        /*04f0*/ 	.word	0x00019cb0
        /*04f4*/ 	.short	0x0100
        /*04f6*/ 	.byte	0x08
	.zero		1


	//   ....[19]....
        /*04f8*/ 	.word	0x000007f0
        /*04fc*/ 	.word	0x000000ff
        /*0500*/ 	.word	0x00019cc0
        /*0504*/ 	.short	0x0100
        /*0506*/ 	.byte	0x08
	.zero		1


	//   ....[20]....
        /*0508*/ 	.word	0x00000800
        /*050c*/ 	.word	0x000000ff
        /*0510*/ 	.word	0x00019cb8
        /*0514*/ 	.short	0x0100
        /*0516*/ 	.byte	0x08
	.zero		1


	//   ....[21]....
        /*0518*/ 	.word	0x00000810
        /*051c*/ 	.word	0x000000ff
        /*0520*/ 	.word	0x00019cc8
        /*0524*/ 	.short	0x0100
        /*0526*/ 	.byte	0x08
	.zero		1


	//   ....[22]....
        /*0528*/ 	.word	0x000013a0
        /*052c*/ 	.word	0x000000ff
        /*0530*/ 	.word	0x00019c00
        /*0534*/ 	.short	0x010a
        /*0536*/ 	.byte	0x32
	.zero		1


	//   ....[23]....
        /*0538*/ 	.word	0x00001420
        /*053c*/ 	.word	0x00000003
        /*0540*/ 	.word	0x00019c30
        /*0544*/ 	.short	0x010a
        /*0546*/ 	.byte	0x3f
	.zero		1


	//   ....[24]....
        /*0548*/ 	.word	0x00001470
        /*054c*/ 	.word	0x00000003
        /*0550*/ 	.word	0x00019c30
        /*0554*/ 	.short	0x010a
        /*0556*/ 	.byte	0x3f
	.zero		1


	//   ....[25]....
        /*0558*/ 	.word	0x00001810
        /*055c*/ 	.word	0x000000ff
        /*0560*/ 	.word	0x00000000
        /*0564*/ 	.short	0x0101
        /*0566*/ 	.byte	0x06
	.zero		1


	//   ....[26]....
        /*0568*/ 	.word	0x00003620
        /*056c*/ 	.word	0x000000ff
        /*0570*/ 	.word	0x00019c30
        /*0574*/ 	.short	0x010a
        /*0576*/ 	.byte	0x14
	.zero		1


	//   ....[27]....
        /*0578*/ 	.word	0x00003660
        /*057c*/ 	.word	0x000000ff
        /*0580*/ 	.word	0x00019c30
        /*0584*/ 	.short	0x010a
        /*0586*/ 	.byte	0x14
	.zero		1


	//   ....[28]....
        /*0588*/ 	.word	0x000037c0
        /*058c*/ 	.word	0x000000ff
        /*0590*/ 	.word	0x00019c50
        /*0594*/ 	.short	0x010a
        /*0596*/ 	.byte	0x0b
	.zero		1


	//   ....[29]....
        /*0598*/ 	.word	0x00003800
        /*059c*/ 	.word	0x000000ff
        /*05a0*/ 	.word	0x00019c50
        /*05a4*/ 	.short	0x010a
        /*05a6*/ 	.byte	0x0b
	.zero		1


	//   ....[30]....
        /*05a8*/ 	.word	0x00003a90
        /*05ac*/ 	.word	0x000000ff
        /*05b0*/ 	.word	0x00000000
        /*05b4*/ 	.short	0x0101
        /*05b6*/ 	.byte	0x06
	.zero		1


	//   ....[31]....
        /*05b8*/ 	.word	0x00004c20
        /*05bc*/ 	.word	0x000000ff
        /*05c0*/ 	.word	0x00000000
        /*05c4*/ 	.short	0x0101
        /*05c6*/ 	.byte	0x06
	.zero		1


	//   ....[32]....
        /*05c8*/ 	.word	0x00005180
        /*05cc*/ 	.word	0x000000ff
        /*05d0*/ 	.word	0x00019c50
        /*05d4*/ 	.short	0x010a
        /*05d6*/ 	.byte	0x08
	.zero		1


	//   ....[33]....
        /*05d8*/ 	.word	0x000051c0
        /*05dc*/ 	.word	0x000000ff
        /*05e0*/ 	.word	0x00019c50
        /*05e4*/ 	.short	0x010a
        /*05e6*/ 	.byte	0x08
	.zero		1


	//   ....[34]....
        /*05e8*/ 	.word	0x00005cd0
        /*05ec*/ 	.word	0x000000ff
        /*05f0*/ 	.word	0x00000000
        /*05f4*/ 	.short	0x0101
        /*05f6*/ 	.byte	0x08
	.zero		1


	//   ....[35]....
        /*05f8*/ 	.word	0x00006ce0
        /*05fc*/ 	.word	0x000000ff
        /*0600*/ 	.word	0x00000000
        /*0604*/ 	.short	0x0101
        /*0606*/ 	.byte	0x04
	.zero		1


	//   ....[36]....
        /*0608*/ 	.word	0x000080d0
        /*060c*/ 	.word	0x00000004
        /*0610*/ 	.word	0x00019c80
        /*0614*/ 	.short	0x010a
        /*0616*/ 	.byte	0x3f
	.zero		1


	//   ....[37]....
        /*0618*/ 	.word	0x00008410
        /*061c*/ 	.word	0x00000004
        /*0620*/ 	.word	0x00019c70
        /*0624*/ 	.short	0x0107
        /*0626*/ 	.byte	0x3f
	.zero		1


	//   ....[38]....
        /*0628*/ 	.word	0x000084d0
        /*062c*/ 	.word	0x00000004
        /*0630*/ 	.word	0x00019c70
        /*0634*/ 	.short	0x0101
        /*0636*/ 	.byte	0x3f
	.zero		1


	//   ....[39]....
        /*0638*/ 	.word	0x00008500
        /*063c*/ 	.word	0x00000004
        /*0640*/ 	.word	0x00019c40
        /*0644*/ 	.short	0x010a
        /*0646*/ 	.byte	0x3f
	.zero		1


	//   ....[40]....
        /*0648*/ 	.word	0x00008830
        /*064c*/ 	.word	0x00000004
        /*0650*/ 	.word	0x00019c30
        /*0654*/ 	.short	0x0107
        /*0656*/ 	.byte	0x3f
	.zero		1


	//   ....[41]....
        /*0658*/ 	.word	0x000088f0
        /*065c*/ 	.word	0x00000004
        /*0660*/ 	.word	0x00019c30
        /*0664*/ 	.short	0x0101
        /*0666*/ 	.byte	0x3f
	.zero		1


	//   ....[42]....
        /*0668*/ 	.word	0x00009170
        /*066c*/ 	.word	0x000000ff
        /*0670*/ 	.word	0x00019c00
        /*0674*/ 	.short	0x0107
        /*0676*/ 	.byte	0x2b
	.zero		1


	//   ....[43]....
        /*0678*/ 	.word	0x000091c0
        /*067c*/ 	.word	0x000000ff
        /*0680*/ 	.word	0x00019c00
        /*0684*/ 	.short	0x0101
        /*0686*/ 	.byte	0x2b
	.zero		1


	//   ....[44]....
        /*0688*/ 	.word	0x000091f0
        /*068c*/ 	.word	0x000000ff
        /*0690*/ 	.word	0x00019c20
        /*0694*/ 	.short	0x010a
        /*0696*/ 	.byte	0x2b
	.zero		1


	//   ....[45]....
        /*0698*/ 	.word	0x00009540
        /*069c*/ 	.word	0x00000005
        /*06a0*/ 	.word	0x00019c80
        /*06a4*/ 	.short	0x010a
        /*06a6*/ 	.byte	0x3f
	.zero		1


	//   ....[46]....
        /*06a8*/ 	.word	0x00009870
        /*06ac*/ 	.word	0x00000005
        /*06b0*/ 	.word	0x00019c70
        /*06b4*/ 	.short	0x0107
        /*06b6*/ 	.byte	0x3f
	.zero		1


	//   ....[47]....
        /*06b8*/ 	.word	0x00009930
        /*06bc*/ 	.word	0x00000005
        /*06c0*/ 	.word	0x00019c70
        /*06c4*/ 	.short	0x0101
        /*06c6*/ 	.byte	0x3f
	.zero		1


	//   ....[48]....
        /*06c8*/ 	.word	0x00009960
        /*06cc*/ 	.word	0x00000005
        /*06d0*/ 	.word	0x00019c40
        /*06d4*/ 	.short	0x010a
        /*06d6*/ 	.byte	0x3f
	.zero		1


	//   ....[49]....
        /*06d8*/ 	.word	0x00009c50
        /*06dc*/ 	.word	0x00000005
        /*06e0*/ 	.word	0x00019c30
        /*06e4*/ 	.short	0x0107
        /*06e6*/ 	.byte	0x3f
	.zero		1


	//   ....[50]....
        /*06e8*/ 	.word	0x00009d20
        /*06ec*/ 	.word	0x00000005
        /*06f0*/ 	.word	0x00019c30
        /*06f4*/ 	.short	0x0101
        /*06f6*/ 	.byte	0x3f
	.zero		1


	//   ....[51]....
        /*06f8*/ 	.word	0x00009da0
        /*06fc*/ 	.word	0x00000002
        /*0700*/ 	.word	0x00019c70
        /*0704*/ 	.short	0x010a
        /*0706*/ 	.byte	0x3f
	.zero		1


	//   ....[52]....
        /*0708*/ 	.word	0x00009e30
        /*070c*/ 	.word	0x00000002
        /*0710*/ 	.word	0x00019c60
        /*0714*/ 	.short	0x010a
        /*0716*/ 	.byte	0x3f
	.zero		1


	//   ....[53]....
        /*0718*/ 	.word	0x0000a1a0
        /*071c*/ 	.word	0x00000002
        /*0720*/ 	.word	0x00019c50
        /*0724*/ 	.short	0x0101
        /*0726*/ 	.byte	0x3f
	.zero		1


	//   ....[54]....
        /*0728*/ 	.word	0x0000a230
        /*072c*/ 	.word	0x00000002
        /*0730*/ 	.word	0x00000000
        /*0734*/ 	.short	0x0101
        /*0736*/ 	.byte	0x3f
	.zero		1


	//   ....[55]....
        /*0738*/ 	.word	0x0000a2d0
        /*073c*/ 	.word	0x00000002
        /*0740*/ 	.word	0x00019c70
        /*0744*/ 	.short	0x010a
        /*0746*/ 	.byte	0x3f
	.zero		1


	//   ....[56]....
        /*0748*/ 	.word	0x0000a360
        /*074c*/ 	.word	0x00000002
        /*0750*/ 	.word	0x00019c60
        /*0754*/ 	.short	0x010a
        /*0756*/ 	.byte	0x3f
	.zero		1


	//   ....[57]....
        /*0758*/ 	.word	0x0000a6d0
        /*075c*/ 	.word	0x00000002
        /*0760*/ 	.word	0x00019c50
        /*0764*/ 	.short	0x0101
        /*0766*/ 	.byte	0x3f
	.zero		1


	//   ....[58]....
        /*0768*/ 	.word	0x0000a7c0
        /*076c*/ 	.word	0x00000002
        /*0770*/ 	.word	0x00000000
        /*0774*/ 	.short	0x0101
        /*0776*/ 	.byte	0x3f
	.zero		1


	//   ....[59]....
        /*0778*/ 	.word	0x0000a850
        /*077c*/ 	.word	0x00000004
        /*0780*/ 	.word	0x00019c20
        /*0784*/ 	.short	0x010a
        /*0786*/ 	.byte	0x3f
	.zero		1


	//   ....[60]....
        /*0788*/ 	.word	0x0000a980
        /*078c*/ 	.word	0x00000005
        /*0790*/ 	.word	0x00019c40
        /*0794*/ 	.short	0x010a
        /*0796*/ 	.byte	0x3f
	.zero		1


	//   ....[61]....
        /*0798*/ 	.word	0x0000aa20
        /*079c*/ 	.word	0x00000013
        /*07a0*/ 	.word	0x00019c40
        /*07a4*/ 	.short	0x010a
        /*07a6*/ 	.byte	0x3f
	.zero		1


	//   ....[62]....
        /*07a8*/ 	.word	0x0000aa60
        /*07ac*/ 	.word	0x00000005
        /*07b0*/ 	.word	0x00019c60
        /*07b4*/ 	.short	0x010a
        /*07b6*/ 	.byte	0x3f
	.zero		1


	//   ....[63]....
        /*07b8*/ 	.word	0x0000aaa0
        /*07bc*/ 	.word	0x00000013
        /*07c0*/ 	.word	0x00019c60
        /*07c4*/ 	.short	0x010a
        /*07c6*/ 	.byte	0x3f
	.zero		1


	//   ....[64]....
        /*07c8*/ 	.word	0x0000aae0
        /*07cc*/ 	.word	0x00000005
        /*07d0*/ 	.word	0x00019c80
        /*07d4*/ 	.short	0x010a
        /*07d6*/ 	.byte	0x3f
	.zero		1


	//   ....[65]....
        /*07d8*/ 	.word	0x0000ab20
        /*07dc*/ 	.word	0x00000013
        /*07e0*/ 	.word	0x00019c80
        /*07e4*/ 	.short	0x010a
        /*07e6*/ 	.byte	0x3f
	.zero		1


	//   ....[66]....
        /*07e8*/ 	.word	0x0000ab90
        /*07ec*/ 	.word	0x00000003
        /*07f0*/ 	.word	0x00019c00
        /*07f4*/ 	.short	0x010a
        /*07f6*/ 	.byte	0x3f
	.zero		1


	//   ....[67]....
        /*07f8*/ 	.word	0x0000abe0
        /*07fc*/ 	.word	0x00000003
        /*0800*/ 	.word	0x00019c30
        /*0804*/ 	.short	0x010a
        /*0806*/ 	.byte	0x3f
	.zero		1


	//   ....[68]....
        /*0808*/ 	.word	0x0000ac40
        /*080c*/ 	.word	0x00000005
        /*0810*/ 	.word	0x00019c30
        /*0814*/ 	.short	0x010a
        /*0816*/ 	.byte	0x3f
	.zero		1


	//   ....[69]....
        /*0818*/ 	.word	0x0000aca0
        /*081c*/ 	.word	0x00000005
        /*0820*/ 	.word	0x00019c50
        /*0824*/ 	.short	0x010a
        /*0826*/ 	.byte	0x3f
	.zero		1


	//   ....[70]....
        /*0828*/ 	.word	0x0000ad00
        /*082c*/ 	.word	0x00000007
        /*0830*/ 	.word	0x00019c50
        /*0834*/ 	.short	0x010a
        /*0836*/ 	.byte	0x3f
	.zero		1


	//   ....[71]....
        /*0838*/ 	.word	0x0000ae00
        /*083c*/ 	.word	0x00000004
        /*0840*/ 	.word	0x00019c80
        /*0844*/ 	.short	0x010a
        /*0846*/ 	.byte	0x3f
	.zero		1


	//   ....[72]....
        /*0848*/ 	.word	0x0000b0f0
        /*084c*/ 	.word	0x00000004
        /*0850*/ 	.word	0x00019c40
        /*0854*/ 	.short	0x010a
        /*0856*/ 	.byte	0x3f
	.zero		1


	//   ....[73]....
        /*0858*/ 	.word	0x0000b740
        /*085c*/ 	.word	0x00000003
        /*0860*/ 	.word	0x00019c20
        /*0864*/ 	.short	0x010a
        /*0866*/ 	.byte	0x3f
	.zero		1


	//   ....[74]....
        /*0868*/ 	.word	0x0000b790
        /*086c*/ 	.word	0x00000005
        /*0870*/ 	.word	0x00019c80
        /*0874*/ 	.short	0x010a
        /*0876*/ 	.byte	0x3f
	.zero		1


	//   ....[75]....
        /*0878*/ 	.word	0x0000ba90
        /*087c*/ 	.word	0x00000005
        /*0880*/ 	.word	0x00019c40
        /*0884*/ 	.short	0x010a
        /*0886*/ 	.byte	0x3f
	.zero		1


	//   ....[76]....
        /*0888*/ 	.word	0x0000bd40
        /*088c*/ 	.word	0x00000002
        /*0890*/ 	.word	0x00019c70
        /*0894*/ 	.short	0x010a
        /*0896*/ 	.byte	0x3f
	.zero		1


	//   ....[77]....
        /*0898*/ 	.word	0x0000bd90
        /*089c*/ 	.word	0x00000002
        /*08a0*/ 	.word	0x00019c60
        /*08a4*/ 	.short	0x010a
        /*08a6*/ 	.byte	0x3f
	.zero		1


	//   ....[78]....
        /*08a8*/ 	.word	0x0000bde0
        /*08ac*/ 	.word	0x00000002
        /*08b0*/ 	.word	0x00019c70
        /*08b4*/ 	.short	0x010a
        /*08b6*/ 	.byte	0x3f
	.zero		1


	//   ....[79]....
        /*08b8*/ 	.word	0x0000be30
        /*08bc*/ 	.word	0x00000002
        /*08c0*/ 	.word	0x00019c60
        /*08c4*/ 	.short	0x010a
        /*08c6*/ 	.byte	0x3f
	.zero		1


	//   ....[80]....
        /*08c8*/ 	.word	0x0000be80
        /*08cc*/ 	.word	0x00000004
        /*08d0*/ 	.word	0x00019c20
        /*08d4*/ 	.short	0x010a
        /*08d6*/ 	.byte	0x3f
	.zero		1


	//   ....[81]....
        /*08d8*/ 	.word	0x0000bed0
        /*08dc*/ 	.word	0x00000005
        /*08e0*/ 	.word	0x00019c40
        /*08e4*/ 	.short	0x010a
        /*08e6*/ 	.byte	0x3f
	.zero		1


	//   ....[82]....
        /*08e8*/ 	.word	0x0000bf20
        /*08ec*/ 	.word	0x00000013
        /*08f0*/ 	.word	0x00019c40
        /*08f4*/ 	.short	0x010a
        /*08f6*/ 	.byte	0x3f
	.zero		1


	//   ....[83]....
        /*08f8*/ 	.word	0x0000bf70
        /*08fc*/ 	.word	0x00000005
        /*0900*/ 	.word	0x00019c60
        /*0904*/ 	.short	0x010a
        /*0906*/ 	.byte	0x3f
	.zero		1


	//   ....[84]....
        /*0908*/ 	.word	0x0000bfc0
        /*090c*/ 	.word	0x00000013
        /*0910*/ 	.word	0x00019c60
        /*0914*/ 	.short	0x010a
        /*0916*/ 	.byte	0x3f
	.zero		1


	//   ....[85]....
        /*0918*/ 	.word	0x0000c010
        /*091c*/ 	.word	0x00000005
        /*0920*/ 	.word	0x00019c80
        /*0924*/ 	.short	0x010a
        /*0926*/ 	.byte	0x3f
	.zero		1


	//----- nvinfo : EIATTR_NUM_MBARRIERS
	.align		4
.L_91:
        /*0928*/ 	.byte	0x03, 0x38
        /*092a*/ 	.short	0x0016


	//----- nvinfo : EIATTR_EXIT_INSTR_OFFSETS
	.align		4
        /*092c*/ 	.byte	0x04, 0x1c
        /*092e*/ 	.short	(.L_93 - .L_92)


	//   ....[0]....
.L_92:
        /*0930*/ 	.word	0x00000930


	//   ....[1]....
        /*0934*/ 	.word	0x00006f70


	//   ....[2]....
        /*0938*/ 	.word	0x0000a8c0


	//   ....[3]....
        /*093c*/ 	.word	0x0000ab70


	//----- nvinfo : EIATTR_MAX_THREADS
	.align		4
.L_93:
        /*0940*/ 	.byte	0x04, 0x05
        /*0942*/ 	.short	(.L_95 - .L_94)
.L_94:
        /*0944*/ 	.word	0x00000200
        /*0948*/ 	.word	0x00000001
        /*094c*/ 	.word	0x00000001


	//----- nvinfo : EIATTR_CRS_STACK_SIZE
	.align		4
.L_95:
        /*0950*/ 	.byte	0x04, 0x1e
        /*0952*/ 	.short	(.L_97 - .L_96)
.L_96:
        /*0954*/ 	.word	0x00000000


	//----- nvinfo : EIATTR_CBANK_PARAM_SIZE
	.align		4
.L_97:
        /*0958*/ 	.byte	0x03, 0x19
        /*095a*/ 	.short	0x0a70


	//----- nvinfo : EIATTR_PARAM_CBANK
	.align		4
        /*095c*/ 	.byte	0x04, 0x0a
        /*095e*/ 	.short	(.L_99 - .L_98)
	.align		4
.L_98:
        /*0960*/ 	.word	index@(.nv.constant0._ZN7cutlass13device_kernelIN5flash11enable_sm90INS1_16FlashAttnFwdSm90INS1_25CollectiveMainloopFwdSm90ILi2EN4cute5tupleIJNS5_1CILi1EEES8_S8_EEENS6_IJNS7_ILi192EEENS7_ILi128EEENS7_ILi96EEEEEELi96ENS_12float_e4m3_tEfNS_4arch4Sm90ELb0ELb0ELb0ELb0ELb1ELb0ELb0ELb1ELb1ELb1ELb0ELb0EEENS1_21CollectiveEpilogueFwdINS6_IJSA_SC_SB_EEES9_NS_10bfloat16_tESG_Li384ELb0ELb1ELb0ELb1EEENS1_29StaticPersistentTileSchedulerILb0EEEEEEEEEvNT_6ParamsE)
        /*0964*/ 	.short	0x0210
        /*0966*/ 	.short	0x0a70


	//----- nvinfo : EIATTR_SW_WAR
	.align		4
.L_99:
        /*0968*/ 	.byte	0x04, 0x36
        /*096a*/ 	.short	(.L_101 - .L_100)
.L_100:
        /*096c*/ 	.word	0x00000008
.L_101:


//--------------------- .nv.info._ZN7cutlass13device_kernelIN5flash11enable_sm90INS1_16FlashAttnFwdSm90INS1_25CollectiveMainloopFwdSm90ILi2EN4cute5tupleIJNS5_1CILi1EEES8_S8_EEENS6_IJNS7_ILi192EEENS7_ILi128EEENS7_ILi96EEEEEELi96ENS_12float_e4m3_tEfNS_4arch4Sm90ELb0ELb0ELb0ELb1ELb1ELb0ELb0ELb1ELb1ELb1ELb0ELb0EEENS1_21CollectiveEpilogueFwdINS6_IJSA_SC_SB_EEES9_NS_10bfloat16_tESG_Li384ELb1ELb1ELb0ELb1EEENS1_36VarlenDynamicPersistentTileSchedulerILi192ELi128ELi384ELi128ELb0ELb1ELb1ELb0ELb1ELb1EEEEEEEEEvNT_6ParamsE --------------------------
	.section	.nv.info._ZN7cutlass13device_kernelIN5flash11enable_sm90INS1_16FlashAttnFwdSm90INS1_25CollectiveMainloopFwdSm90ILi2EN4cute5tupleIJNS5_1CILi1EEES8_S8_EEENS6_IJNS7_ILi192EEENS7_ILi128EEENS7_ILi96EEEEEELi96ENS_12float_e4m3_tEfNS_4arch4Sm90ELb0ELb0ELb0ELb1ELb1ELb0ELb0ELb1ELb1ELb1ELb0ELb0EEENS1_21CollectiveEpilogueFwdINS6_IJSA_SC_SB_EEES9_NS_10bfloat16_tESG_Li384ELb1ELb1ELb0ELb1EEENS1_36VarlenDynamicPersistentTileSchedulerILi192ELi128ELi384ELi128ELb0ELb1ELb1ELb0ELb1ELb1EEEEEEEEEvNT_6ParamsE,"",@"SHT_CUDA_INFO"
	.sectionflags	@""
	.align	4


	//----- nvinfo : EIATTR_CUDA_API_VERSION
	.align		4
        /*0000*/ 	.byte	0x04, 0x37
        /*0002*/ 	.short	(.L_103 - .L_102)
.L_102:
        /*0004*/ 	.word	0x00000082


	//----- nvinfo : EIATTR_KPARAM_INFO
	.align		4
.L_103:
        /*0008*/ 	.byte	0x04, 0x17
        /*000a*/ 	.short	(.L_105 - .L_104)
.L_104:
        /*000c*/ 	.word	0x00000000
        /*0010*/ 	.short	0x0000
        /*0012*/ 	.short	0x0070
        /*0014*/ 	.byte	0x00, 0xf0, 0x01, 0x2a


	//----- nvinfo : EIATTR_SPARSE_MMA_MASK
	.align		4
.L_105:
        /*0018*/ 	.byte	0x03, 0x50
        /*001a*/ 	.short	0x0000


	//----- nvinfo : EIATTR_MAXREG_COUNT
	.align		4
        /*001c*/ 	.byte	0x03, 0x1b
        /*001e*/ 	.short	0x0080


	//----- nvinfo : EIATTR_NUM_BARRIERS
	.align		4
        /*0020*/ 	.byte	0x02, 0x4c
        /*0022*/ 	.byte	0x09
	.zero		1


	//----- nvinfo : EIATTR_EXTERNS
	.align		4
        /*0024*/ 	.byte	0x04, 0x0f
        /*0026*/ 	.short	(.L_107 - .L_106)


	//   ....[0]....
	.align		4
.L_106:
        /*0028*/ 	.word	index@(__assertfail)


	//----- nvinfo : EIATTR_ANNOTATIONS
	.align		4
.L_107:
        /*002c*/ 	.byte	0x04, 0x55
        /*002e*/ 	.short	(.L_109 - .L_108)


	//   ....[0]....
.L_108:
        /*0030*/ 	.word	0x00000001
        /*0034*/ 	.byte	0x60, 0x89, 0x00, 0x00, 0x01, 0x00, 0x00, 0x00, 0xb0, 0x8b, 0x00, 0x00, 0x01, 0x00, 0x00, 0x00
        /* <DEDUP_REMOVED lines=13> */
        /*0114*/ 	.byte	0x90, 0xdb, 0x00, 0x00


	//----- nvinfo : EIATTR_MERCURY_ISA_VERSION
	.align		4
.L_109:
        /*0118*/ 	.byte	0x03, 0x5f
        /*011a*/ 	.short	0x0101


	//----- nvinfo : EIATTR_UNUSED_LOAD_BYTE_OFFSET
	.align		4
        /*011c*/ 	.byte	0x04, 0x44
        /*011e*/ 	.short	(.L_111 - .L_110)


	//   ....[0]....
.L_110:
        /*0120*/ 	.word	0x00000940
        /*0124*/ 	.word	0x0000fff0


	//   ....[1]....
        /*0128*/ 	.word	0x00005ef0
        /*012c*/ 	.word	0x0000fff0


	//----- nvinfo : EIATTR_INT_WARP_WIDE_INSTR_OFFSETS
	.align		4
.L_111:
        /*0130*/ 	.byte	0x04, 0x31
        /*0132*/ 	.short	(.L_113 - .L_112)


	//   ....[0]....
.L_112:
        /*0134*/ 	.word	0x000000c0


	//   ....[1]....
        /*0138*/ 	.word	0x000000d0


	//   ....[2]....
        /*013c*/ 	.word	0x00000170


	//   ....[3]....
        /*0140*/ 	.word	0x000092e0


	//   ....[4]....
        /*0144*/ 	.word	0x00009370


	//   ....[5]....
        /*0148*/ 	.word	0x0000c180


	//   ....[6]....
        /*014c*/ 	.word	0x0000c210


	//----- nvinfo : EIATTR_COOP_GROUP_MASK_REGIDS
	.align		4
.L_113:
        /*0150*/ 	.byte	0x04, 0x29
        /*0152*/ 	.short	(.L_115 - .L_114)


	//   ....[0]....
.L_114:
        /*0154*/ 	.word	0xffffffff


	//   ....[1]....
        /*0158*/ 	.word	0xffffffff


	//   ....[2]....
        /*015c*/ 	.word	0xffffffff


	//   ....[3]....
        /*0160*/ 	.word	0xffffffff


	//   ....[4]....
        /*0164*/ 	.word	0xffffffff


	//   ....[5]....
        /*0168*/ 	.word	0xffffffff


	//   ....[6]....
        /*016c*/ 	.word	0xffffffff


	//   ....[7]....
        /*0170*/ 	.word	0xffffffff


	//   ....[8]....
        /*0174*/ 	.word	0xffffffff


	//   ....[9]....
        /*0178*/ 	.word	0xffffffff


	//   ....[10]....
        /*017c*/ 	.word	0xffffffff


	//   ....[11]....
        /*0180*/ 	.word	0xffffffff


	//   ....[12]....
        /*0184*/ 	.word	0xffffffff


	//   ....[13]....
        /*0188*/ 	.word	0xffffffff


	//   ....[14]....
        /*018c*/ 	.word	0xffffffff


	//   ....[15]....
        /*0190*/ 	.word	0xffffffff


	//   ....[16]....
        /*0194*/ 	.word	0xffffffff


	//   ....[17]....
        /*0198*/ 	.word	0xffffffff


	//   ....[18]....
        /*019c*/ 	.word	0xffffffff


	//   ....[19]....
        /*01a0*/ 	.word	0xffffffff


	//   ....[20]....
        /*01a4*/ 	.word	0xffffffff


	//   ....[21]....
        /*01a8*/ 	.word	0xffffffff


	//   ....[22]....
        /*01ac*/ 	.word	0xffffffff


	//   ....[23]....
        /*01b0*/ 	.word	0xffffffff


	//   ....[24]....
        /*01b4*/ 	.word	0xffffffff


	//   ....[25]....
        /*01b8*/ 	.word	0xffffffff


	//   ....[26]....
        /*01bc*/ 	.word	0xffffffff


	//   ....[27]....
        /*01c0*/ 	.word	0xffffffff


	//   ....[28]....
        /*01c4*/ 	.word	0xffffffff


	//   ....[29]....
        /*01c8*/ 	.word	0xffffffff


	//   ....[30]....
        /*01cc*/ 	.word	0xffffffff


	//   ....[31]....
        /*01d0*/ 	.word	0xffffffff


	//   ....[32]....
        /*01d4*/ 	.word	0xffffffff


	//   ....[33]....
        /*01d8*/ 	.word	0xffffffff


	//   ....[34]....
        /*01dc*/ 	.word	0xffffffff


	//   ....[35]....
        /*01e0*/ 	.word	0xffffffff


	//   ....[36]....
        /*01e4*/ 	.word	0xffffffff


	//   ....[37]....
        /*01e8*/ 	.word	0xffffffff


	//   ....[38]....
        /*01ec*/ 	.word	0xffffffff


	//   ....[39]....
        /*01f0*/ 	.word	0xffffffff


	//   ....[40]....
        /*01f4*/ 	.word	0xffffffff


	//   ....[41]....
        /*01f8*/ 	.word	0xffffffff


	//   ....[42]....
        /*01fc*/ 	.word	0xffffffff


	//   ....[43]....
        /*0200*/ 	.word	0xffffffff


	//   ....[44]....
        /*0204*/ 	.word	0xffffffff


	//   ....[45]....
        /*0208*/ 	.word	0xffffffff


	//   ....[46]....
        /*020c*/ 	.word	0xffffffff


	//   ....[47]....
        /*0210*/ 	.word	0xffffffff


	//   ....[48]....
        /*0214*/ 	.word	0xffffffff


	//   ....[49]....
        /*0218*/ 	.word	0xffffffff


	//   ....[50]....
        /*021c*/ 	.word	0xffffffff


	//   ....[51]....
        /*0220*/ 	.word	0xffffffff


	//   ....[52]....
        /*0224*/ 	.word	0xffffffff


	//   ....[53]....
        /*0228*/ 	.word	0xffffffff


	//   ....[54]....
        /*022c*/ 	.word	0xffffffff


	//   ....[55]....
        /*0230*/ 	.word	0xffffffff


	//   ....[56]....
        /*0234*/ 	.word	0xffffffff


	//   ....[57]....
        /*0238*/ 	.word	0xffffffff


	//   ....[58]....
        /*023c*/ 	.word	0xffffffff


	//   ....[59]....
        /*0240*/ 	.word	0xffffffff


	//   ....[60]....
        /*0244*/ 	.word	0xffffffff


	//   ....[61]....
        /*0248*/ 	.word	0xffffffff


	//   ....[62]....
        /*024c*/ 	.word	0xffffffff


	//   ....[63]....
        /*0250*/ 	.word	0xffffffff


	//   ....[64]....
        /*0254*/ 	.word	0xffffffff


	//   ....[65]....
        /*0258*/ 	.word	0xffffffff


	//   ....[66]....
        /*025c*/ 	.word	0xffffffff


	//   ....[67]....
        /*0260*/ 	.word	0xffffffff


	//   ....[68]....
        /*0264*/ 	.word	0xffffffff


	//   ....[69]....
        /*0268*/ 	.word	0xffffffff


	//   ....[70]....
        /*026c*/ 	.word	0xffffffff


	//   ....[71]....
        /*0270*/ 	.word	0xffffffff


	//   ....[72]....
        /*0274*/ 	.word	0xffffffff


	//   ....[73]....
        /*0278*/ 	.word	0xffffffff


	//   ....[74]....
        /*027c*/ 	.word	0xffffffff


	//   ....[75]....
        /*0280*/ 	.word	0xffffffff


	//   ....[76]....
        /*0284*/ 	.word	0xffffffff


	//   ....[77]....
        /*0288*/ 	.word	0xffffffff


	//   ....[78]....
        /*028c*/ 	.word	0xffffffff


	//   ....[79]....
        /*0290*/ 	.word	0xffffffff


	//   ....[80]....
        /*0294*/ 	.word	0xffffffff


	//   ....[81]....
        /*0298*/ 	.word	0xffffffff


	//   ....[82]....
        /*029c*/ 	.word	0xffffffff


	//   ....[83]....
        /*02a0*/ 	.word	0xffffffff


	//   ....[84]....
        /*02a4*/ 	.word	0xffffffff


	//   ....[85]....
        /*02a8*/ 	.word	0xffffffff


	//   ....[86]....
        /*02ac*/ 	.word	0xffffffff


	//   ....[87]....
        /*02b0*/ 	.word	0xffffffff


	//   ....[88]....
        /*02b4*/ 	.word	0xffffffff


	//   ....[89]....
        /*02b8*/ 	.word	0xffffffff


	//   ....[90]....
        /*02bc*/ 	.word	0xffffffff


	//   ....[91]....
        /*02c0*/ 	.word	0xffffffff


	//   ....[92]....
        /*02c4*/ 	.word	0xffffffff


	//   ....[93]....
        /*02c8*/ 	.word	0xffffffff


	//   ....[94]....
        /*02cc*/ 	.word	0xffffffff


	//   ....[95]....
        /*02d0*/ 	.word	0xffffffff


	//   ....[96]....
        /*02d4*/ 	.word	0xffffffff


	//   ....[97]....
        /*02d8*/ 	.word	0xffffffff


	//   ....[98]....
        /*02dc*/ 	.word	0xffffffff


	//   ....[99]....
        /*02e0*/ 	.word	0xffffffff


	//   ....[100]....
        /*02e4*/ 	.word	0xffffffff


	//   ....[101]....
        /*02e8*/ 	.word	0xffffffff


	//   ....[102]....
        /*02ec*/ 	.word	0xffffffff


	//   ....[103]....
        /*02f0*/ 	.word	0xffffffff


	//   ....[104]....
        /*02f4*/ 	.word	0xffffffff


	//   ....[105]....
        /*02f8*/ 	.word	0xffffffff


	//   ....[106]....
        /*02fc*/ 	.word	0xffffffff


	//   ....[107]....
        /*0300*/ 	.word	0xffffffff


	//   ....[108]....
        /*0304*/ 	.word	0xffffffff


	//   ....[109]....
        /*0308*/ 	.word	0xffffffff


	//   ....[110]....
        /*030c*/ 	.word	0xffffffff


	//   ....[111]....
        /*0310*/ 	.word	0x0500000f


	//   ....[112]....
        /*0314*/ 	.word	0x0500000f


	//   ....[113]....
        /*0318*/ 	.word	0x0500000f


	//   ....[114]....
        /*031c*/ 	.word	0x0500000f


	//   ....[115]....
        /*0320*/ 	.word	0x0500000f


	//   ....[116]....
        /*0324*/ 	.word	0x0500000f


	//   ....[117]....
        /*0328*/ 	.word	0x0500000f


	//   ....[118]....
        /*032c*/ 	.word	0x0500000f


	//   ....[119]....
        /*0330*/ 	.word	0x0500000f


	//   ....[120]....
        /*0334*/ 	.word	0x0500000f


	//   ....[121]....
        /*0338*/ 	.word	0x0500000f


	//   ....[122]....
        /*033c*/ 	.word	0x0500000f


	//   ....[123]....
        /*0340*/ 	.word	0x0500000f


	//   ....[124]....
        /*0344*/ 	.word	0x0500000f


	//   ....[125]....
        /*0348*/ 	.word	0x0500000f


	//   ....[126]....
        /*034c*/ 	.word	0x0500000f


	//   ....[127]....
        /*0350*/ 	.word	0x0500000f


	//   ....[128]....
        /*0354*/ 	.word	0x0500000f


	//   ....[129]....
        /*0358*/ 	.word	0x0500000f


	//   ....[130]....
        /*035c*/ 	.word	0x0500000f


	//   ....[131]....
        /*0360*/ 	.word	0x0500000f


	//   ....[132]....
        /*0364*/ 	.word	0x0500000f


	//   ....[133]....
        /*0368*/ 	.word	0x0500000f


	//   ....[134]....
        /*036c*/ 	.word	0x0500000f


	//----- nvinfo : EIATTR_COOP_GROUP_INSTR_OFFSETS
	.align		4
.L_115:
        /*0370*/ 	.byte	0x04, 0x28
        /*0372*/ 	.short	(.L_117 - .L_116)


	//   ....[0]....
.L_116:
        /*0374*/ 	.word	0x00000070


	//   ....[1]....
        /*0378*/ 	.word	0x000000b0


	//   ....[2]....
        /*037c*/ 	.word	0x000002d0


	//   ....[3]....
        /*0380*/ 	.word	0x00000430


	//   ....[4]....
        /*0384*/ 	.word	0x00000550


	//   ....[5]....
        /*0388*/ 	.word	0x000006b0


	//   ....[6]....
        /*038c*/ 	.word	0x00001540


	//   ....[7]....
        /*0390*/ 	.word	0x00002570


	//   ....[8]....
        /*0394*/ 	.word	0x00002670


	//   ....[9]....
        /*0398*/ 	.word	0x00002be0


	//   ....[10]....
        /*039c*/ 	.word	0x00002c70


	//   ....[11]....
        /*03a0*/ 	.word	0x00004220


	//   ....[12]....
        /*03a4*/ 	.word	0x00004230


	//   ....[13]....
        /*03a8*/ 	.word	0x00004260


	//   ....[14]....
        /*03ac*/ 	.word	0x00004270


	//   ....[15]....
        /*03b0*/ 	.word	0x00005850


	//   ....[16]....
        /*03b4*/ 	.word	0x00005870


	//   ....[17]....
        /*03b8*/ 	.word	0x000058e0


	//   ....[18]....
        /*03bc*/ 	.word	0x000058f0


	//   ....[19]....
        /*03c0*/ 	.word	0x000065c0


	//   ....[20]....
        /*03c4*/ 	.word	0x000065d0


	//   ....[21]....
        /*03c8*/ 	.word	0x000065e0


	//   ....[22]....
        /*03cc*/ 	.word	0x000065f0


	//   ....[23]....
        /*03d0*/ 	.word	0x00006600


	//   ....[24]....
        /*03d4*/ 	.word	0x00006610


	//   ....[25]....
        /*03d8*/ 	.word	0x00006620


	//   ....[26]....
        /*03dc*/ 	.word	0x00006630


	//   ....[27]....
        /*03e0*/ 	.word	0x00006640


	//   ....[28]....
        /*03e4*/ 	.word	0x00006670


	//   ....[29]....
        /*03e8*/ 	.word	0x000066a0


	//   ....[30]....
        /*03ec*/ 	.word	0x000066b0


	//   ....[31]....
        /*03f0*/ 	.word	0x000066e0


	//   ....[32]....
        /*03f4*/ 	.word	0x000066f0


	//   ....[33]....
        /*03f8*/ 	.word	0x00006700


	//   ....[34]....
        /*03fc*/ 	.word	0x00006730


	//   ....[35]....
        /*0400*/ 	.word	0x00006740


	//   ....[36]....
        /*0404*/ 	.word	0x00006770


	//   ....[37]....
        /*0408*/ 	.word	0x00006780


	//   ....[38]....
        /*040c*/ 	.word	0x00006790


	//   ....[39]....
        /*0410*/ 	.word	0x000067a0


	//   ....[40]....
        /*0414*/ 	.word	0x000067c0


	//   ....[41]....
        /*0418*/ 	.word	0x000067f0


	//   ....[42]....
        /*041c*/ 	.word	0x00006820


	//   ....[43]....
        /*0420*/ 	.word	0x00006de0


	//   ....[44]....
        /*0424*/ 	.word	0x00006e20


	//   ....[45]....
        /*0428*/ 	.word	0x00006e60


	//   ....[46]....
        /*042c*/ 	.word	0x00006ea0


	//   ....[47]....
        /*0430*/ 	.word	0x00007370


	//   ....[48]....
        /*0434*/ 	.word	0x000073a0


	//   ....[49]....
        /*0438*/ 	.word	0x000074a0


	//   ....[50]....
        /*043c*/ 	.word	0x000074c0


	//   ....[51]....
        /*0440*/ 	.word	0x00007dd0


	//   ....[52]....
        /*0444*/ 	.word	0x00007de0


	//   ....[53]....
        /*0448*/ 	.word	0x00007ee0


	//   ....[54]....
        /*044c*/ 	.word	0x00007f00


	//   ....[55]....
        /*0450*/ 	.word	0x00008070


	//   ....[56]....
        /*0454*/ 	.word	0x00008220


	//   ....[57]....
        /*0458*/ 	.word	0x00008250


	//   ....[58]....
        /*045c*/ 	.word	0x00008280


	//   ....[59]....
        /*0460*/ 	.word	0x000082b0


	//   ....[60]....
        /*0464*/ 	.word	0x000082e0


	//   ....[61]....
        /*0468*/ 	.word	0x00008320


	//   ....[62]....
        /*046c*/ 	.word	0x00008470


	//   ....[63]....
        /*0470*/ 	.word	0x000084a0


	//   ....[64]....
        /*0474*/ 	.word	0x000084d0


	//   ....[65]....
        /*0478*/ 	.word	0x00008500


	//   ....[66]....
        /*047c*/ 	.word	0x00008530


	//   ....[67]....
        /*0480*/ 	.word	0x00008570


	//   ....[68]....
        /*0484*/ 	.word	0x000085f0


	//   ....[69]....
        /*0488*/ 	.word	0x00008630


	//   ....[70]....
        /*048c*/ 	.word	0x000086c0


	//   ....[71]....
        /*0490*/ 	.word	0x00009f20


	//   ....[72]....
        /*0494*/ 	.word	0x00009f50


	//   ....[73]....
        /*0498*/ 	.word	0x00009f70


	//   ....[74]....
        /*049c*/ 	.word	0x0000a050


	//   ....[75]....
        /*04a0*/ 	.word	0x0000a3f0


	//   ....[76]....
        /*04a4*/ 	.word	0x0000a400


	//   ....[77]....
        /*04a8*/ 	.word	0x0000a410


	//   ....[78]....
        /*04ac*/ 	.word	0x0000a420


	//   ....[79]....
        /*04b0*/ 	.word	0x0000ad00


	//   ....[80]....
        /*04b4*/ 	.word	0x0000ad30


	//   ....[81]....
        /*04b8*/ 	.word	0x0000ad50


	//   ....[82]....
        /*04bc*/ 	.word	0x0000ad60


	//   ....[83]....
        /*04c0*/ 	.word	0x0000ad70


	//   ....[84]....
        /*04c4*/ 	.word	0x0000ae80


	//   ....[85]....
        /*04c8*/ 	.word	0x0000b5d0


	//   ....[86]....
        /*04cc*/ 	.word	0x0000b5f0


	//   ....[87]....
        /*04d0*/ 	.word	0x0000b600


	//   ....[88]....
        /*04d4*/ 	.word	0x0000b660


	//   ....[89]....
        /*04d8*/ 	.word	0x0000b9c0


	//   ....[90]....
        /*04dc*/ 	.word	0x0000b9d0


	//   ....[91]....
        /*04e0*/ 	.word	0x0000b9e0


	//   ....[92]....
        /*04e4*/ 	.word	0x0000ba40


	//   ....[93]....
        /*04e8*/ 	.word	0x0000c960


	//   ....[94]....
        /*04ec*/ 	.word	0x0000c970


	//   ....[95]....
        /*04f0*/ 	.word	0x0000c9a0


	//   ....[96]....
        /*04f4*/ 	.word	0x0000c9d0


	//   ....[97]....
        /*04f8*/ 	.word	0x0000ca00


	//   ....[98]....
        /*04fc*/ 	.word	0x0000ca10


	//   ....[99]....
        /*0500*/ 	.word	0x0000ca40


	//   ....[100]....
        /*0504*/ 	.word	0x0000ca80


	//   ....[101]....
        /*0508*/ 	.word	0x0000cbc0


	//   ....[102]....
        /*050c*/ 	.word	0x0000cbf0


	//   ....[103]....
        /*0510*/ 	.word	0x0000cc30


	//   ....[104]....
        /*0514*/ 	.word	0x0000cc60


	//   ....[105]....
        /*0518*/ 	.word	0x0000cc90


	//   ....[106]....
        /*051c*/ 	.word	0x0000ccc0


	//   ....[107]....
        /*0520*/ 	.word	0x0000cd70


	//   ....[108]....
        /*0524*/ 	.word	0x0000cdb0


	//   ....[109]....
        /*0528*/ 	.word	0x0000ce00


	//   ....[110]....
        /*052c*/ 	.word	0x0000d250


	//   ....[111]....
        /*0530*/ 	.word	0x0000d7a0


	//   ....[112]....
        /*0534*/ 	.word	0x0000d890


	//   ....[113]....
        /*0538*/ 	.word	0x0000d920


	//   ....[114]....
        /*053c*/ 	.word	0x0000dab0


	//   ....[115]....
        /*0540*/ 	.word	0x0000db50


	//   ....[116]....
        /*0544*/ 	.word	0x0000dc50


	//   ....[117]....
        /*0548*/ 	.word	0x0000dce0


	//   ....[118]....
        /*054c*/ 	.word	0x0000dd40


	//   ....[119]....
        /*0550*/ 	.word	0x0000dde0


	//   ....[120]....
        /*0554*/ 	.word	0x0000def0


	//   ....[121]....
        /*0558*/ 	.word	0x0000df50


	//   ....[122]....
        /*055c*/ 	.word	0x0000dfb0


	//   ....[123]....
        /*0560*/ 	.word	0x0000e050


	//   ....[124]....
        /*0564*/ 	.word	0x0000e110


	//   ....[125]....
        /*0568*/ 	.word	0x0000e190


	//   ....[126]....
        /*056c*/ 	.word	0x0000e350


	//   ....[127]....
        /*0570*/ 	.word	0x0000e3f0


	//   ....[128]....
        /*0574*/ 	.word	0x0000e450


	//   ....[129]....
        /*0578*/ 	.word	0x0000e520


	//   ....[130]....
        /*057c*/ 	.word	0x0000e610


	//   ....[131]....
        /*0580*/ 	.word	0x0000e6a0


	//   ....[132]....
        /*0584*/ 	.word	0x0000e700


	//   ....[133]....
        /*0588*/ 	.word	0x0000e7d0


	//   ....[134]....
        /*058c*/ 	.word	0x0000ea30


	//----- nvinfo : EIATTR_REG_RECONFIG
	.align		4
.L_117:
        /*0590*/ 	.byte	0x01, 0x54
	.zero		2


	//----- nvinfo : EIATTR_SYSCALL_OFFSETS
	.align		4
        /*0594*/ 	.byte	0x04, 0x46
        /*0596*/ 	.short	(.L_119 - .L_118)


	//   ....[0]....
.L_118:
        /*0598*/ 	.word	0x00001730


	//   ....[1]....
        /*059c*/ 	.word	0x000094d0


	//   ....[2]....
        /*05a0*/ 	.word	0x00009640


	//   ....[3]....
        /*05a4*/ 	.word	0x00009790


	//   ....[4]....
        /*05a8*/ 	.word	0x000098d0


	//   ....[5]....
        /*05ac*/ 	.word	0x0000a810


	//----- nvinfo : EIATTR_MBARRIER_INSTR_OFFSETS
	.align		4
.L_119:
        /*05b0*/ 	.byte	0x04, 0x39
        /*05b2*/ 	.short	(.L_121 - .L_120)


	//   ....[0]....
.L_120:
        /*05b4*/ 	.word	0x00000180
        /*05b8*/ 	.word	0x000000ff
        /*05bc*/ 	.word	0x00019c00
        /*05c0*/ 	.short	0x0100
        /*05c2*/ 	.byte	0x08
	.zero		1


	//   ....[1]....
        /*05c4*/ 	.word	0x00000190
        /*05c8*/ 	.word	0x000000ff
        /*05cc*/ 	.word	0x00019c20
        /*05d0*/ 	.short	0x0100
        /*05d2*/ 	.byte	0x08
	.zero		1


	//   ....[2]....
        /*05d4*/ 	.word	0x00000280
        /*05d8*/ 	.word	0x000000ff
        /*05dc*/ 	.word	0x00019c30
        /*05e0*/ 	.short	0x0100
        /*05e2*/ 	.byte	0x08
	.zero		1


	//   ....[3]....
        /*05e4*/ 	.word	0x00000290
        /*05e8*/ 	.word	0x000000ff
        /*05ec*/ 	.word	0x00019c40
        /*05f0*/ 	.short	0x0100
        /*05f2*/ 	.byte	0x08
	.zero		1


	//   ....[4]....
        /*05f4*/ 	.word	0x000002a0
        /*05f8*/ 	.word	0x000000ff
        /*05fc*/ 	.word	0x00019c38
        /*0600*/ 	.short	0x0100
        /*0602*/ 	.byte	0x08
	.zero		1


	//   ....[5]....
        /*0604*/ 	.word	0x000002b0
        /*0608*/ 	.word	0x000000ff
        /*060c*/ 	.word	0x00019c48
        /*0610*/ 	.short	0x0100
        /*0612*/ 	.byte	0x08
	.zero		1


	//   ....[6]....
        /*0614*/ 	.word	0x000003e0
        /*0618*/ 	.word	0x000000ff
        /*061c*/ 	.word	0x00019c50
        /*0620*/ 	.short	0x0100
        /*0622*/ 	.byte	0x08
	.zero		1


	//   ....[7]....
        /*0624*/ 	.word	0x000003f0
        /*0628*/ 	.word	0x000000ff
        /*062c*/ 	.word	0x00019c60
        /*0630*/ 	.short	0x0100
        /*0632*/ 	.byte	0x08
	.zero		1


	//   ....[8]....
        /*0634*/ 	.word	0x00000400
        /*0638*/ 	.word	0x000000ff
        /*063c*/ 	.word	0x00019c58
        /*0640*/ 	.short	0x0100
        /*0642*/ 	.byte	0x08
	.zero		1


	//   ....[9]....
        /*0644*/ 	.word	0x00000410
        /*0648*/ 	.word	0x000000ff
        /*064c*/ 	.word	0x00019c68
        /*0650*/ 	.short	0x0100
        /*0652*/ 	.byte	0x08
	.zero		1


	//   ....[10]....
        /*0654*/ 	.word	0x00000500
        /*0658*/ 	.word	0x000000ff
        /*065c*/ 	.word	0x00019c70
        /*0660*/ 	.short	0x0100
        /*0662*/ 	.byte	0x06
	.zero		1


	//   ....[11]....
        /*0664*/ 	.word	0x00000510
        /*0668*/ 	.word	0x000000ff
        /*066c*/ 	.word	0x00019c80
        /*0670*/ 	.short	0x0100
        /*0672*/ 	.byte	0x06
	.zero		1


	//   ....[12]....
        /*0674*/ 	.word	0x00000520
        /*0678*/ 	.word	0x000000ff
        /*067c*/ 	.word	0x00019c78
        /*0680*/ 	.short	0x0100
        /*0682*/ 	.byte	0x06
	.zero		1


	//   ....[13]....
        /*0684*/ 	.word	0x00000530
        /*0688*/ 	.word	0x000000ff
        /*068c*/ 	.word	0x00019c88
        /*0690*/ 	.short	0x0100
        /*0692*/ 	.byte	0x06
	.zero		1


	//   ....[14]....
        /*0694*/ 	.word	0x00000660
        /*0698*/ 	.word	0x000000ff
        /*069c*/ 	.word	0x00019c90
        /*06a0*/ 	.short	0x0100
        /*06a2*/ 	.byte	0x08
	.zero		1


	//   ....[15]....
        /*06a4*/ 	.word	0x00000670
        /*06a8*/ 	.word	0x000000ff
        /*06ac*/ 	.word	0x00019ca0
        /*06b0*/ 	.short	0x0100
        /*06b2*/ 	.byte	0x08
	.zero		1


	//   ....[16]....
        /*06b4*/ 	.word	0x00000680
        /*06b8*/ 	.word	0x000000ff
        /*06bc*/ 	.word	0x00019c98
        /*06c0*/ 	.short	0x0100
        /*06c2*/ 	.byte	0x08
	.zero		1


	//   ....[17]....
        /*06c4*/ 	.word	0x00000690
        /*06c8*/ 	.word	0x000000ff
        /*06cc*/ 	.word	0x00019ca8
        /*06d0*/ 	.short	0x0100
        /*06d2*/ 	.byte	0x08
	.zero		1


	//   ....[18]....
        /*06d4*/ 	.word	0x000007e0
        /*06d8*/ 	.word	0x000000ff
        /*06dc*/ 	.word	0x00019cb0
        /*06e0*/ 	.short	0x0100
        /*06e2*/ 	.byte	0x08
	.zero		1


	//   ....[19]....
        /*06e4*/ 	.word	0x000007f0
        /*06e8*/ 	.word	0x000000ff
        /*06ec*/ 	.word	0x00019cc0
        /*06f0*/ 	.short	0x0100
        /*06f2*/ 	.byte	0x08
	.zero		1


	//   ....[20]....
        /*06f4*/ 	.word	0x00000800
        /*06f8*/ 	.word	0x000000ff
        /*06fc*/ 	.word	0x00019cb8
        /*0700*/ 	.short	0x0100
        /*0702*/ 	.byte	0x08
	.zero		1


	//   ....[21]....
        /*0704*/ 	.word	0x00000810
        /*0708*/ 	.word	0x000000ff
        /*070c*/ 	.word	0x00019cc8
        /*0710*/ 	.short	0x0100
        /*0712*/ 	.byte	0x08
	.zero		1


	//   ....[22]....
        /*0714*/ 	.word	0x000017b0
        /*0718*/ 	.word	0x000000ff
        /*071c*/ 	.word	0x00019c00
        /*0720*/ 	.short	0x010a
        /*0722*/ 	.byte	0x34
	.zero		1


	//   ....[23]....
        /*0724*/ 	.word	0x00001830
        /*0728*/ 	.word	0x00000003
        /*072c*/ 	.word	0x00019c30
        /*0730*/ 	.short	0x010a
        /*0732*/ 	.byte	0x3f
	.zero		1


	//   ....[24]....
        /*0734*/ 	.word	0x00001880
        /*0738*/ 	.word	0x00000003
        /*073c*/ 	.word	0x00019c30
        /*0740*/ 	.short	0x010a
        /*0742*/ 	.byte	0x3f
	.zero		1


	//   ....[25]....
        /*0744*/ 	.word	0x00001c20
        /*0748*/ 	.word	0x000000ff
        /*074c*/ 	.word	0x00000000
        /*0750*/ 	.short	0x0101
        /*0752*/ 	.byte	0x06
	.zero		1


	//   ....[26]....
        /*0754*/ 	.word	0x00003a30
        /*0758*/ 	.word	0x000000ff
        /*075c*/ 	.word	0x00019c30
        /*0760*/ 	.short	0x010a
        /*0762*/ 	.byte	0x14
	.zero		1


	//   ....[27]....
        /*0764*/ 	.word	0x00003a70
        /*0768*/ 	.word	0x000000ff
        /*076c*/ 	.word	0x00019c30
        /*0770*/ 	.short	0x010a
        /*0772*/ 	.byte	0x14
	.zero		1


	//   ....[28]....
        /*0774*/ 	.word	0x00003bd0
        /*0778*/ 	.word	0x000000ff
        /*077c*/ 	.word	0x00019c50
        /*0780*/ 	.short	0x010a
        /*0782*/ 	.byte	0x0b
	.zero		1


	//   ....[29]....
        /*0784*/ 	.word	0x00003c10
        /*0788*/ 	.word	0x000000ff
        /*078c*/ 	.word	0x00019c50
        /*0790*/ 	.short	0x010a
        /*0792*/ 	.byte	0x0b
	.zero		1


	//   ....[30]....
        /*0794*/ 	.word	0x00003ea0
        /*0798*/ 	.word	0x000000ff
        /*079c*/ 	.word	0x00000000
        /*07a0*/ 	.short	0x0101
        /*07a2*/ 	.byte	0x06
	.zero		1


	//   ....[31]....
        /*07a4*/ 	.word	0x00005030
        /*07a8*/ 	.word	0x000000ff
        /*07ac*/ 	.word	0x00000000
        /*07b0*/ 	.short	0x0101
        /*07b2*/ 	.byte	0x06
	.zero		1


	//   ....[32]....
        /*07b4*/ 	.word	0x00005590
        /*07b8*/ 	.word	0x000000ff
        /*07bc*/ 	.word	0x00019c50
        /*07c0*/ 	.short	0x010a
        /*07c2*/ 	.byte	0x0e
	.zero		1


	//   ....[33]....
        /*07c4*/ 	.word	0x000055d0
        /*07c8*/ 	.word	0x000000ff
        /*07cc*/ 	.word	0x00019c50
        /*07d0*/ 	.short	0x010a
        /*07d2*/ 	.byte	0x0e
	.zero		1


	//   ....[34]....
        /*07d4*/ 	.word	0x00005bd0
        /*07d8*/ 	.word	0x000000ff
        /*07dc*/ 	.word	0x00000000
        /*07e0*/ 	.short	0x0101
        /*07e2*/ 	.byte	0x04
	.zero		1


	//   ....[35]....
        /*07e4*/ 	.word	0x00007390
        /*07e8*/ 	.word	0x00000000
        /*07ec*/ 	.word	0x00000000
        /*07f0*/ 	.short	0x0101
        /*07f2*/ 	.byte	0x3f
	.zero		1


	//   ....[36]....
        /*07f4*/ 	.word	0x00009d30
        /*07f8*/ 	.word	0x00000004
        /*07fc*/ 	.word	0x00019c80
        /*0800*/ 	.short	0x010a
        /*0802*/ 	.byte	0x3f
	.zero		1


	//   ....[37]....
        /*0804*/ 	.word	0x0000a120
        /*0808*/ 	.word	0x00000004
        /*080c*/ 	.word	0x00019c70
        /*0810*/ 	.short	0x0107
        /*0812*/ 	.byte	0x3f
	.zero		1


	//   ....[38]....
        /*0814*/ 	.word	0x0000a1e0
        /*0818*/ 	.word	0x00000004
        /*081c*/ 	.word	0x00019c70
        /*0820*/ 	.short	0x0101
        /*0822*/ 	.byte	0x3f
	.zero		1


	//   ....[39]....
        /*0824*/ 	.word	0x0000a230
        /*0828*/ 	.word	0x00000004
        /*082c*/ 	.word	0x00019c40
        /*0830*/ 	.short	0x010a
        /*0832*/ 	.byte	0x3f
	.zero		1


	//   ....[40]....
        /*0834*/ 	.word	0x0000a540
        /*0838*/ 	.word	0x00000004
        /*083c*/ 	.word	0x00019c30
        /*0840*/ 	.short	0x0107
        /*0842*/ 	.byte	0x3f
	.zero		1


	//   ....[41]....
        /*0844*/ 	.word	0x0000a600
        /*0848*/ 	.word	0x00000004
        /*084c*/ 	.word	0x00019c30
        /*0850*/ 	.short	0x0101
        /*0852*/ 	.byte	0x3f
	.zero		1


	//   ....[42]....
        /*0854*/ 	.word	0x0000af60
        /*0858*/ 	.word	0x00000016
        /*085c*/ 	.word	0x00019c00
        /*0860*/ 	.short	0x0107
        /*0862*/ 	.byte	0x3f
	.zero		1


	//   ....[43]....
        /*0864*/ 	.word	0x0000b060
        /*0868*/ 	.word	0x00000016
        /*086c*/ 	.word	0x00019c00
        /*0870*/ 	.short	0x0101
        /*0872*/ 	.byte	0x3f
	.zero		1


	//   ....[44]....
        /*0874*/ 	.word	0x0000b080
        /*0878*/ 	.word	0x00000016
        /*087c*/ 	.word	0x00019c20
        /*0880*/ 	.short	0x010a
        /*0882*/ 	.byte	0x3f
	.zero		1


	//   ....[45]....
        /*0884*/ 	.word	0x0000b3f0
        /*0888*/ 	.word	0x00000000
        /*088c*/ 	.word	0x00019c80
        /*0890*/ 	.short	0x010a
        /*0892*/ 	.byte	0x3f
	.zero		1


	//   ....[46]....
        /*0894*/ 	.word	0x0000b700
        /*0898*/ 	.word	0x00000000
        /*089c*/ 	.word	0x00019c70
        /*08a0*/ 	.short	0x0107
        /*08a2*/ 	.byte	0x3f
	.zero		1


	//   ....[47]....
        /*08a4*/ 	.word	0x0000b7c0
        /*08a8*/ 	.word	0x00000000
        /*08ac*/ 	.word	0x00019c70
        /*08b0*/ 	.short	0x0101
        /*08b2*/ 	.byte	0x3f
	.zero		1


	//   ....[48]....
        /*08b4*/ 	.word	0x0000b7f0
        /*08b8*/ 	.word	0x00000000
        /*08bc*/ 	.word	0x00019c40
        /*08c0*/ 	.short	0x010a
        /*08c2*/ 	.byte	0x3f
	.zero		1


	//   ....[49]....
        /*08c4*/ 	.word	0x0000bae0
        /*08c8*/ 	.word	0x00000000
        /*08cc*/ 	.word	0x00019c30
        /*08d0*/ 	.short	0x0107
        /*08d2*/ 	.byte	0x3f
	.zero		1


	//   ....[50]....
        /*08d4*/ 	.word	0x0000bba0
        /*08d8*/ 	.word	0x00000000
        /*08dc*/ 	.word	0x00019c30
        /*08e0*/ 	.short	0x0101
        /*08e2*/ 	.byte	0x3f
	.zero		1


	//   ....[51]....
        /*08e4*/ 	.word	0x0000bc30
        /*08e8*/ 	.word	0x00000002
        /*08ec*/ 	.word	0x00019c70
        /*08f0*/ 	.short	0x010a
        /*08f2*/ 	.byte	0x3f
	.zero		1


	//   ....[52]....
        /*08f4*/ 	.word	0x0000bcc0
        /*08f8*/ 	.word	0x00000002
        /*08fc*/ 	.word	0x00019c60
        /*0900*/ 	.short	0x010a
        /*0902*/ 	.byte	0x3f
	.zero		1


	//   ....[53]....
        /*0904*/ 	.word	0x0000c050
        /*0908*/ 	.word	0x00000002
        /*090c*/ 	.word	0x00019c50
        /*0910*/ 	.short	0x0101
        /*0912*/ 	.byte	0x3f
	.zero		1


	//   ....[54]....
        /*0914*/ 	.word	0x0000c0e0
        /*0918*/ 	.word	0x00000002
        /*091c*/ 	.word	0x00000000
        /*0920*/ 	.short	0x0101
        /*0922*/ 	.byte	0x3f
	.zero		1


	//   ....[55]....
        /*0924*/ 	.word	0x0000c2a0
        /*0928*/ 	.word	0x00000003
        /*092c*/ 	.word	0x00019c70
        /*0930*/ 	.short	0x010a
        /*0932*/ 	.byte	0x3f
	.zero		1


	//   ....[56]....
        /*0934*/ 	.word	0x0000c320
        /*0938*/ 	.word	0x00000003
        /*093c*/ 	.word	0x00019c60
        /*0940*/ 	.short	0x010a
        /*0942*/ 	.byte	0x3f
	.zero		1


	//   ....[57]....
        /*0944*/ 	.word	0x0000c6c0
        /*0948*/ 	.word	0x00000003
        /*094c*/ 	.word	0x00019c50
        /*0950*/ 	.short	0x0101
        /*0952*/ 	.byte	0x3f
	.zero		1


	//   ....[58]....
        /*0954*/ 	.word	0x0000c760
        /*0958*/ 	.word	0x00000003
        /*095c*/ 	.word	0x00000000
        /*0960*/ 	.short	0x0101
        /*0962*/ 	.byte	0x3f
	.zero		1


	//   ....[59]....
        /*0964*/ 	.word	0x0000d1d0
        /*0968*/ 	.word	0x00000004
        /*096c*/ 	.word	0x00019c20
        /*0970*/ 	.short	0x010a
        /*0972*/ 	.byte	0x3f
	.zero		1


	//   ....[60]....
        /*0974*/ 	.word	0x0000d350
        /*0978*/ 	.word	0x00000005
        /*097c*/ 	.word	0x00019c40
        /*0980*/ 	.short	0x010a
        /*0982*/ 	.byte	0x3f
	.zero		1


	//   ....[61]....
        /*0984*/ 	.word	0x0000d3f0
        /*0988*/ 	.word	0x00000017
        /*098c*/ 	.word	0x00019c40
        /*0990*/ 	.short	0x010a
        /*0992*/ 	.byte	0x3f
	.zero		1


	//   ....[62]....
        /*0994*/ 	.word	0x0000d430
        /*0998*/ 	.word	0x00000005
        /*099c*/ 	.word	0x00019c60
        /*09a0*/ 	.short	0x010a
        /*09a2*/ 	.byte	0x3f
	.zero		1


	//   ....[63]....
        /*09a4*/ 	.word	0x0000d470
        /*09a8*/ 	.word	0x00000017
        /*09ac*/ 	.word	0x00019c60
        /*09b0*/ 	.short	0x010a
        /*09b2*/ 	.byte	0x3f
	.zero		1


	//   ....[64]....
        /*09b4*/ 	.word	0x0000d4b0
        /*09b8*/ 	.word	0x00000005
        /*09bc*/ 	.word	0x00019c80
        /*09c0*/ 	.short	0x010a
        /*09c2*/ 	.byte	0x3f
	.zero		1


	//   ....[65]....
        /*09c4*/ 	.word	0x0000d4f0
        /*09c8*/ 	.word	0x00000017
        /*09cc*/ 	.word	0x00019c80
        /*09d0*/ 	.short	0x010a
        /*09d2*/ 	.byte	0x3f
	.zero		1


	//   ....[66]....
        /*09d4*/ 	.word	0x0000d560
        /*09d8*/ 	.word	0x00000003
        /*09dc*/ 	.word	0x00019c00
        /*09e0*/ 	.short	0x010a
        /*09e2*/ 	.byte	0x3f
	.zero		1


	//   ....[67]....
        /*09e4*/ 	.word	0x0000d5b0
        /*09e8*/ 	.word	0x00000003
        /*09ec*/ 	.word	0x00019c30
        /*09f0*/ 	.short	0x010a
        /*09f2*/ 	.byte	0x3f
	.zero		1


	//   ....[68]....
        /*09f4*/ 	.word	0x0000d610
        /*09f8*/ 	.word	0x00000005
        /*09fc*/ 	.word	0x00019c30
        /*0a00*/ 	.short	0x010a
        /*0a02*/ 	.byte	0x3f
	.zero		1


	//   ....[69]....
        /*0a04*/ 	.word	0x0000d670
        /*0a08*/ 	.word	0x00000005
        /*0a0c*/ 	.word	0x00019c50
        /*0a10*/ 	.short	0x010a
        /*0a12*/ 	.byte	0x3f
	.zero		1


	//   ....[70]....
        /*0a14*/ 	.word	0x0000d6d0
        /*0a18*/ 	.word	0x00000007
        /*0a1c*/ 	.word	0x00019c50
        /*0a20*/ 	.short	0x010a
        /*0a22*/ 	.byte	0x3f
	.zero		1


	//   ....[71]....
        /*0a24*/ 	.word	0x0000d7e0
        /*0a28*/ 	.word	0x00000004
        /*0a2c*/ 	.word	0x00019c80
        /*0a30*/ 	.short	0x010a
        /*0a32*/ 	.byte	0x3f
	.zero		1


	//   ....[72]....
        /*0a34*/ 	.word	0x0000dba0
        /*0a38*/ 	.word	0x00000004
        /*0a3c*/ 	.word	0x00019c40
        /*0a40*/ 	.short	0x010a
        /*0a42*/ 	.byte	0x3f
	.zero		1


	//   ....[73]....
        /*0a44*/ 	.word	0x0000e250
        /*0a48*/ 	.word	0x00000016
        /*0a4c*/ 	.word	0x00019c20
        /*0a50*/ 	.short	0x010a
        /*0a52*/ 	.byte	0x3f
	.zero		1


	//   ....[74]....
        /*0a54*/ 	.word	0x0000e2a0
        /*0a58*/ 	.word	0x00000000
        /*0a5c*/ 	.word	0x00019c80
        /*0a60*/ 	.short	0x010a
        /*0a62*/ 	.byte	0x3f
	.zero		1


	//   ....[75]....
        /*0a64*/ 	.word	0x0000e560
        /*0a68*/ 	.word	0x00000000
        /*0a6c*/ 	.word	0x00019c40
        /*0a70*/ 	.short	0x010a
        /*0a72*/ 	.byte	0x3f
	.zero		1


	//   ....[76]....
        /*0a74*/ 	.word	0x0000e810
        /*0a78*/ 	.word	0x00000002
        /*0a7c*/ 	.word	0x00019c70
        /*0a80*/ 	.short	0x010a
        /*0a82*/ 	.byte	0x3f
	.zero		1


	//   ....[77]....
        /*0a84*/ 	.word	0x0000e860
        /*0a88*/ 	.word	0x00000002
        /*0a8c*/ 	.word	0x00019c60
        /*0a90*/ 	.short	0x010a
        /*0a92*/ 	.byte	0x3f
	.zero		1


	//   ....[78]....
        /*0a94*/ 	.word	0x0000e8b0
        /*0a98*/ 	.word	0x00000003
        /*0a9c*/ 	.word	0x00019c70
        /*0aa0*/ 	.short	0x010a
        /*0aa2*/ 	.byte	0x3f
	.zero		1


	//   ....[79]....
        /*0aa4*/ 	.word	0x0000e900
        /*0aa8*/ 	.word	0x00000003
        /*0aac*/ 	.word	0x00019c60
        /*0ab0*/ 	.short	0x010a
        /*0ab2*/ 	.byte	0x3f
	.zero		1


	//   ....[80]....
        /*0ab4*/ 	.word	0x0000e950
        /*0ab8*/ 	.word	0x00000004
        /*0abc*/ 	.word	0x00019c20
        /*0ac0*/ 	.short	0x010a
        /*0ac2*/ 	.byte	0x3f
	.zero		1


	//   ....[81]....
        /*0ac4*/ 	.word	0x0000eaf0
        /*0ac8*/ 	.word	0x00000005
        /*0acc*/ 	.word	0x00019c40
        /*0ad0*/ 	.short	0x010a
        /*0ad2*/ 	.byte	0x3f
	.zero		1


	//   ....[82]....
        /*0ad4*/ 	.word	0x0000eb40
        /*0ad8*/ 	.word	0x00000017
        /*0adc*/ 	.word	0x00019c40
        /*0ae0*/ 	.short	0x010a
        /*0ae2*/ 	.byte	0x3f
	.zero		1


	//   ....[83]....
        /*0ae4*/ 	.word	0x0000eb90
        /*0ae8*/ 	.word	0x00000005
        /*0aec*/ 	.word	0x00019c60
        /*0af0*/ 	.short	0x010a
        /*0af2*/ 	.byte	0x3f
	.zero		1


	//   ....[84]....
        /*0af4*/ 	.word	0x0000ebe0
        /*0af8*/ 	.word	0x00000017
        /*0afc*/ 	.word	0x00019c60
        /*0b00*/ 	.short	0x010a
        /*0b02*/ 	.byte	0x3f
	.zero		1


	//   ....[85]....
        /*0b04*/ 	.word	0x0000ec30
        /*0b08*/ 	.word	0x00000005
        /*0b0c*/ 	.word	0x00019c80
        /*0b10*/ 	.short	0x010a
        /*0b12*/ 	.byte	0x3f
	.zero		1


	//----- nvinfo : EIATTR_NUM_MBARRIERS
	.align		4
.L_121:
        /*0b14*/ 	.byte	0x03, 0x38
        /*0b16*/ 	.short	0x0016


	//----- nvinfo : EIATTR_EXIT_INSTR_OFFSETS
	.align		4
        /*0b18*/ 	.byte	0x04, 0x1c
        /*0b1a*/ 	.short	(.L_123 - .L_122)


	//   ....[0]....
.L_122:
        /*0b1c*/ 	.word	0x00000980


	//   ....[1]....
        /*0b20*/ 	.word	0x00008020


	//   ....[2]....
        /*0b24*/ 	.word	0x0000d540


	//----- nvinfo : EIATTR_MAX_THREADS
	.align		4
.L_123:
        /*0b28*/ 	.byte	0x04, 0x05
        /*0b2a*/ 	.short	(.L_125 - .L_124)
.L_124:
        /*0b2c*/ 	.word	0x00000200
        /*0b30*/ 	.word	0x00000001
        /*0b34*/ 	.word	0x00000001


	//----- nvinfo : EIATTR_CRS_STACK_SIZE
	.align		4
.L_125:
        /*0b38*/ 	.byte	0x04, 0x1e
        /*0b3a*/ 	.short	(.L_127 - .L_126)
.L_126:
        /*0b3c*/ 	.word	0x00000000


	//----- nvinfo : EIATTR_CBANK_PARAM_SIZE
	.align		4
.L_127:
        /*0b40*/ 	.byte	0x03, 0x19
        /*0b42*/ 	.short	0x0af0


	//----- nvinfo : EIATTR_PARAM_CBANK
	.align		4
        /*0b44*/ 	.byte	0x04, 0x0a
        /*0b46*/ 	.short	(.L_129 - .L_128)
	.align		4
.L_128:
        /*0b48*/ 	.word	index@(.nv.constant0._ZN7cutlass13device_kernelIN5flash11enable_sm90INS1_16FlashAttnFwdSm90INS1_25CollectiveMainloopFwdSm90ILi2EN4cute5tupleIJNS5_1CILi1EEES8_S8_EEENS6_IJNS7_ILi192EEENS7_ILi128EEENS7_ILi96EEEEEELi96ENS_12float_e4m3_tEfNS_4arch4Sm90ELb0ELb0ELb0ELb1ELb1ELb0ELb0ELb1ELb1ELb1ELb0ELb0EEENS1_21CollectiveEpilogueFwdINS6_IJSA_SC_SB_EEES9_NS_10bfloat16_tESG_Li384ELb1ELb1ELb0ELb1EEENS1_36VarlenDynamicPersistentTileSchedulerILi192ELi128ELi384ELi128ELb0ELb1ELb1ELb0ELb1ELb1EEEEEEEEEvNT_6ParamsE)
        /*0b4c*/ 	.short	0x0210
        /*0b4e*/ 	.short	0x0af0


	//----- nvinfo : EIATTR_SW_WAR
	.align		4
.L_129:
        /*0b50*/ 	.byte	0x04, 0x36
        /*0b52*/ 	.short	(.L_131 - .L_130)
.L_130:
        /*0b54*/ 	.word	0x00000008
.L_131:


//--------------------- .nv.info._ZN7cutlass13device_kernelIN5flash11enable_sm90INS1_16FlashAttnFwdSm90INS1_25CollectiveMainloopFwdSm90ILi2EN4cute5tupleIJNS5_1CILi1EEES8_S8_EEENS6_IJNS7_ILi192EEENS7_ILi128EEENS7_ILi96EEEEEELi96ENS_12float_e4m3_tEfNS_4arch4Sm90ELb0ELb0ELb0ELb1ELb1ELb1ELb0ELb1ELb1ELb1ELb0ELb0EEENS1_21CollectiveEpilogueFwdINS6_IJSA_SC_SB_EEES9_NS_10bfloat16_tESG_Li384ELb1ELb1ELb0ELb1EEENS1_36VarlenDynamicPersistentTileSchedulerILi192ELi128ELi384ELi128ELb0ELb1ELb1ELb0ELb1ELb1EEEEEEEEEvNT_6ParamsE --------------------------
	.section	.nv.info._ZN7cutlass13device_kernelIN5flash11enable_sm90INS1_16FlashAttnFwdSm90INS1_25CollectiveMainloopFwdSm90ILi2EN4cute5tupleIJNS5_1CILi1EEES8_S8_EEENS6_IJNS7_ILi192EEENS7_ILi128EEENS7_ILi96EEEEEELi96ENS_12float_e4m3_tEfNS_4arch4Sm90ELb0ELb0ELb0ELb1ELb1ELb1ELb0ELb1ELb1ELb1ELb0ELb0EEENS1_21CollectiveEpilogueFwdINS6_IJSA_SC_SB_EEES9_NS_10bfloat16_tESG_Li384ELb1ELb1ELb0ELb1EEENS1_36VarlenDynamicPersistentTileSchedulerILi192ELi128ELi384ELi128ELb0ELb1ELb1ELb0ELb1ELb1EEEEEEEEEvNT_6ParamsE,"",@"SHT_CUDA_INFO"
	.sectionflags	@""
	.align	4


	//----- nvinfo : EIATTR_CUDA_API_VERSION
	.align		4
        /*0000*/ 	.byte	0x04, 0x37
        /*0002*/ 	.short	(.L_133 - .L_132)
.L_132:
        /*0004*/ 	.word	0x00000082


	//----- nvinfo : EIATTR_KPARAM_INFO
	.align		4
.L_133:
        /*0008*/ 	.byte	0x04, 0x17
        /*000a*/ 	.short	(.L_135 - .L_134)
.L_134:
        /*000c*/ 	.word	0x00000000
        /*0010*/ 	.short	0x0000
        /*0012*/ 	.short	0x0070
        /*0014*/ 	.byte	0x00, 0xf0, 0x01, 0x2a


	//----- nvinfo : EIATTR_SPARSE_MMA_MASK
	.align		4
.L_135:
        /*0018*/ 	.byte	0x03, 0x50
        /*001a*/ 	.short	0x0000


	//----- nvinfo : EIATTR_MAXREG_COUNT
	.align		4
        /*001c*/ 	.byte	0x03, 0x1b
        /*001e*/ 	.short	0x0080


	//----- nvinfo : EIATTR_NUM_BARRIERS
	.align		4
        /*0020*/ 	.byte	0x02, 0x4c
        /*0022*/ 	.byte	0x10
	.zero		1


	//----- nvinfo : EIATTR_EXTERNS
	.align		4
        /*0024*/ 	.byte	0x04, 0x0f
        /*0026*/ 	.short	(.L_137 - .L_136)


	//   ....[0]....
	.align		4
.L_136:
        /*0028*/ 	.word	index@(__assertfail)


	//----- nvinfo : EIATTR_ANNOTATIONS
	.align		4
.L_137:
        /*002c*/ 	.byte	0x04, 0x55
        /*002e*/ 	.short	(.L_139 - .L_138)


	//   ....[0]....
.L_138:
        /* <DEDUP_REMOVED lines=92> */
        /*05e4*/ 	.byte	0xe0, 0x9b, 0x01, 0x00, 0x01, 0x00, 0x00, 0x00, 0xd0, 0x9f, 0x01, 0x00


	//----- nvinfo : EIATTR_MERCURY_ISA_VERSION
	.align		4
.L_139:
        /*05f0*/ 	.byte	0x03, 0x5f
        /*05f2*/ 	.short	0x0101


	//----- nvinfo : EIATTR_UNUSED_LOAD_BYTE_OFFSET
	.align		4
        /*05f4*/ 	.byte	0x04, 0x44
        /*05f6*/ 	.short	(.L_141 - .L_140)


	//   ....[0]....
.L_140:
        /*05f8*/ 	.word	0x00000a50
        /*05fc*/ 	.word	0x0000fff0


	//   ....[1]....
        /*0600*/ 	.word	0x0000fe20
        /*0604*/ 	.word	0x0000fff0


	//----- nvinfo : EIATTR_INT_WARP_WIDE_INSTR_OFFSETS
	.align		4
.L_141:
        /*0608*/ 	.byte	0x04, 0x31
        /*060a*/ 	.short	(.L_143 - .L_142)


	//   ....[0]....
.L_142:
        /*060c*/ 	.word	0x00000130


	//   ....[1]....
        /*0610*/ 	.word	0x00000170


	//   ....[2]....
        /*0614*/ 	.word	0x000001e0


	//   ....[3]....
        /*0618*/ 	.word	0x00014840


	//   ....[4]....
        /*061c*/ 	.word	0x000148d0


	//   ....[5]....
        /*0620*/ 	.word	0x000179d0


	//   ....[6]....
        /*0624*/ 	.word	0x00017a60


	//----- nvinfo : EIATTR_COOP_GROUP_MASK_REGIDS
	.align		4
.L_143:
        /*0628*/ 	.byte	0x04, 0x29
        /*062a*/ 	.short	(.L_145 - .L_144)


	//   ....[0]....
.L_144:
        /*062c*/ 	.word	0xffffffff


	//   ....[1]....
        /*0630*/ 	.word	0xffffffff


	//   ....[2]....
        /*0634*/ 	.word	0xffffffff


	//   ....[3]....
        /*0638*/ 	.word	0xffffffff


	//   ....[4]....
        /*063c*/ 	.word	0xffffffff


	//   ....[5]....
        /*0640*/ 	.word	0xffffffff


	//   ....[6]....
        /*0644*/ 	.word	0xffffffff


	//   ....[7]....
        /*0648*/ 	.word	0xffffffff


	//   ....[8]....
        /*064c*/ 	.word	0xffffffff


	//   ....[9]....
        /*0650*/ 	.word	0xffffffff


	//   ....[10]....
        /*0654*/ 	.word	0xffffffff


	//   ....[11]....
        /*0658*/ 	.word	0xffffffff


	//   ....[12]....
        /*065c*/ 	.word	0xffffffff


	//   ....[13]....
        /*0660*/ 	.word	0xffffffff


	//   ....[14]....
        /*0664*/ 	.word	0xffffffff


	//   ....[15]....
        /*0668*/ 	.word	0xffffffff


	//   ....[16]....
        /*066c*/ 	.word	0xffffffff


	//   ....[17]....
        /*0670*/ 	.word	0xffffffff


	//   ....[18]....
        /*0674*/ 	.word	0xffffffff


	//   ....[19]....
        /*0678*/ 	.word	0xffffffff


	//   ....[20]....
        /*067c*/ 	.word	0xffffffff


	//   ....[21]....
        /*0680*/ 	.word	0xffffffff


	//   ....[22]....
        /*0684*/ 	.word	0xffffffff


	//   ....[23]....
        /*0688*/ 	.word	0xffffffff


	//   ....[24]....
        /*068c*/ 	.word	0xffffffff


	//   ....[25]....
        /*0690*/ 	.word	0xffffffff


	//   ....[26]....
        /*0694*/ 	.word	0xffffffff


	//   ....[27]....
        /*0698*/ 	.word	0xffffffff


	//   ....[28]....
        /*069c*/ 	.word	0xffffffff


	//   ....[29]....
        /*06a0*/ 	.word	0xffffffff


	//   ....[30]....
        /*06a4*/ 	.word	0xffffffff


	//   ....[31]....
        /*06a8*/ 	.word	0xffffffff


	//   ....[32]....
        /*06ac*/ 	.word	0xffffffff


	//   ....[33]....
        /*06b0*/ 	.word	0xffffffff


	//   ....[34]....
        /*06b4*/ 	.word	0xffffffff


	//   ....[35]....
        /*06b8*/ 	.word	0xffffffff


	//   ....[36]....
        /*06bc*/ 	.word	0xffffffff


	//   ....[37]....
        /*06c0*/ 	.word	0xffffffff


	//   ....[38]....
        /*06c4*/ 	.word	0xffffffff


	//   ....[39]....
        /*06c8*/ 	.word	0xffffffff


	//   ....[40]....
        /*06cc*/ 	.word	0xffffffff


	//   ....[41]....
        /*06d0*/ 	.word	0xffffffff


	//   ....[42]....
        /*06d4*/ 	.word	0xffffffff


	//   ....[43]....
        /*06d8*/ 	.word	0xffffffff


	//   ....[44]....
        /*06dc*/ 	.word	0xffffffff


	//   ....[45]....
        /*06e0*/ 	.word	0xffffffff


	//   ....[46]....
        /*06e4*/ 	.word	0xffffffff


	//   ....[47]....
        /*06e8*/ 	.word	0xffffffff


	//   ....[48]....
        /*06ec*/ 	.word	0xffffffff


	//   ....[49]....
        /*06f0*/ 	.word	0xffffffff


	//   ....[50]....
        /*06f4*/ 	.word	0xffffffff


	//   ....[51]....
        /*06f8*/ 	.word	0xffffffff


	//   ....[52]....
        /*06fc*/ 	.word	0xffffffff


	//   ....[53]....
        /*0700*/ 	.word	0xffffffff


	//   ....[54]....
        /*0704*/ 	.word	0xffffffff


	//   ....[55]....
        /*0708*/ 	.word	0xffffffff


	//   ....[56]....
        /*070c*/ 	.word	0xffffffff


	//   ....[57]....
        /*0710*/ 	.word	0xffffffff


	//   ....[58]....
        /*0714*/ 	.word	0xffffffff


	//   ....[59]....
        /*0718*/ 	.word	0xffffffff


	//   ....[60]....
        /*071c*/ 	.word	0xffffffff


	//   ....[61]....
        /*0720*/ 	.word	0xffffffff


	//   ....[62]....
        /*0724*/ 	.word	0xffffffff


	//   ....[63]....
        /*0728*/ 	.word	0xffffffff


	//   ....[64]....
        /*072c*/ 	.word	0xffffffff


	//   ....[65]....
        /*0730*/ 	.word	0xffffffff


	//   ....[66]....
        /*0734*/ 	.word	0xffffffff


	//   ....[67]....
        /*0738*/ 	.word	0xffffffff


	//   ....[68]....
        /*073c*/ 	.word	0xffffffff


	//   ....[69]....
        /*0740*/ 	.word	0xffffffff


	//   ....[70]....
        /*0744*/ 	.word	0xffffffff


	//   ....[71]....
        /*0748*/ 	.word	0xffffffff


	//   ....[72]....
        /*074c*/ 	.word	0xffffffff


	//   ....[73]....
        /*0750*/ 	.word	0xffffffff


	//   ....[74]....
        /*0754*/ 	.word	0xffffffff


	//   ....[75]....
        /*0758*/ 	.word	0xffffffff


	//   ....[76]....
        /*075c*/ 	.word	0xffffffff


	//   ....[77]....
        /*0760*/ 	.word	0xffffffff


	//   ....[78]....
        /*0764*/ 	.word	0xffffffff


	//   ....[79]....
        /*0768*/ 	.word	0xffffffff


	//   ....[80]....
        /*076c*/ 	.word	0xffffffff


	//   ....[81]....
        /*0770*/ 	.word	0xffffffff


	//   ....[82]....
        /*0774*/ 	.word	0xffffffff


	//   ....[83]....
        /*0778*/ 	.word	0xffffffff


	//   ....[84]....
        /*077c*/ 	.word	0xffffffff


	//   ....[85]....
        /*0780*/ 	.word	0xffffffff


	//   ....[86]....
        /*0784*/ 	.word	0xffffffff


	//   ....[87]....
        /*0788*/ 	.word	0xffffffff


	//   ....[88]....
        /*078c*/ 	.word	0xffffffff


	//   ....[89]....
        /*0790*/ 	.word	0xffffffff


	//   ....[90]....
        /*0794*/ 	.word	0xffffffff


	//   ....[91]....
        /*0798*/ 	.word	0xffffffff


	//   ....[92]....
        /*079c*/ 	.word	0xffffffff


	//   ....[93]....
        /*07a0*/ 	.word	0xffffffff


	//   ....[94]....
        /*07a4*/ 	.word	0xffffffff


	//   ....[95]....
        /*07a8*/ 	.word	0xffffffff


	//   ....[96]....
        /*07ac*/ 	.word	0xffffffff


	//   ....[97]....
        /*07b0*/ 	.word	0xffffffff


	//   ....[98]....
        /*07b4*/ 	.word	0xffffffff


	//   ....[99]....
        /*07b8*/ 	.word	0xffffffff


	//   ....[100]....
        /*07bc*/ 	.word	0xffffffff


	//   ....[101]....
        /*07c0*/ 	.word	0xffffffff


	//   ....[102]....
        /*07c4*/ 	.word	0xffffffff


	//   ....[103]....
        /*07c8*/ 	.word	0xffffffff


	//   ....[104]....
        /*07cc*/ 	.word	0xffffffff


	//   ....[105]....
        /*07d0*/ 	.word	0xffffffff


	//   ....[106]....
        /*07d4*/ 	.word	0xffffffff


	//   ....[107]....
        /*07d8*/ 	.word	0xffffffff


	//   ....[108]....
        /*07dc*/ 	.word	0xffffffff


	//   ....[109]....
        /*07e0*/ 	.word	0xffffffff


	//   ....[110]....
        /*07e4*/ 	.word	0xffffffff


	//   ....[111]....
        /*07e8*/ 	.word	0xffffffff


	//   ....[112]....
        /*07ec*/ 	.word	0xffffffff


	//   ....[113]....
        /*07f0*/ 	.word	0xffffffff


	//   ....[114]....
        /*07f4*/ 	.word	0xffffffff


	//   ....[115]....
        /*07f8*/ 	.word	0xffffffff


	//   ....[116]....
        /*07fc*/ 	.word	0xffffffff


	//   ....[117]....
        /*0800*/ 	.word	0xffffffff


	//   ....[118]....
        /*0804*/ 	.word	0xffffffff


	//   ....[119]....
        /*0808*/ 	.word	0xffffffff


	//   ....[120]....
        /*080c*/ 	.word	0xffffffff


	//   ....[121]....
        /*0810*/ 	.word	0xffffffff


	//   ....[122]....
        /*0814*/ 	.word	0xffffffff


	//   ....[123]....
        /*0818*/ 	.word	0xffffffff


	//   ....[124]....
        /*081c*/ 	.word	0xffffffff


	//   ....[125]....
        /*0820*/ 	.word	0xffffffff


	//   ....[126]....
        /*0824*/ 	.word	0xffffffff


	//   ....[127]....
        /*0828*/ 	.word	0xffffffff


	//   ....[128]....
        /*082c*/ 	.word	0xffffffff


	//   ....[129]....
        /*0830*/ 	.word	0x0500000f


	//   ....[130]....
        /*0834*/ 	.word	0x0500000f


	//   ....[131]....
        /*0838*/ 	.word	0x0500000f


	//   ....[132]....
        /*083c*/ 	.word	0x0500000f


	//   ....[133]....
        /*0840*/ 	.word	0x0500000f


	//   ....[134]....
        /*0844*/ 	.word	0x0500000f


	//   ....[135]....
        /*0848*/ 	.word	0x0500000f


	//   ....[136]....
        /*084c*/ 	.word	0x0500000f


	//   ....[137]....
        /*0850*/ 	.word	0x0500000f


	//   ....[138]....
        /*0854*/ 	.word	0x0500000f


	//   ....[139]....
        /*0858*/ 	.word	0x0500000f


	//   ....[140]....
        /*085c*/ 	.word	0x0500000f


	//   ....[141]....
        /*0860*/ 	.word	0x0500000f


	//   ....[142]....
        /*0864*/ 	.word	0x0500000f


	//   ....[143]....
        /*0868*/ 	.word	0x0500000f


	//   ....[144]....
        /*086c*/ 	.word	0x0500000f


	//   ....[145]....
        /*0870*/ 	.word	0x0500000f


	//   ....[146]....
        /*0874*/ 	.word	0x0500000f


	//   ....[147]....
        /*0878*/ 	.word	0x0500000f


	//   ....[148]....
        /*087c*/ 	.word	0x0500000f


	//   ....[149]....
        /*0880*/ 	.word	0x0500000f


	//   ....[150]....
        /*0884*/ 	.word	0x0500000f


	//   ....[151]....
        /*0888*/ 	.word	0x0500000f


	//   ....[152]....
        /*088c*/ 	.word	0x0500000f


	//   ....[153]....
        /*0890*/ 	.word	0x0500000f


	//   ....[154]....
        /*0894*/ 	.word	0x0500000f


	//   ....[155]....
        /*0898*/ 	.word	0x0500000f


	//   ....[156]....
        /*089c*/ 	.word	0x0500000f


	//   ....[157]....
        /*08a0*/ 	.word	0x0500000f


	//   ....[158]....
        /*08a4*/ 	.word	0x0500000f


	//   ....[159]....
        /*08a8*/ 	.word	0x0500000f


	//   ....[160]....
        /*08ac*/ 	.word	0x0500000f


	//   ....[161]....
        /*08b0*/ 	.word	0x0500000f


	//   ....[162]....
        /*08b4*/ 	.word	0x0500000f


	//   ....[163]....
        /*08b8*/ 	.word	0x0500000f


	//   ....[164]....
        /*08bc*/ 	.word	0x0500000f


	//   ....[165]....
        /*08c0*/ 	.word	0x0500000f


	//   ....[166]....
        /*08c4*/ 	.word	0x0500000f


	//   ....[167]....
        /*08c8*/ 	.word	0x0500000f


	//   ....[168]....
        /*08cc*/ 	.word	0x0500000f


	//   ....[169]....
        /*08d0*/ 	.word	0x0500000f


	//   ....[170]....
        /*08d4*/ 	.word	0x0500000f


	//   ....[171]....
        /*08d8*/ 	.word	0x0500000f


	//   ....[172]....
        /*08dc*/ 	.word	0x0500000f


	//   ....[173]....
        /*08e0*/ 	.word	0x0500000f


	//   ....[174]....
        /*08e4*/ 	.word	0x0500000f


	//   ....[175]....
        /*08e8*/ 	.word	0x0500000f


	//   ....[176]....
        /*08ec*/ 	.word	0x0500000f


	//   ....[177]....
        /*08f0*/ 	.word	0x0500000f


	//   ....[178]....
        /*08f4*/ 	.word	0x0500000f


	//   ....[179]....
        /*08f8*/ 	.word	0x0500000f


	//   ....[180]....
        /*08fc*/ 	.word	0x0500000f


	//   ....[181]....
        /*0900*/ 	.word	0x0500000f


	//   ....[182]....
        /*0904*/ 	.word	0x0500000f


	//   ....[183]....
        /*0908*/ 	.word	0x0500000f


	//   ....[184]....
        /*090c*/ 	.word	0x0500000f


	//----- nvinfo : EIATTR_COOP_GROUP_INSTR_OFFSETS
	.align		4
.L_145:
        /*0910*/ 	.byte	0x04, 0x28
        /*0912*/ 	.short	(.L_147 - .L_146)


	//   ....[0]....
.L_146:
        /*0914*/ 	.word	0x00000070


	//   ....[1]....
        /*0918*/ 	.word	0x00000140


	//   ....[2]....
        /*091c*/ 	.word	0x00000190


	//   ....[3]....
        /*0920*/ 	.word	0x000003c0


	//   ....[4]....
        /*0924*/ 	.word	0x00000520


	//   ....[5]....
        /*0928*/ 	.word	0x00000640


	//   ....[6]....
        /*092c*/ 	.word	0x000007a0


	//   ....[7]....
        /*0930*/ 	.word	0x00002820


	//   ....[8]....
        /*0934*/ 	.word	0x00002830


	//   ....[9]....
        /*0938*/ 	.word	0x00004150


	//   ....[10]....
        /*093c*/ 	.word	0x00004160


	//   ....[11]....
        /*0940*/ 	.word	0x00006280


	//   ....[12]....
        /*0944*/ 	.word	0x00006290


	//   ....[13]....
        /*0948*/ 	.word	0x00006680


	//   ....[14]....
        /*094c*/ 	.word	0x000066a0


	//   ....[15]....
        /*0950*/ 	.word	0x00006e70


	//   ....[16]....
        /*0954*/ 	.word	0x00007410


	//   ....[17]....
        /*0958*/ 	.word	0x00007420


	//   ....[18]....
        /*095c*/ 	.word	0x00007430


	//   ....[19]....
        /*0960*/ 	.word	0x00007440


	//   ....[20]....
        /*0964*/ 	.word	0x00008f50


	//   ....[21]....
        /*0968*/ 	.word	0x00008f60


	//   ....[22]....
        /*096c*/ 	.word	0x00008f70


	//   ....[23]....
        /*0970*/ 	.word	0x00008f80


	//   ....[24]....
        /*0974*/ 	.word	0x0000bf10


	//   ....[25]....
        /*0978*/ 	.word	0x0000bf30


	//   ....[26]....
        /*097c*/ 	.word	0x0000c390


	//   ....[27]....
        /*0980*/ 	.word	0x0000c3b0


	//   ....[28]....
        /*0984*/ 	.word	0x0000de60


	//   ....[29]....
        /*0988*/ 	.word	0x0000de80


	//   ....[30]....
        /*098c*/ 	.word	0x0000e3a0


	//   ....[31]....
        /*0990*/ 	.word	0x0000e400


	//   ....[32]....
        /*0994*/ 	.word	0x0000f710


	//   ....[33]....
        /*0998*/ 	.word	0x0000f730


	//   ....[34]....
        /*099c*/ 	.word	0x0000f7b0


	//   ....[35]....
        /*09a0*/ 	.word	0x0000f7c0


	//   ....[36]....
        /*09a4*/ 	.word	0x00010380


	//   ....[37]....
        /*09a8*/ 	.word	0x00010390


	//   ....[38]....
        /*09ac*/ 	.word	0x000103a0


	//   ....[39]....
        /*09b0*/ 	.word	0x000103b0


	//   ....[40]....
        /*09b4*/ 	.word	0x000103c0


	//   ....[41]....
        /*09b8*/ 	.word	0x000103d0


	//   ....[42]....
        /*09bc*/ 	.word	0x000103e0


	//   ....[43]....
        /*09c0*/ 	.word	0x000103f0


	//   ....[44]....
        /*09c4*/ 	.word	0x00010400


	//   ....[45]....
        /*09c8*/ 	.word	0x00010410


	//   ....[46]....
        /*09cc*/ 	.word	0x00010420


	//   ....[47]....
        /*09d0*/ 	.word	0x00010430


	//   ....[48]....
        /*09d4*/ 	.word	0x00010450


	//   ....[49]....
        /*09d8*/ 	.word	0x00010460


	//   ....[50]....
        /*09dc*/ 	.word	0x00010470


	//   ....[51]....
        /*09e0*/ 	.word	0x00010480


	//   ....[52]....
        /*09e4*/ 	.word	0x000104a0


	//   ....[53]....
        /*09e8*/ 	.word	0x000104b0


	//   ....[54]....
        /*09ec*/ 	.word	0x000104c0


	//   ....[55]....
        /*09f0*/ 	.word	0x000104d0


	//   ....[56]....
        /*09f4*/ 	.word	0x000104f0


	//   ....[57]....
        /*09f8*/ 	.word	0x00010500


	//   ....[58]....
        /*09fc*/ 	.word	0x00010510


	//   ....[59]....
        /*0a00*/ 	.word	0x00010520


	//   ....[60]....
        /*0a04*/ 	.word	0x00010d50


	//   ....[61]....
        /*0a08*/ 	.word	0x00010d80


	//   ....[62]....
        /*0a0c*/ 	.word	0x00010eb0


	//   ....[63]....
        /*0a10*/ 	.word	0x00010ec0


	//   ....[64]....
        /*0a14*/ 	.word	0x00011340


	//   ....[65]....
        /*0a18*/ 	.word	0x00011370


	//   ....[66]....
        /*0a1c*/ 	.word	0x00011470


	//   ....[67]....
        /*0a20*/ 	.word	0x00011490


	//   ....[68]....
        /*0a24*/ 	.word	0x00011dd0


	//   ....[69]....
        /*0a28*/ 	.word	0x00011de0


	//   ....[70]....
        /*0a2c*/ 	.word	0x00011ee0


	//   ....[71]....
        /*0a30*/ 	.word	0x00011f00


	//   ....[72]....
        /*0a34*/ 	.word	0x00012070


	//   ....[73]....
        /*0a38*/ 	.word	0x00012240


	//   ....[74]....
        /*0a3c*/ 	.word	0x00012270


	//   ....[75]....
        /*0a40*/ 	.word	0x000122a0


	//   ....[76]....
        /*0a44*/ 	.word	0x000122d0


	//   ....[77]....
        /*0a48*/ 	.word	0x00012300


	//   ....[78]....
        /*0a4c*/ 	.word	0x00012330


	//   ....[79]....
        /*0a50*/ 	.word	0x000124a0


	//   ....[80]....
        /*0a54*/ 	.word	0x000124d0


	//   ....[81]....
        /*0a58*/ 	.word	0x00012500


	//   ....[82]....
        /*0a5c*/ 	.word	0x00012530


	//   ....[83]....
        /*0a60*/ 	.word	0x00012560


	//   ....[84]....
        /*0a64*/ 	.word	0x00012590


	//   ....[85]....
        /*0a68*/ 	.word	0x00012620


	//   ....[86]....
        /*0a6c*/ 	.word	0x00012650


	//   ....[87]....
        /*0a70*/ 	.word	0x000126d0


	//   ....[88]....
        /*0a74*/ 	.word	0x000133f0


	//   ....[89]....
        /*0a78*/ 	.word	0x00015530


	//   ....[90]....
        /*0a7c*/ 	.word	0x00015540


	//   ....[91]....
        /*0a80*/ 	.word	0x00015550


	//   ....[92]....
        /*0a84*/ 	.word	0x00015670


	//   ....[93]....
        /*0a88*/ 	.word	0x00015aa0


	//   ....[94]....
        /*0a8c*/ 	.word	0x00015ab0


	//   ....[95]....
        /*0a90*/ 	.word	0x00015ac0


	//   ....[96]....
        /*0a94*/ 	.word	0x00015ad0


	//   ....[97]....
        /*0a98*/ 	.word	0x00016450


	//   ....[98]....
        /*0a9c*/ 	.word	0x00016480


	//   ....[99]....
        /*0aa0*/ 	.word	0x000164a0


	//   ....[100]....
        /*0aa4*/ 	.word	0x000164b0


	//   ....[101]....
        /*0aa8*/ 	.word	0x000165b0


	//   ....[102]....
        /*0aac*/ 	.word	0x000165c0


	//   ....[103]....
        /*0ab0*/ 	.word	0x00016d90


	//   ....[104]....
        /*0ab4*/ 	.word	0x00016db0


	//   ....[105]....
        /*0ab8*/ 	.word	0x00016dd0


	//   ....[106]....
        /*0abc*/ 	.word	0x00016e30


	//   ....[107]....
        /*0ac0*/ 	.word	0x00017210


	//   ....[108]....
        /*0ac4*/ 	.word	0x00017220


	//   ....[109]....
        /*0ac8*/ 	.word	0x00017230


	//   ....[110]....
        /*0acc*/ 	.word	0x00017290


	//   ....[111]....
        /*0ad0*/ 	.word	0x00018180


	//   ....[112]....
        /*0ad4*/ 	.word	0x000181b0


	//   ....[113]....
        /*0ad8*/ 	.word	0x000181f0


	//   ....[114]....
        /*0adc*/ 	.word	0x00018220


	//   ....[115]....
        /*0ae0*/ 	.word	0x00018250


	//   ....[116]....
        /*0ae4*/ 	.word	0x00018280


	//   ....[117]....
        /*0ae8*/ 	.word	0x000182b0


	//   ....[118]....
        /*0aec*/ 	.word	0x000182e0


	//   ....[119]....
        /*0af0*/ 	.word	0x00018460


	//   ....[120]....
        /*0af4*/ 	.word	0x00018490


	//   ....[121]....
        /*0af8*/ 	.word	0x000184c0


	//   ....[122]....
        /*0afc*/ 	.word	0x000184f0


	//   ....[123]....
        /*0b00*/ 	.word	0x00018520


	//   ....[124]....
        /*0b04*/ 	.word	0x00018550


	//   ....[125]....
        /*0b08*/ 	.word	0x00018610


	//   ....[126]....
        /*0b0c*/ 	.word	0x00018630


	//   ....[127]....
        /*0b10*/ 	.word	0x000186a0


	//   ....[128]....
        /*0b14*/ 	.word	0x00018b30


	//   ....[129]....
        /*0b18*/ 	.word	0x00018ed0


	//   ....[130]....
        /*0b1c*/ 	.word	0x00018f60


	//   ....[131]....
        /*0b20*/ 	.word	0x00019040


	//   ....[132]....
        /*0b24*/ 	.word	0x000190d0


	//   ....[133]....
        /*0b28*/ 	.word	0x000191b0


	//   ....[134]....
        /*0b2c*/ 	.word	0x00019240


	//   ....[135]....
        /*0b30*/ 	.word	0x00019320


	//   ....[136]....
        /*0b34*/ 	.word	0x000193b0


	//   ....[137]....
        /*0b38*/ 	.word	0x00019400


	//   ....[138]....
        /*0b3c*/ 	.word	0x00019450


	//   ....[139]....
        /*0b40*/ 	.word	0x00019530


	//   ....[140]....
        /*0b44*/ 	.word	0x000195c0


	//   ....[141]....
        /*0b48*/ 	.word	0x00019610


	//   ....[142]....
        /*0b4c*/ 	.word	0x00019660


	//   ....[143]....
        /*0b50*/ 	.word	0x000198c0


	//   ....[144]....
        /*0b54*/ 	.word	0x00019ba0


	//   ....[145]....
        /*0b58*/ 	.word	0x00019ca0


	//   ....[146]....
        /*0b5c*/ 	.word	0x00019d40


	//   ....[147]....
        /*0b60*/ 	.word	0x00019ef0


	//   ....[148]....
        /*0b64*/ 	.word	0x00019f90


	//   ....[149]....
        /*0b68*/ 	.word	0x0001a090


	//   ....[150]....
        /*0b6c*/ 	.word	0x0001a120


	//   ....[151]....
        /*0b70*/ 	.word	0x0001a180


	//   ....[152]....
        /*0b74*/ 	.word	0x0001a260


	//   ....[153]....
        /*0b78*/ 	.word	0x0001a360


	//   ....[154]....
        /*0b7c*/ 	.word	0x0001a3c0


	//   ....[155]....
        /*0b80*/ 	.word	0x0001a420


	//   ....[156]....
        /*0b84*/ 	.word	0x0001a4c0


	//   ....[157]....
        /*0b88*/ 	.word	0x0001a590


	//   ....[158]....
        /*0b8c*/ 	.word	0x0001a670


	//   ....[159]....
        /*0b90*/ 	.word	0x0001a7b0


	//   ....[160]....
        /*0b94*/ 	.word	0x0001a860


	//   ....[161]....
        /*0b98*/ 	.word	0x0001a910


	//   ....[162]....
        /*0b9c*/ 	.word	0x0001a9c0


	//   ....[163]....
        /*0ba0*/ 	.word	0x0001aab0


	//   ....[164]....
        /*0ba4*/ 	.word	0x0001ab40


	//   ....[165]....
        /*0ba8*/ 	.word	0x0001aba0


	//   ....[166]....
        /*0bac*/ 	.word	0x0001ac70


	//   ....[167]....
        /*0bb0*/ 	.word	0x0001ae50


	//   ....[168]....
        /*0bb4*/ 	.word	0x0001aef0


	//   ....[169]....
        /*0bb8*/ 	.word	0x0001b010


	//   ....[170]....
        /*0bbc*/ 	.word	0x0001b080


	//   ....[171]....
        /*0bc0*/ 	.word	0x0001b0f0


	//   ....[172]....
        /*0bc4*/ 	.word	0x0001b160


	//   ....[173]....
        /*0bc8*/ 	.word	0x0001b1d0


	//   ....[174]....
        /*0bcc*/ 	.word	0x0001b250


	//   ....[175]....
        /*0bd0*/ 	.word	0x0001b2e0


	//   ....[176]....
        /*0bd4*/ 	.word	0x0001b380


	//   ....[177]....
        /*0bd8*/ 	.word	0x0001b3f0


	//   ....[178]....
        /*0bdc*/ 	.word	0x0001b460


	//   ....[179]....
        /*0be0*/ 	.word	0x0001b4d0


	//   ....[180]....
        /*0be4*/ 	.word	0x0001b550


	//   ....[181]....
        /*0be8*/ 	.word	0x0001b5c0


	//   ....[182]....
        /*0bec*/ 	.word	0x0001b660


	//   ....[183]....
        /*0bf0*/ 	.word	0x0001b6f0


	//   ....[184]....
        /*0bf4*/ 	.word	0x0001b820


	//----- nvinfo : EIATTR_REG_RECONFIG
	.align		4
.L_147:
        /*0bf8*/ 	.byte	0x01, 0x54
	.zero		2


	//----- nvinfo : EIATTR_SYSCALL_OFFSETS
	.align		4
        /*0bfc*/ 	.byte	0x04, 0x46
        /*0bfe*/ 	.short	(.L_149 - .L_148)


	//   ....[0]....
.L_148:
        /*0c00*/ 	.word	0x00001920


	//   ....[1]....
        /*0c04*/ 	.word	0x00001a70


	//   ....[2]....
        /*0c08*/ 	.word	0x00006fe0


	//   ....[3]....
        /*0c0c*/ 	.word	0x00007320


	//   ....[4]....
        /*0c10*/ 	.word	0x00014a30


	//   ....[5]....
        /*0c14*/ 	.word	0x00014bc0


	//   ....[6]....
        /*0c18*/ 	.word	0x00014d10


	//   ....[7]....
        /*0c1c*/ 	.word	0x00014e60


	//   ....[8]....
        /*0c20*/ 	.word	0x00015f10


	//----- nvinfo : EIATTR_MBARRIER_INSTR_OFFSETS
	.align		4
.L_149:
        /*0c24*/ 	.byte	0x04, 0x39
        /*0c26*/ 	.short	(.L_151 - .L_150)


	//   ....[0]....
.L_150:
        /*0c28*/ 	.word	0x00000270
        /*0c2c*/ 	.word	0x000000ff
        /*0c30*/ 	.word	0x00019c00
        /*0c34*/ 	.short	0x0100
        /*0c36*/ 	.byte	0x08
	.zero		1


	//   ....[1]....
        /*0c38*/ 	.word	0x00000280
        /*0c3c*/ 	.word	0x000000ff
        /*0c40*/ 	.word	0x00019c20
        /*0c44*/ 	.short	0x0100
        /*0c46*/ 	.byte	0x08
	.zero		1


	//   ....[2]....
        /*0c48*/ 	.word	0x00000370
        /*0c4c*/ 	.word	0x000000ff
        /*0c50*/ 	.word	0x00019c30
        /*0c54*/ 	.short	0x0100
        /*0c56*/ 	.byte	0x08
	.zero		1


	//   ....[3]....
        /*0c58*/ 	.word	0x00000380
        /*0c5c*/ 	.word	0x000000ff
        /*0c60*/ 	.word	0x00019c40
        /*0c64*/ 	.short	0x0100
        /*0c66*/ 	.byte	0x08
	.zero		1


	//   ....[4]....
        /*0c68*/ 	.word	0x00000390
        /*0c6c*/ 	.word	0x000000ff
        /*0c70*/ 	.word	0x00019c38
        /*0c74*/ 	.short	0x0100
        /*0c76*/ 	.byte	0x08
	.zero		1


	//   ....[5]....
        /*0c78*/ 	.word	0x000003a0
        /*0c7c*/ 	.word	0x000000ff
        /*0c80*/ 	.word	0x00019c48
        /*0c84*/ 	.short	0x0100
        /*0c86*/ 	.byte	0x08
	.zero		1


	//   ....[6]....
        /*0c88*/ 	.word	0x000004d0
        /*0c8c*/ 	.word	0x000000ff
        /*0c90*/ 	.word	0x00019c50
        /*0c94*/ 	.short	0x0100
        /*0c96*/ 	.byte	0x08
	.zero		1


	//   ....[7]....
        /*0c98*/ 	.word	0x000004e0
        /*0c9c*/ 	.word	0x000000ff
        /*0ca0*/ 	.word	0x00019c60
        /*0ca4*/ 	.short	0x0100
        /*0ca6*/ 	.byte	0x08
	.zero		1


	//   ....[8]....
        /*0ca8*/ 	.word	0x000004f0
        /*0cac*/ 	.word	0x000000ff
        /*0cb0*/ 	.word	0x00019c58
        /*0cb4*/ 	.short	0x0100
        /*0cb6*/ 	.byte	0x08
	.zero		1


	//   ....[9]....
        /*0cb8*/ 	.word	0x00000500
        /*0cbc*/ 	.word	0x000000ff
        /*0cc0*/ 	.word	0x00019c68
        /*0cc4*/ 	.short	0x0100
        /*0cc6*/ 	.byte	0x08
	.zero		1


	//   ....[10]....
        /*0cc8*/ 	.word	0x000005f0
        /*0ccc*/ 	.word	0x000000ff
        /*0cd0*/ 	.word	0x00019c70
        /*0cd4*/ 	.short	0x0100
        /*0cd6*/ 	.byte	0x06
	.zero		1


	//   ....[11]....
        /*0cd8*/ 	.word	0x00000600
        /*0cdc*/ 	.word	0x000000ff
        /*0ce0*/ 	.word	0x00019c80
        /*0ce4*/ 	.short	0x0100
        /*0ce6*/ 	.byte	0x06
	.zero		1


	//   ....[12]....
        /*0ce8*/ 	.word	0x00000610
        /*0cec*/ 	.word	0x000000ff
        /*0cf0*/ 	.word	0x00019c78
        /*0cf4*/ 	.short	0x0100
        /*0cf6*/ 	.byte	0x06
	.zero		1


	//   ....[13]....
        /*0cf8*/ 	.word	0x00000620
        /*0cfc*/ 	.word	0x000000ff
        /*0d00*/ 	.word	0x00019c88
        /*0d04*/ 	.short	0x0100
        /*0d06*/ 	.byte	0x06
	.zero		1


	//   ....[14]....
        /*0d08*/ 	.word	0x00000750
        /*0d0c*/ 	.word	0x000000ff
        /*0d10*/ 	.word	0x00019c90
        /*0d14*/ 	.short	0x0100
        /*0d16*/ 	.byte	0x08
	.zero		1


	//   ....[15]....
        /*0d18*/ 	.word	0x00000760
        /*0d1c*/ 	.word	0x000000ff
        /*0d20*/ 	.word	0x00019ca0
        /*0d24*/ 	.short	0x0100
        /*0d26*/ 	.byte	0x08
	.zero		1


	//   ....[16]....
        /*0d28*/ 	.word	0x00000770
        /*0d2c*/ 	.word	0x000000ff
        /*0d30*/ 	.word	0x00019c98
        /*0d34*/ 	.short	0x0100
        /*0d36*/ 	.byte	0x08
	.zero		1


	//   ....[17]....
        /*0d38*/ 	.word	0x00000780
        /*0d3c*/ 	.word	0x000000ff
        /*0d40*/ 	.word	0x00019ca8
        /*0d44*/ 	.short	0x0100
        /*0d46*/ 	.byte	0x08
	.zero		1


	//   ....[18]....
        /*0d48*/ 	.word	0x000008c0
        /*0d4c*/ 	.word	0x000000ff
        /*0d50*/ 	.word	0x00019cb0
        /*0d54*/ 	.short	0x0100
        /*0d56*/ 	.byte	0x08
	.zero		1


	//   ....[19]....
        /*0d58*/ 	.word	0x000008d0
        /*0d5c*/ 	.word	0x000000ff
        /*0d60*/ 	.word	0x00019cc0
        /*0d64*/ 	.short	0x0100
        /*0d66*/ 	.byte	0x08
	.zero		1


	//   ....[20]....
        /*0d68*/ 	.word	0x000008e0
        /*0d6c*/ 	.word	0x000000ff
        /*0d70*/ 	.word	0x00019cb8
        /*0d74*/ 	.short	0x0100
        /*0d76*/ 	.byte	0x08
	.zero		1


	//   ....[21]....
        /*0d78*/ 	.word	0x000008f0
        /*0d7c*/ 	.word	0x000000ff
        /*0d80*/ 	.word	0x00019cc8
        /*0d84*/ 	.short	0x0100
        /*0d86*/ 	.byte	0x08
	.zero		1


	//   ....[22]....
        /*0d88*/ 	.word	0x000027d0
        /*0d8c*/ 	.word	0x00000044
        /*0d90*/ 	.word	0x00019c90
        /*0d94*/ 	.short	0x010a
        /*0d96*/ 	.byte	0x3f
	.zero		1


	//   ....[23]....
        /*0d98*/ 	.word	0x00004100
        /*0d9c*/ 	.word	0x00000044
        /*0da0*/ 	.word	0x00019c90
        /*0da4*/ 	.short	0x010a
        /*0da6*/ 	.byte	0x3f
	.zero		1


	//   ....[24]....
        /*0da8*/ 	.word	0x000060a0
        /*0dac*/ 	.word	0x00000044
        /*0db0*/ 	.word	0x00019c90
        /*0db4*/ 	.short	0x010a
        /*0db6*/ 	.byte	0x3f
	.zero		1


	//   ....[25]....
        /*0db8*/ 	.word	0x000064c0
        /*0dbc*/ 	.word	0x00000004
        /*0dc0*/ 	.word	0x00000000
        /*0dc4*/ 	.short	0x0101
        /*0dc6*/ 	.byte	0x3f
	.zero		1


	//   ....[26]....
        /*0dc8*/ 	.word	0x00006500
        /*0dcc*/ 	.word	0x00000044
        /*0dd0*/ 	.word	0x00019cb0
        /*0dd4*/ 	.short	0x010a
        /*0dd6*/ 	.byte	0x3f
	.zero		1


	//   ....[27]....
        /*0dd8*/ 	.word	0x000068d0
        /*0ddc*/ 	.word	0x00000044
        /*0de0*/ 	.word	0x00000000
        /*0de4*/ 	.short	0x0101
        /*0de6*/ 	.byte	0x3f
	.zero		1


	//   ....[28]....
        /*0de8*/ 	.word	0x00007080
        /*0dec*/ 	.word	0x00000012
        /*0df0*/ 	.word	0x00019c00
        /*0df4*/ 	.short	0x010a
        /*0df6*/ 	.byte	0x3f
	.zero		1


	//   ....[29]....
        /*0df8*/ 	.word	0x000070d0
        /*0dfc*/ 	.word	0x00000012
        /*0e00*/ 	.word	0x00019c00
        /*0e04*/ 	.short	0x010a
        /*0e06*/ 	.byte	0x3f
	.zero		1


	//   ....[30]....
        /*0e08*/ 	.word	0x00007770
        /*0e0c*/ 	.word	0x00000012
        /*0e10*/ 	.word	0x00019c00
        /*0e14*/ 	.short	0x010a
        /*0e16*/ 	.byte	0x3f
	.zero		1


	//   ....[31]....
        /*0e18*/ 	.word	0x00009290
        /*0e1c*/ 	.word	0x00000012
        /*0e20*/ 	.word	0x00019c00
        /*0e24*/ 	.short	0x010a
        /*0e26*/ 	.byte	0x3f
	.zero		1


	//   ....[32]....
        /*0e28*/ 	.word	0x0000b470
        /*0e2c*/ 	.word	0x00000003
        /*0e30*/ 	.word	0x00019c30
        /*0e34*/ 	.short	0x010a
        /*0e36*/ 	.byte	0x3f
	.zero		1


	//   ....[33]....
        /*0e38*/ 	.word	0x0000b510
        /*0e3c*/ 	.word	0x00000003
        /*0e40*/ 	.word	0x00019c30
        /*0e44*/ 	.short	0x010a
        /*0e46*/ 	.byte	0x3f
	.zero		1


	//   ....[34]....
        /*0e48*/ 	.word	0x0000cb70
        /*0e4c*/ 	.word	0x00000037
        /*0e50*/ 	.word	0x00000000
        /*0e54*/ 	.short	0x0101
        /*0e56*/ 	.byte	0x3f
	.zero		1


	//   ....[35]....
        /*0e58*/ 	.word	0x0000d710
        /*0e5c*/ 	.word	0x00000000
        /*0e60*/ 	.word	0x00019c30
        /*0e64*/ 	.short	0x010a
        /*0e66*/ 	.byte	0x3f
	.zero		1


	//   ....[36]....
        /*0e68*/ 	.word	0x0000d780
        /*0e6c*/ 	.word	0x00000000
        /*0e70*/ 	.word	0x00019c30
        /*0e74*/ 	.short	0x010a
        /*0e76*/ 	.byte	0x3f
	.zero		1


	//   ....[37]....
        /*0e78*/ 	.word	0x0000d980
        /*0e7c*/ 	.word	0x00000007
        /*0e80*/ 	.word	0x00019c50
        /*0e84*/ 	.short	0x010a
        /*0e86*/ 	.byte	0x3f
	.zero		1


	//   ....[38]....
        /*0e88*/ 	.word	0x0000d9d0
        /*0e8c*/ 	.word	0x00000007
        /*0e90*/ 	.word	0x00019c50
        /*0e94*/ 	.short	0x010a
        /*0e96*/ 	.byte	0x3f
	.zero		1


	//   ....[39]....
        /*0e98*/ 	.word	0x0000dc50
        /*0e9c*/ 	.word	0x00000000
        /*0ea0*/ 	.word	0x00000000
        /*0ea4*/ 	.short	0x0101
        /*0ea6*/ 	.byte	0x3f
	.zero		1


	//   ....[40]....
        /*0ea8*/ 	.word	0x0000ee10
        /*0eac*/ 	.word	0x00000007
        /*0eb0*/ 	.word	0x00000000
        /*0eb4*/ 	.short	0x0101
        /*0eb6*/ 	.byte	0x3f
	.zero		1


	//   ....[41]....
        /*0eb8*/ 	.word	0x0000f3e0
        /*0ebc*/ 	.word	0x00000004
        /*0ec0*/ 	.word	0x00019c50
        /*0ec4*/ 	.short	0x010a
        /*0ec6*/ 	.byte	0x3f
	.zero		1


	//   ....[42]....
        /*0ec8*/ 	.word	0x0000f430
        /*0ecc*/ 	.word	0x00000004
        /*0ed0*/ 	.word	0x00019c50
        /*0ed4*/ 	.short	0x010a
        /*0ed6*/ 	.byte	0x3f
	.zero		1


	//   ....[43]....
        /*0ed8*/ 	.word	0x0000fd20
        /*0edc*/ 	.word	0x00000004
        /*0ee0*/ 	.word	0x00000000
        /*0ee4*/ 	.short	0x0101
        /*0ee6*/ 	.byte	0x3f
	.zero		1


	//   ....[44]....
        /*0ee8*/ 	.word	0x00011360
        /*0eec*/ 	.word	0x00000000
        /*0ef0*/ 	.word	0x00000000
        /*0ef4*/ 	.short	0x0101
        /*0ef6*/ 	.byte	0x3f
	.zero		1


	//   ....[45]....
        /*0ef8*/ 	.word	0x000134d0
        /*0efc*/ 	.word	0x00000016
        /*0f00*/ 	.word	0x00019c20
        /*0f04*/ 	.short	0x010a
        /*0f06*/ 	.byte	0x3f
	.zero		1


	//   ....[46]....
        /*0f08*/ 	.word	0x00013560
        /*0f0c*/ 	.word	0x00000008
        /*0f10*/ 	.word	0x00019ca0
        /*0f14*/ 	.short	0x010a
        /*0f16*/ 	.byte	0x3f
	.zero		1


	//   ....[47]....
        /*0f18*/ 	.word	0x000139b0
        /*0f1c*/ 	.word	0x00000008
        /*0f20*/ 	.word	0x00019cc0
        /*0f24*/ 	.short	0x010a
        /*0f26*/ 	.byte	0x3f
	.zero		1


	//   ....[48]....
        /*0f28*/ 	.word	0x00013ec0
        /*0f2c*/ 	.word	0x00000008
        /*0f30*/ 	.word	0x00019ca0
        /*0f34*/ 	.short	0x010a
        /*0f36*/ 	.byte	0x3f
	.zero		1


	//   ....[49]....
        /*0f38*/ 	.word	0x00014300
        /*0f3c*/ 	.word	0x00000008
        /*0f40*/ 	.word	0x00019cc0
        /*0f44*/ 	.short	0x010a
        /*0f46*/ 	.byte	0x3f
	.zero		1


	//   ....[50]....
        /*0f48*/ 	.word	0x00015310
        /*0f4c*/ 	.word	0x00000004
        /*0f50*/ 	.word	0x00019c80
        /*0f54*/ 	.short	0x010a
        /*0f56*/ 	.byte	0x3f
	.zero		1


	//   ....[51]....
        /*0f58*/ 	.word	0x00015770
        /*0f5c*/ 	.word	0x00000004
        /*0f60*/ 	.word	0x00019c70
        /*0f64*/ 	.short	0x0107
        /*0f66*/ 	.byte	0x3f
	.zero		1


	//   ....[52]....
        /*0f68*/ 	.word	0x00015830
        /*0f6c*/ 	.word	0x00000004
        /*0f70*/ 	.word	0x00019c70
        /*0f74*/ 	.short	0x0101
        /*0f76*/ 	.byte	0x3f
	.zero		1


	//   ....[53]....
        /*0f78*/ 	.word	0x00015880
        /*0f7c*/ 	.word	0x00000004
        /*0f80*/ 	.word	0x00019c40
        /*0f84*/ 	.short	0x010a
        /*0f86*/ 	.byte	0x3f
	.zero		1


	//   ....[54]....
        /*0f88*/ 	.word	0x00015bf0
        /*0f8c*/ 	.word	0x00000004
        /*0f90*/ 	.word	0x00019c30
        /*0f94*/ 	.short	0x0107
        /*0f96*/ 	.byte	0x3f
	.zero		1


	//   ....[55]....
        /*0f98*/ 	.word	0x00015cc0
        /*0f9c*/ 	.word	0x00000004
        /*0fa0*/ 	.word	0x00019c30
        /*0fa4*/ 	.short	0x0101
        /*0fa6*/ 	.byte	0x3f
	.zero		1


	//   ....[56]....
        /*0fa8*/ 	.word	0x000166a0
        /*0fac*/ 	.word	0x00000016
        /*0fb0*/ 	.word	0x00019c00
        /*0fb4*/ 	.short	0x0107
        /*0fb6*/ 	.byte	0x3f
	.zero		1


	//   ....[57]....
        /*0fb8*/ 	.word	0x000167a0
        /*0fbc*/ 	.word	0x00000016
        /*0fc0*/ 	.word	0x00019c00
        /*0fc4*/ 	.short	0x0101
        /*0fc6*/ 	.byte	0x3f
	.zero		1


	//   ....[58]....
        /*0fc8*/ 	.word	0x000167c0
        /*0fcc*/ 	.word	0x00000016
        /*0fd0*/ 	.word	0x00019c20
        /*0fd4*/ 	.short	0x010a
        /*0fd6*/ 	.byte	0x3f
	.zero		1


	//   ....[59]....
        /*0fd8*/ 	.word	0x00016b40
        /*0fdc*/ 	.word	0x00000000
        /*0fe0*/ 	.word	0x00019c80
        /*0fe4*/ 	.short	0x010a
        /*0fe6*/ 	.byte	0x3f
	.zero		1


	//   ....[60]....
        /*0fe8*/ 	.word	0x00016f00
        /*0fec*/ 	.word	0x00000000
        /*0ff0*/ 	.word	0x00019c70
        /*0ff4*/ 	.short	0x0107
        /*0ff6*/ 	.byte	0x3f
	.zero		1


	//   ....[61]....
        /*0ff8*/ 	.word	0x00016fc0
        /*0ffc*/ 	.word	0x00000000
        /*1000*/ 	.word	0x00019c70
        /*1004*/ 	.short	0x0101
        /*1006*/ 	.byte	0x3f
	.zero		1


	//   ....[62]....
        /*1008*/ 	.word	0x00016ff0
        /*100c*/ 	.word	0x00000000
        /*1010*/ 	.word	0x00019c40
        /*1014*/ 	.short	0x010a
        /*1016*/ 	.byte	0x3f
	.zero		1


	//   ....[63]....
        /*1018*/ 	.word	0x00017330
        /*101c*/ 	.word	0x00000000
        /*1020*/ 	.word	0x00019c30
        /*1024*/ 	.short	0x0107
        /*1026*/ 	.byte	0x3f
	.zero		1


	//   ....[64]....
        /*1028*/ 	.word	0x000173f0
        /*102c*/ 	.word	0x00000000
        /*1030*/ 	.word	0x00019c30
        /*1034*/ 	.short	0x0101
        /*1036*/ 	.byte	0x3f
	.zero		1


	//   ....[65]....
        /*1038*/ 	.word	0x00017480
        /*103c*/ 	.word	0x00000002
        /*1040*/ 	.word	0x00019c70
        /*1044*/ 	.short	0x010a
        /*1046*/ 	.byte	0x3f
	.zero		1


	//   ....[66]....
        /*1048*/ 	.word	0x00017510
        /*104c*/ 	.word	0x00000002
        /*1050*/ 	.word	0x00019c60
        /*1054*/ 	.short	0x010a
        /*1056*/ 	.byte	0x3f
	.zero		1


	//   ....[67]....
        /*1058*/ 	.word	0x000178a0
        /*105c*/ 	.word	0x00000002
        /*1060*/ 	.word	0x00019c50
        /*1064*/ 	.short	0x0101
        /*1066*/ 	.byte	0x3f
	.zero		1


	//   ....[68]....
        /*1068*/ 	.word	0x00017930
        /*106c*/ 	.word	0x00000002
        /*1070*/ 	.word	0x00000000
        /*1074*/ 	.short	0x0101
        /*1076*/ 	.byte	0x3f
	.zero		1


	//   ....[69]....
        /*1078*/ 	.word	0x00017af0
        /*107c*/ 	.word	0x00000003
        /*1080*/ 	.word	0x00019c70
        /*1084*/ 	.short	0x010a
        /*1086*/ 	.byte	0x3f
	.zero		1


	//   ....[70]....
        /*1088*/ 	.word	0x00017b70
        /*108c*/ 	.word	0x00000003
        /*1090*/ 	.word	0x00019c60
        /*1094*/ 	.short	0x010a
        /*1096*/ 	.byte	0x3f
	.zero		1


	//   ....[71]....
        /*1098*/ 	.word	0x00017f10
        /*109c*/ 	.word	0x00000003
        /*10a0*/ 	.word	0x00019c50
        /*10a4*/ 	.short	0x0101
        /*10a6*/ 	.byte	0x3f
	.zero		1


	//   ....[72]....
        /*10a8*/ 	.word	0x00017fc0
        /*10ac*/ 	.word	0x00000003
        /*10b0*/ 	.word	0x00000000
        /*10b4*/ 	.short	0x0101
        /*10b6*/ 	.byte	0x3f
	.zero		1


	//   ....[73]....
        /*10b8*/ 	.word	0x00018ab0
        /*10bc*/ 	.word	0x00000005
        /*10c0*/ 	.word	0x00019c20
        /*10c4*/ 	.short	0x010a
        /*10c6*/ 	.byte	0x3f
	.zero		1


	//   ....[74]....
        /*10c8*/ 	.word	0x00018c20
        /*10cc*/ 	.word	0x00000003
        /*10d0*/ 	.word	0x00019c40
        /*10d4*/ 	.short	0x010a
        /*10d6*/ 	.byte	0x3f
	.zero		1


	//   ....[75]....
        /*10d8*/ 	.word	0x00018cc0
        /*10dc*/ 	.word	0x00000017
        /*10e0*/ 	.word	0x00019c40
        /*10e4*/ 	.short	0x010a
        /*10e6*/ 	.byte	0x3f
	.zero		1


	//   ....[76]....
        /*10e8*/ 	.word	0x00018d00
        /*10ec*/ 	.word	0x00000003
        /*10f0*/ 	.word	0x00019c60
        /*10f4*/ 	.short	0x010a
        /*10f6*/ 	.byte	0x3f
	.zero		1


	//   ....[77]....
        /*10f8*/ 	.word	0x00018d40
        /*10fc*/ 	.word	0x00000017
        /*1100*/ 	.word	0x00019c60
        /*1104*/ 	.short	0x010a
        /*1106*/ 	.byte	0x3f
	.zero		1


	//   ....[78]....
        /*1108*/ 	.word	0x00018d80
        /*110c*/ 	.word	0x00000003
        /*1110*/ 	.word	0x00019c80
        /*1114*/ 	.short	0x010a
        /*1116*/ 	.byte	0x3f
	.zero		1


	//   ....[79]....
        /*1118*/ 	.word	0x00018dc0
        /*111c*/ 	.word	0x00000017
        /*1120*/ 	.word	0x00019c80
        /*1124*/ 	.short	0x010a
        /*1126*/ 	.byte	0x3f
	.zero		1


	//   ....[80]....
        /*1128*/ 	.word	0x00018e20
        /*112c*/ 	.word	0x00000044
        /*1130*/ 	.word	0x00019c90
        /*1134*/ 	.short	0x010a
        /*1136*/ 	.byte	0x3f
	.zero		1


	//   ....[81]....
        /*1138*/ 	.word	0x00018f90
        /*113c*/ 	.word	0x00000044
        /*1140*/ 	.word	0x00019c90
        /*1144*/ 	.short	0x010a
        /*1146*/ 	.byte	0x3f
	.zero		1


	//   ....[82]....
        /*1148*/ 	.word	0x00019110
        /*114c*/ 	.word	0x00000044
        /*1150*/ 	.word	0x00019c90
        /*1154*/ 	.short	0x010a
        /*1156*/ 	.byte	0x3f
	.zero		1


	//   ....[83]....
        /*1158*/ 	.word	0x00019270
        /*115c*/ 	.word	0x00000044
        /*1160*/ 	.word	0x00019cb0
        /*1164*/ 	.short	0x010a
        /*1166*/ 	.byte	0x3f
	.zero		1


	//   ....[84]....
        /*1168*/ 	.word	0x00019480
        /*116c*/ 	.word	0x00000012
        /*1170*/ 	.word	0x00019c00
        /*1174*/ 	.short	0x010a
        /*1176*/ 	.byte	0x3f
	.zero		1


	//   ....[85]....
        /*1178*/ 	.word	0x000196a0
        /*117c*/ 	.word	0x00000012
        /*1180*/ 	.word	0x00019c00
        /*1184*/ 	.short	0x010a
        /*1186*/ 	.byte	0x3f
	.zero		1


	//   ....[86]....
        /*1188*/ 	.word	0x000196f0
        /*118c*/ 	.word	0x00000003
        /*1190*/ 	.word	0x00019c30
        /*1194*/ 	.short	0x010a
        /*1196*/ 	.byte	0x3f
	.zero		1


	//   ....[87]....
        /*1198*/ 	.word	0x00019740
        /*119c*/ 	.word	0x00000000
        /*11a0*/ 	.word	0x00019c30
        /*11a4*/ 	.short	0x010a
        /*11a6*/ 	.byte	0x3f
	.zero		1


	//   ....[88]....
        /*11a8*/ 	.word	0x00019790
        /*11ac*/ 	.word	0x00000007
        /*11b0*/ 	.word	0x00019c50
        /*11b4*/ 	.short	0x010a
        /*11b6*/ 	.byte	0x3f
	.zero		1


	//   ....[89]....
        /*11b8*/ 	.word	0x000197e0
        /*11bc*/ 	.word	0x00000004
        /*11c0*/ 	.word	0x00019c50
        /*11c4*/ 	.short	0x010a
        /*11c6*/ 	.byte	0x3f
	.zero		1


	//   ....[90]....
        /*11c8*/ 	.word	0x00019980
        /*11cc*/ 	.word	0x00000016
        /*11d0*/ 	.word	0x00019c20
        /*11d4*/ 	.short	0x010a
        /*11d6*/ 	.byte	0x3f
	.zero		1


	//   ....[91]....
        /*11d8*/ 	.word	0x000199d0
        /*11dc*/ 	.word	0x00000008
        /*11e0*/ 	.word	0x00019ca0
        /*11e4*/ 	.short	0x010a
        /*11e6*/ 	.byte	0x3f
	.zero		1


	//   ....[92]....
        /*11e8*/ 	.word	0x00019a20
        /*11ec*/ 	.word	0x00000008
        /*11f0*/ 	.word	0x00019cc0
        /*11f4*/ 	.short	0x010a
        /*11f6*/ 	.byte	0x3f
	.zero		1


	//   ....[93]....
        /*11f8*/ 	.word	0x00019a70
        /*11fc*/ 	.word	0x00000008
        /*1200*/ 	.word	0x00019ca0
        /*1204*/ 	.short	0x010a
        /*1206*/ 	.byte	0x3f
	.zero		1


	//   ....[94]....
        /*1208*/ 	.word	0x00019ac0
        /*120c*/ 	.word	0x00000008
        /*1210*/ 	.word	0x00019cc0
        /*1214*/ 	.short	0x010a
        /*1216*/ 	.byte	0x3f
	.zero		1


	//   ....[95]....
        /*1218*/ 	.word	0x00019bf0
        /*121c*/ 	.word	0x00000004
        /*1220*/ 	.word	0x00019c80
        /*1224*/ 	.short	0x010a
        /*1226*/ 	.byte	0x3f
	.zero		1


	//   ....[96]....
        /*1228*/ 	.word	0x00019fe0
        /*122c*/ 	.word	0x00000004
        /*1230*/ 	.word	0x00019c40
        /*1234*/ 	.short	0x010a
        /*1236*/ 	.byte	0x3f
	.zero		1


	//   ....[97]....
        /*1238*/ 	.word	0x0001a6b0
        /*123c*/ 	.word	0x00000016
        /*1240*/ 	.word	0x00019c20
        /*1244*/ 	.short	0x010a
        /*1246*/ 	.byte	0x3f
	.zero		1


	//   ....[98]....
        /*1248*/ 	.word	0x0001a700
        /*124c*/ 	.word	0x00000000
        /*1250*/ 	.word	0x00019c80
        /*1254*/ 	.short	0x010a
        /*1256*/ 	.byte	0x3f
	.zero		1


	//   ....[99]....
        /*1258*/ 	.word	0x0001aa00
        /*125c*/ 	.word	0x00000000
        /*1260*/ 	.word	0x00019c40
        /*1264*/ 	.short	0x010a
        /*1266*/ 	.byte	0x3f
	.zero		1


	//   ....[100]....
        /*1268*/ 	.word	0x0001acb0
        /*126c*/ 	.word	0x00000002
        /*1270*/ 	.word	0x00019c70
        /*1274*/ 	.short	0x010a
        /*1276*/ 	.byte	0x3f
	.zero		1


	//   ....[101]....
        /*1278*/ 	.word	0x0001ad00
        /*127c*/ 	.word	0x00000002
        /*1280*/ 	.word	0x00019c60
        /*1284*/ 	.short	0x010a
        /*1286*/ 	.byte	0x3f
	.zero		1


	//   ....[102]....
        /*1288*/ 	.word	0x0001ad50
        /*128c*/ 	.word	0x00000003
        /*1290*/ 	.word	0x00019c70
        /*1294*/ 	.short	0x010a
        /*1296*/ 	.byte	0x3f
	.zero		1


	//   ....[103]....
        /*1298*/ 	.word	0x0001ada0
        /*129c*/ 	.word	0x00000003
        /*12a0*/ 	.word	0x00019c60
        /*12a4*/ 	.short	0x010a
        /*12a6*/ 	.byte	0x3f
	.zero		1


	//   ....[104]....
        /*12a8*/ 	.word	0x0001b740
        /*12ac*/ 	.word	0x00000005
        /*12b0*/ 	.word	0x00019c20
        /*12b4*/ 	.short	0x010a
        /*12b6*/ 	.byte	0x3f
	.zero		1


	//   ....[105]....
        /*12b8*/ 	.word	0x0001b8e0
        /*12bc*/ 	.word	0x00000003
        /*12c0*/ 	.word	0x00019c40
        /*12c4*/ 	.short	0x010a
        /*12c6*/ 	.byte	0x3f
	.zero		1


	//   ....[106]....
        /*12c8*/ 	.word	0x0001b930
        /*12cc*/ 	.word	0x00000017
        /*12d0*/ 	.word	0x00019c40
        /*12d4*/ 	.short	0x010a
        /*12d6*/ 	.byte	0x3f
	.zero		1


	//   ....[107]....
        /*12d8*/ 	.word	0x0001b980
        /*12dc*/ 	.word	0x00000003
        /*12e0*/ 	.word	0x00019c60
        /*12e4*/ 	.short	0x010a
        /*12e6*/ 	.byte	0x3f
	.zero		1


	//   ....[108]....
        /*12e8*/ 	.word	0x0001b9d0
        /*12ec*/ 	.word	0x00000017
        /*12f0*/ 	.word	0x00019c60
        /*12f4*/ 	.short	0x010a
        /*12f6*/ 	.byte	0x3f
	.zero		1


	//   ....[109]....
        /*12f8*/ 	.word	0x0001ba20
        /*12fc*/ 	.word	0x00000003
        /*1300*/ 	.word	0x00019c80
        /*1304*/ 	.short	0x010a
        /*1306*/ 	.byte	0x3f
	.zero		1


	//----- nvinfo : EIATTR_NUM_MBARRIERS
	.align		4
.L_151:
        /*1308*/ 	.byte	0x03, 0x38
        /*130a*/ 	.short	0x0016


	//----- nvinfo : EIATTR_EXIT_INSTR_OFFSETS
	.align		4
        /*130c*/ 	.byte	0x04, 0x1c
        /*130e*/ 	.short	(.L_153 - .L_152)


	//   ....[0]....
.L_152:
        /*1310*/ 	.word	0x00018e10


	//----- nvinfo : EIATTR_MAX_THREADS
	.align		4
.L_153:
        /*1314*/ 	.byte	0x04, 0x05
        /*1316*/ 	.short	(.L_155 - .L_154)
.L_154:
        /*1318*/ 	.word	0x00000200
        /*131c*/ 	.word	0x00000001
        /*1320*/ 	.word	0x00000001


	//----- nvinfo : EIATTR_CRS_STACK_SIZE
	.align		4
.L_155:
        /*1324*/ 	.byte	0x04, 0x1e
        /*1326*/ 	.short	(.L_157 - .L_156)
.L_156:
        /*1328*/ 	.word	0x00000000


	//----- nvinfo : EIATTR_CBANK_PARAM_SIZE
	.align		4
.L_157:
        /*132c*/ 	.byte	0x03, 0x19
        /*132e*/ 	.short	0x0af0


	//----- nvinfo : EIATTR_PARAM_CBANK
	.align		4
        /*1330*/ 	.byte	0x04, 0x0a
        /*1332*/ 	.short	(.L_159 - .L_158)
	.align		4
.L_158:
        /*1334*/ 	.word	index@(.nv.constant0._ZN7cutlass13device_kernelIN5flash11enable_sm90INS1_16FlashAttnFwdSm90INS1_25CollectiveMainloopFwdSm90ILi2EN4cute5tupleIJNS5_1CILi1EEES8_S8_EEENS6_IJNS7_ILi192EEENS7_ILi128EEENS7_ILi96EEEEEELi96ENS_12float_e4m3_tEfNS_4arch4Sm90ELb0ELb0ELb0ELb1ELb1ELb1ELb0ELb1ELb1ELb1ELb0ELb0EEENS1_21CollectiveEpilogueFwdINS6_IJSA_SC_SB_EEES9_NS_10bfloat16_tESG_Li384ELb1ELb1ELb0ELb1EEENS1_36VarlenDynamicPersistentTileSchedulerILi192ELi128ELi384ELi128ELb0ELb1ELb1ELb0ELb1ELb1EEEEEEEEEvNT_6ParamsE)
        /*1338*/ 	.short	0x0210
        /*133a*/ 	.short	0x0af0


	//----- nvinfo : EIATTR_SW_WAR
	.align		4
.L_159:
        /*133c*/ 	.byte	0x04, 0x36
        /*133e*/ 	.short	(.L_161 - .L_160)
.L_160:
        /*1340*/ 	.word	0x00000008
.L_161:


//--------------------- .nv.info._ZN7cutlass13device_kernelIN5flash11enable_sm90INS1_16FlashAttnFwdSm90INS1_25CollectiveMainloopFwdSm90ILi2EN4cute5tupleIJNS5_1CILi1EEES8_S8_EEENS6_IJNS7_ILi192EEENS7_ILi128EEENS7_ILi96EEEEEELi96ENS_12float_e4m3_tEfNS_4arch4Sm90ELb0ELb1ELb0ELb0ELb1ELb0ELb0ELb1ELb1ELb1ELb0ELb0EEENS1_21CollectiveEpilogueFwdINS6_IJSA_SC_SB_EEES9_NS_10bfloat16_tESG_Li384ELb0ELb1ELb0ELb1EEENS1_30DynamicPersistentTileSchedulerILi384ELi128ELb0ELb1ELb1EEEEEEEEEvNT_6ParamsE --------------------------
	.section	.nv.info._ZN7cutlass13device_kernelIN5flash11enable_sm90INS1_16FlashAttnFwdSm90INS1_25CollectiveMainloopFwdSm90ILi2EN4cute5tupleIJNS5_1CILi1EEES8_S8_EEENS6_IJNS7_ILi192EEENS7_ILi128EEENS7_ILi96EEEEEELi96ENS_12float_e4m3_tEfNS_4arch4Sm90ELb0ELb1ELb0ELb0ELb1ELb0ELb0ELb1ELb1ELb1ELb0ELb0EEENS1_21CollectiveEpilogueFwdINS6_IJSA_SC_SB_EEES9_NS_10bfloat16_tESG_Li384ELb0ELb1ELb0ELb1EEENS1_30DynamicPersistentTileSchedulerILi384ELi128ELb0ELb1ELb1EEEEEEEEEvNT_6ParamsE,"",@"SHT_CUDA_INFO"
	.sectionflags	@""
	.align	4


	//----- nvinfo : EIATTR_CUDA_API_VERSION
	.align		4
        /*0000*/ 	.byte	0x04, 0x37
        /*0002*/ 	.short	(.L_163 - .L_162)
.L_162:
        /*0004*/ 	.word	0x00000082


	//----- nvinfo : EIATTR_KPARAM_INFO
	.align		4
.L_163:
        /*0008*/ 	.byte	0x04, 0x17
        /*000a*/ 	.short	(.L_165 - .L_164)
.L_164:
        /*000c*/ 	.word	0x00000000
        /*0010*/ 	.short	0x0000
        /*0012*/ 	.short	0x0070
        /*0014*/ 	.byte	0x00, 0xf0, 0x01, 0x2a


	//----- nvinfo : EIATTR_SPARSE_MMA_MASK
	.align		4
.L_165:
        /*0018*/ 	.byte	0x03, 0x50
        /*001a*/ 	.short	0x0000


	//----- nvinfo : EIATTR_MAXREG_COUNT
	.align		4
        /*001c*/ 	.byte	0x03, 0x1b
        /*001e*/ 	.short	0x0080


	//----- nvinfo : EIATTR_NUM_BARRIERS
	.align		4
        /*0020*/ 	.byte	0x02, 0x4c
        /*0022*/ 	.byte	0x09
	.zero		1


	//----- nvinfo : EIATTR_EXTERNS
	.align		4
        /*0024*/ 	.byte	0x04, 0x0f
        /*0026*/ 	.short	(.L_167 - .L_166)


	//   ....[0]....
	.align		4
.L_166:
        /*0028*/ 	.word	index@(__assertfail)


	//----- nvinfo : EIATTR_ANNOTATIONS
	.align		4
.L_167:
        /*002c*/ 	.byte	0x04, 0x55
        /*002e*/ 	.short	(.L_169 - .L_168)


	//   ....[0]....
.L_168:
        /* <DEDUP_REMOVED lines=13> */


	//----- nvinfo : EIATTR_MERCURY_ISA_VERSION
	.align		4
.L_169:
        /*00f0*/ 	.byte	0x03, 0x5f
        /*00f2*/ 	.short	0x0101


	//----- nvinfo : EIATTR_INT_WARP_WIDE_INSTR_OFFSETS
	.align		4
        /*00f4*/ 	.byte	0x04, 0x31
        /*00f6*/ 	.short	(.L_171 - .L_170)


	//   ....[0]....
.L_170:
        /*00f8*/ 	.word	0x000000c0


	//   ....[1]....
        /*00fc*/ 	.word	0x000000d0


	//   ....[2]....
        /*0100*/ 	.word	0x00000170


	//   ....[3]....
        /*0104*/ 	.word	0x0000fba0


	//   ....[4]....
        /*0108*/ 	.word	0x0000fc30


	//   ....[5]....
        /*010c*/ 	.word	0x00012950


	//   ....[6]....
        /*0110*/ 	.word	0x000129e0


	//----- nvinfo : EIATTR_COOP_GROUP_MASK_REGIDS
	.align		4
.L_171:
        /*0114*/ 	.byte	0x04, 0x29
        /*0116*/ 	.short	(.L_173 - .L_172)


	//   ....[0]....
.L_172:
        /*0118*/ 	.word	0xffffffff


	//   ....[1]....
        /*011c*/ 	.word	0xffffffff


	//   ....[2]....
        /*0120*/ 	.word	0xffffffff


	//   ....[3]....
        /*0124*/ 	.word	0xffffffff


	//   ....[4]....
        /*0128*/ 	.word	0xffffffff


	//   ....[5]....
        /*012c*/ 	.word	0xffffffff


	//   ....[6]....
        /*0130*/ 	.word	0xffffffff


	//   ....[7]....
        /*0134*/ 	.word	0xffffffff


	//   ....[8]....
        /*0138*/ 	.word	0xffffffff


	//   ....[9]....
        /*013c*/ 	.word	0xffffffff


	//   ....[10]....
        /*0140*/ 	.word	0xffffffff


	//   ....[11]....
        /*0144*/ 	.word	0xffffffff


	//   ....[12]....
        /*0148*/ 	.word	0xffffffff


	//   ....[13]....
        /*014c*/ 	.word	0xffffffff


	//   ....[14]....
        /*0150*/ 	.word	0xffffffff


	//   ....[15]....
        /*0154*/ 	.word	0xffffffff


	//   ....[16]....
        /*0158*/ 	.word	0xffffffff


	//   ....[17]....
        /*015c*/ 	.word	0xffffffff


	//   ....[18]....
        /*0160*/ 	.word	0xffffffff


	//   ....[19]....
        /*0164*/ 	.word	0xffffffff


	//   ....[20]....
        /*0168*/ 	.word	0xffffffff


	//   ....[21]....
        /*016c*/ 	.word	0xffffffff


	//   ....[22]....
        /*0170*/ 	.word	0xffffffff


	//   ....[23]....
        /*0174*/ 	.word	0xffffffff


	//   ....[24]....
        /*0178*/ 	.word	0xffffffff


	//   ....[25]....
        /*017c*/ 	.word	0xffffffff


	//   ....[26]....
        /*0180*/ 	.word	0xffffffff


	//   ....[27]....
        /*0184*/ 	.word	0xffffffff


	//   ....[28]....
        /*0188*/ 	.word	0xffffffff


	//   ....[29]....
        /*018c*/ 	.word	0xffffffff


	//   ....[30]....
        /*0190*/ 	.word	0xffffffff


	//   ....[31]....
        /*0194*/ 	.word	0xffffffff


	//   ....[32]....
        /*0198*/ 	.word	0xffffffff


	//   ....[33]....
        /*019c*/ 	.word	0xffffffff


	//   ....[34]....
        /*01a0*/ 	.word	0xffffffff


	//   ....[35]....
        /*01a4*/ 	.word	0xffffffff


	//   ....[36]....
        /*01a8*/ 	.word	0xffffffff


	//   ....[37]....
        /*01ac*/ 	.word	0xffffffff


	//   ....[38]....
        /*01b0*/ 	.word	0xffffffff


	//   ....[39]....
        /*01b4*/ 	.word	0xffffffff


	//   ....[40]....
        /*01b8*/ 	.word	0xffffffff


	//   ....[41]....
        /*01bc*/ 	.word	0xffffffff


	//   ....[42]....
        /*01c0*/ 	.word	0xffffffff


	//   ....[43]....
        /*01c4*/ 	.word	0xffffffff


	//   ....[44]....
        /*01c8*/ 	.word	0xffffffff


	//   ....[45]....
        /*01cc*/ 	.word	0xffffffff


	//   ....[46]....
        /*01d0*/ 	.word	0xffffffff


	//   ....[47]....
        /*01d4*/ 	.word	0xffffffff


	//   ....[48]....
        /*01d8*/ 	.word	0xffffffff


	//   ....[49]....
        /*01dc*/ 	.word	0xffffffff


	//   ....[50]....
        /*01e0*/ 	.word	0xffffffff


	//   ....[51]....
        /*01e4*/ 	.word	0xffffffff


	//   ....[52]....
        /*01e8*/ 	.word	0xffffffff


	//   ....[53]....
        /*01ec*/ 	.word	0xffffffff


	//   ....[54]....
        /*01f0*/ 	.word	0xffffffff


	//   ....[55]....
        /*01f4*/ 	.word	0xffffffff


	//   ....[56]....
        /*01f8*/ 	.word	0xffffffff


	//   ....[57]....
        /*01fc*/ 	.word	0xffffffff


	//   ....[58]....
        /*0200*/ 	.word	0xffffffff


	//   ....[59]....
        /*0204*/ 	.word	0xffffffff


	//   ....[60]....
        /*0208*/ 	.word	0xffffffff


	//   ....[61]....
        /*020c*/ 	.word	0xffffffff


	//   ....[62]....
        /*0210*/ 	.word	0xffffffff


	//   ....[63]....
        /*0214*/ 	.word	0xffffffff


	//   ....[64]....
        /*0218*/ 	.word	0xffffffff


	//   ....[65]....
        /*021c*/ 	.word	0xffffffff


	//   ....[66]....
        /*0220*/ 	.word	0xffffffff


	//   ....[67]....
        /*0224*/ 	.word	0xffffffff


	//   ....[68]....
        /*0228*/ 	.word	0xffffffff


	//   ....[69]....
        /*022c*/ 	.word	0xffffffff


	//   ....[70]....
        /*0230*/ 	.word	0xffffffff


	//   ....[71]....
        /*0234*/ 	.word	0xffffffff


	//   ....[72]....
        /*0238*/ 	.word	0xffffffff


	//   ....[73]....
        /*023c*/ 	.word	0xffffffff


	//   ....[74]....
        /*0240*/ 	.word	0xffffffff


	//   ....[75]....
        /*0244*/ 	.word	0xffffffff


	//   ....[76]....
        /*0248*/ 	.word	0xffffffff


	//   ....[77]....
        /*024c*/ 	.word	0xffffffff


	//   ....[78]....
        /*0250*/ 	.word	0xffffffff


	//   ....[79]....
        /*0254*/ 	.word	0xffffffff


	//   ....[80]....
        /*0258*/ 	.word	0xffffffff


	//   ....[81]....
        /*025c*/ 	.word	0xffffffff


	//   ....[82]....
        /*0260*/ 	.word	0xffffffff


	//   ....[83]....
        /*0264*/ 	.word	0xffffffff


	//   ....[84]....
        /*0268*/ 	.word	0xffffffff


	//   ....[85]....
        /*026c*/ 	.word	0xffffffff


	//   ....[86]....
        /*0270*/ 	.word	0xffffffff


	//   ....[87]....
        /*0274*/ 	.word	0xffffffff


	//   ....[88]....
        /*0278*/ 	.word	0xffffffff


	//   ....[89]....
        /*027c*/ 	.word	0xffffffff


	//   ....[90]....
        /*0280*/ 	.word	0xffffffff


	//   ....[91]....
        /*0284*/ 	.word	0xffffffff


	//   ....[92]....
        /*0288*/ 	.word	0xffffffff


	//   ....[93]....
        /*028c*/ 	.word	0xffffffff


	//   ....[94]....
        /*0290*/ 	.word	0x0500000f


	//   ....[95]....
        /*0294*/ 	.word	0x0500000f


	//   ....[96]....
        /*0298*/ 	.word	0x0500000f


	//   ....[97]....
        /*029c*/ 	.word	0x0500000f


	//   ....[98]....
        /*02a0*/ 	.word	0x0500000f


	//   ....[99]....
        /*02a4*/ 	.word	0x0500000f


	//   ....[100]....
        /*02a8*/ 	.word	0x0500000f


	//   ....[101]....
        /*02ac*/ 	.word	0x0500000f


	//   ....[102]....
        /*02b0*/ 	.word	0x0500000f


	//   ....[103]....
        /*02b4*/ 	.word	0x0500000f


	//   ....[104]....
        /*02b8*/ 	.word	0x0500000f


	//   ....[105]....
        /*02bc*/ 	.word	0x0500000f


	//   ....[106]....
        /*02c0*/ 	.word	0x0500000f


	//   ....[107]....
        /*02c4*/ 	.word	0x0500000f


	//   ....[108]....
        /*02c8*/ 	.word	0x0500000f


	//   ....[109]....
        /*02cc*/ 	.word	0x0500000f


	//   ....[110]....
        /*02d0*/ 	.word	0x0500000f


	//   ....[111]....
        /*02d4*/ 	.word	0x0500000f


	//   ....[112]....
        /*02d8*/ 	.word	0x0500000f


	//   ....[113]....
        /*02dc*/ 	.word	0x0500000f


	//   ....[114]....
        /*02e0*/ 	.word	0x0500000f


	//   ....[115]....
        /*02e4*/ 	.word	0x0500000f


	//   ....[116]....
        /*02e8*/ 	.word	0x0500000f


	//   ....[117]....
        /*02ec*/ 	.word	0x0500000f


	//----- nvinfo : EIATTR_COOP_GROUP_INSTR_OFFSETS
	.align		4
.L_173:
        /*02f0*/ 	.byte	0x04, 0x28
        /*02f2*/ 	.short	(.L_175 - .L_174)


	//   ....[0]....
.L_174:
        /*02f4*/ 	.word	0x00000070


	//   ....[1]....
        /*02f8*/ 	.word	0x000000b0


	//   ....[2]....
        /*02fc*/ 	.word	0x000002d0


	//   ....[3]....
        /*0300*/ 	.word	0x00000430


	//   ....[4]....
        /*0304*/ 	.word	0x00000550


	//   ....[5]....
        /*0308*/ 	.word	0x000006b0


	//   ....[6]....
        /*030c*/ 	.word	0x00001970


	//   ....[7]....
        /*0310*/ 	.word	0x00001fe0


	//   ....[8]....
        /*0314*/ 	.word	0x00002d70


	//   ....[9]....
        /*0318*/ 	.word	0x000035a0


	//   ....[10]....
        /*031c*/ 	.word	0x000036b0


	//   ....[11]....
        /*0320*/ 	.word	0x00003f70


	//   ....[12]....
        /*0324*/ 	.word	0x00003fe0


	//   ....[13]....
        /*0328*/ 	.word	0x000053b0


	//   ....[14]....
        /*032c*/ 	.word	0x000055d0


	//   ....[15]....
        /*0330*/ 	.word	0x000061c0


	//   ....[16]....
        /*0334*/ 	.word	0x000062c0


	//   ....[17]....
        /*0338*/ 	.word	0x00006b30


	//   ....[18]....
        /*033c*/ 	.word	0x00006bb0


	//   ....[19]....
        /*0340*/ 	.word	0x00008610


	//   ....[20]....
        /*0344*/ 	.word	0x00008620


	//   ....[21]....
        /*0348*/ 	.word	0x00008650


	//   ....[22]....
        /*034c*/ 	.word	0x00008660


	//   ....[23]....
        /*0350*/ 	.word	0x00009ee0


	//   ....[24]....
        /*0354*/ 	.word	0x0000a100


	//   ....[25]....
        /*0358*/ 	.word	0x0000acf0


	//   ....[26]....
        /*035c*/ 	.word	0x0000adf0


	//   ....[27]....
        /*0360*/ 	.word	0x0000b640


	//   ....[28]....
        /*0364*/ 	.word	0x0000b6d0


	//   ....[29]....
        /*0368*/ 	.word	0x0000c940


	//   ....[30]....
        /*036c*/ 	.word	0x0000c960


	//   ....[31]....
        /*0370*/ 	.word	0x0000c9d0


	//   ....[32]....
        /*0374*/ 	.word	0x0000c9e0


	//   ....[33]....
        /*0378*/ 	.word	0x0000da20


	//   ....[34]....
        /*037c*/ 	.word	0x0000da30


	//   ....[35]....
        /*0380*/ 	.word	0x0000da40


	//   ....[36]....
        /*0384*/ 	.word	0x0000da50


	//   ....[37]....
        /*0388*/ 	.word	0x0000da60


	//   ....[38]....
        /*038c*/ 	.word	0x0000da70


	//   ....[39]....
        /*0390*/ 	.word	0x0000da80


	//   ....[40]....
        /*0394*/ 	.word	0x0000da90


	//   ....[41]....
        /*0398*/ 	.word	0x0000daa0


	//   ....[42]....
        /*039c*/ 	.word	0x0000dac0


	//   ....[43]....
        /*03a0*/ 	.word	0x0000dad0


	//   ....[44]....
        /*03a4*/ 	.word	0x0000dae0


	//   ....[45]....
        /*03a8*/ 	.word	0x0000db00


	//   ....[46]....
        /*03ac*/ 	.word	0x0000db10


	//   ....[47]....
        /*03b0*/ 	.word	0x0000db40


	//   ....[48]....
        /*03b4*/ 	.word	0x0000db50


	//   ....[49]....
        /*03b8*/ 	.word	0x0000db60


	//   ....[50]....
        /*03bc*/ 	.word	0x0000db70


	//   ....[51]....
        /*03c0*/ 	.word	0x0000db80


	//   ....[52]....
        /*03c4*/ 	.word	0x0000db90


	//   ....[53]....
        /*03c8*/ 	.word	0x0000dba0


	//   ....[54]....
        /*03cc*/ 	.word	0x0000dbb0


	//   ....[55]....
        /*03d0*/ 	.word	0x0000dbc0


	//   ....[56]....
        /*03d4*/ 	.word	0x0000dbd0


	//   ....[57]....
        /*03d8*/ 	.word	0x0000dcd0


	//   ....[58]....
        /*03dc*/ 	.word	0x0000dd00


	//   ....[59]....
        /*03e0*/ 	.word	0x0000de50


	//   ....[60]....
        /*03e4*/ 	.word	0x0000de90


	//   ....[61]....
        /*03e8*/ 	.word	0x0000e1c0


	//   ....[62]....
        /*03ec*/ 	.word	0x0000e1f0


	//   ....[63]....
        /*03f0*/ 	.word	0x0000e310


	//   ....[64]....
        /*03f4*/ 	.word	0x0000e330


	//   ....[65]....
        /*03f8*/ 	.word	0x0000ea10


	//   ....[66]....
        /*03fc*/ 	.word	0x0000ea20


	//   ....[67]....
        /*0400*/ 	.word	0x0000eb20


	//   ....[68]....
        /*0404*/ 	.word	0x0000eb40


	//   ....[69]....
        /*0408*/ 	.word	0x0000ed00


	//   ....[70]....
        /*040c*/ 	.word	0x000107d0


	//   ....[71]....
        /*0410*/ 	.word	0x000107f0


	//   ....[72]....
        /*0414*/ 	.word	0x00010800


	//   ....[73]....
        /*0418*/ 	.word	0x000108a0


	//   ....[74]....
        /*041c*/ 	.word	0x00010c30


	//   ....[75]....
        /*0420*/ 	.word	0x00010c40


	//   ....[76]....
        /*0424*/ 	.word	0x00010c50


	//   ....[77]....
        /*0428*/ 	.word	0x00010c60


	//   ....[78]....
        /*042c*/ 	.word	0x000114b0


	//   ....[79]....
        /*0430*/ 	.word	0x000114d0


	//   ....[80]....
        /*0434*/ 	.word	0x000114f0


	//   ....[81]....
        /*0438*/ 	.word	0x00011500


	//   ....[82]....
        /*043c*/ 	.word	0x00011510


	//   ....[83]....
        /*0440*/ 	.word	0x00011520


	//   ....[84]....
        /*0444*/ 	.word	0x00011d50


	//   ....[85]....
        /*0448*/ 	.word	0x00011d70


	//   ....[86]....
        /*044c*/ 	.word	0x00011d90


	//   ....[87]....
        /*0450*/ 	.word	0x00011df0


	//   ....[88]....
        /*0454*/ 	.word	0x00012180


	//   ....[89]....
        /*0458*/ 	.word	0x00012190


	//   ....[90]....
        /*045c*/ 	.word	0x000121a0


	//   ....[91]....
        /*0460*/ 	.word	0x00012200


	//   ....[92]....
        /*0464*/ 	.word	0x000130b0


	//   ....[93]....
        /*0468*/ 	.word	0x00013250


	//   ....[94]....
        /*046c*/ 	.word	0x00013920


	//   ....[95]....
        /*0470*/ 	.word	0x00013a00


	//   ....[96]....
        /*0474*/ 	.word	0x00013aa0


	//   ....[97]....
        /*0478*/ 	.word	0x00013b00


	//   ....[98]....
        /*047c*/ 	.word	0x00013be0


	//   ....[99]....
        /*0480*/ 	.word	0x00013d30


	//   ....[100]....
        /*0484*/ 	.word	0x00013dc0


	//   ....[101]....
        /*0488*/ 	.word	0x00013e20


	//   ....[102]....
        /*048c*/ 	.word	0x00013ec0


	//   ....[103]....
        /*0490*/ 	.word	0x00013fc0


	//   ....[104]....
        /*0494*/ 	.word	0x00014020


	//   ....[105]....
        /*0498*/ 	.word	0x00014080


	//   ....[106]....
        /*049c*/ 	.word	0x00014120


	//   ....[107]....
        /*04a0*/ 	.word	0x000141f0


	//   ....[108]....
        /*04a4*/ 	.word	0x00014280


	//   ....[109]....
        /*04a8*/ 	.word	0x00014410


	//   ....[110]....
        /*04ac*/ 	.word	0x000144c0


	//   ....[111]....
        /*04b0*/ 	.word	0x00014570


	//   ....[112]....
        /*04b4*/ 	.word	0x00014620


	//   ....[113]....
        /*04b8*/ 	.word	0x00014710


	//   ....[114]....
        /*04bc*/ 	.word	0x000147a0


	//   ....[115]....
        /*04c0*/ 	.word	0x00014800


	//   ....[116]....
        /*04c4*/ 	.word	0x000148d0


	//   ....[117]....
        /*04c8*/ 	.word	0x00014b30


	//----- nvinfo : EIATTR_REG_RECONFIG
	.align		4
.L_175:
        /*04cc*/ 	.byte	0x01, 0x54
	.zero		2


	//----- nvinfo : EIATTR_SYSCALL_OFFSETS
	.align		4
        /*04d0*/ 	.byte	0x04, 0x46
        /*04d2*/ 	.short	(.L_177 - .L_176)


	//   ....[0]....
.L_176:
        /*04d4*/ 	.word	0x00001b50


	//   ....[1]....
        /*04d8*/ 	.word	0x0000fda0


	//   ....[2]....
        /*04dc*/ 	.word	0x0000ff10


	//   ....[3]....
        /*04e0*/ 	.word	0x00010060


	//   ....[4]....
        /*04e4*/ 	.word	0x000101a0


	//   ....[5]....
        /*04e8*/ 	.word	0x00010fa0


	//----- nvinfo : EIATTR_MBARRIER_INSTR_OFFSETS
	.align		4
.L_177:
        /*04ec*/ 	.byte	0x04, 0x39
        /*04ee*/ 	.short	(.L_179 - .L_178)


	//   ....[0]....
.L_178:
        /*04f0*/ 	.word	0x00000180
        /*04f4*/ 	.word	0x000000ff
        /*04f8*/ 	.word	0x00019c00
        /*04fc*/ 	.short	0x0100
        /*04fe*/ 	.byte	0x08
	.zero		1


	//   ....[1]....
        /*0500*/ 	.word	0x00000190
        /*0504*/ 	.word	0x000000ff
        /*0508*/ 	.word	0x00019c20
        /*050c*/ 	.short	0x0100
        /*050e*/ 	.byte	0x08
	.zero		1


	//   ....[2]....
        /*0510*/ 	.word	0x00000280
        /*0514*/ 	.word	0x000000ff
        /*0518*/ 	.word	0x00019c30
        /*051c*/ 	.short	0x0100
        /*051e*/ 	.byte	0x08
	.zero		1


	//   ....[3]....
        /*0520*/ 	.word	0x00000290
        /*0524*/ 	.word	0x000000ff
        /*0528*/ 	.word	0x00019c40
        /*052c*/ 	.short	0x0100
        /*052e*/ 	.byte	0x08
	.zero		1


	//   ....[4]....
        /*0530*/ 	.word	0x000002a0
        /*0534*/ 	.word	0x000000ff
        /*0538*/ 	.word	0x00019c38
        /*053c*/ 	.short	0x0100
        /*053e*/ 	.byte	0x08
	.zero		1


	//   ....[5]....
        /*0540*/ 	.word	0x000002b0
        /*0544*/ 	.word	0x000000ff
        /*0548*/ 	.word	0x00019c48
        /*054c*/ 	.short	0x0100
        /*054e*/ 	.byte	0x08
	.zero		1


	//   ....[6]....
        /*0550*/ 	.word	0x000003e0
        /*0554*/ 	.word	0x000000ff
        /*0558*/ 	.word	0x00019c50
        /*055c*/ 	.short	0x0100
        /*055e*/ 	.byte	0x08
	.zero		1


	//   ....[7]....
        /*0560*/ 	.word	0x000003f0
        /*0564*/ 	.word	0x000000ff
        /*0568*/ 	.word	0x00019c60
        /*056c*/ 	.short	0x0100
        /*056e*/ 	.byte	0x08
	.zero		1


	//   ....[8]....
        /*0570*/ 	.word	0x00000400
        /*0574*/ 	.word	0x000000ff
        /*0578*/ 	.word	0x00019c58
        /*057c*/ 	.short	0x0100
        /*057e*/ 	.byte	0x08
	.zero		1


	//   ....[9]....
        /*0580*/ 	.word	0x00000410
        /*0584*/ 	.word	0x000000ff
        /*0588*/ 	.word	0x00019c68
        /*058c*/ 	.short	0x0100
        /*058e*/ 	.byte	0x08
	.zero		1


	//   ....[10]....
        /*0590*/ 	.word	0x00000500
        /*0594*/ 	.word	0x000000ff
        /*0598*/ 	.word	0x00019c70
        /*059c*/ 	.short	0x0100
        /*059e*/ 	.byte	0x06
	.zero		1


	//   ....[11]....
        /*05a0*/ 	.word	0x00000510
        /*05a4*/ 	.word	0x000000ff
        /*05a8*/ 	.word	0x00019c80
        /*05ac*/ 	.short	0x0100
        /*05ae*/ 	.byte	0x06
	.zero		1


	//   ....[12]....
        /*05b0*/ 	.word	0x00000520
        /*05b4*/ 	.word	0x000000ff
        /*05b8*/ 	.word	0x00019c78
        /*05bc*/ 	.short	0x0100
        /*05be*/ 	.byte	0x06
	.zero		1


	//   ....[13]....
        /*05c0*/ 	.word	0x00000530
        /*05c4*/ 	.word	0x000000ff
        /*05c8*/ 	.word	0x00019c88
        /*05cc*/ 	.short	0x0100
        /*05ce*/ 	.byte	0x06
	.zero		1


	//   ....[14]....
        /*05d0*/ 	.word	0x00000660
        /*05d4*/ 	.word	0x000000ff
        /*05d8*/ 	.word	0x00019c90
        /*05dc*/ 	.short	0x0100
        /*05de*/ 	.byte	0x08
	.zero		1


	//   ....[15]....
        /*05e0*/ 	.word	0x00000670
        /*05e4*/ 	.word	0x000000ff
        /*05e8*/ 	.word	0x00019ca0
        /*05ec*/ 	.short	0x0100
        /*05ee*/ 	.byte	0x08
	.zero		1


	//   ....[16]....
        /*05f0*/ 	.word	0x00000680
        /*05f4*/ 	.word	0x000000ff
        /*05f8*/ 	.word	0x00019c98
        /*05fc*/ 	.short	0x0100
        /*05fe*/ 	.byte	0x08
	.zero		1


	//   ....[17]....
        /*0600*/ 	.word	0x00000690
        /*0604*/ 	.word	0x000000ff
        /*0608*/ 	.word	0x00019ca8
        /*060c*/ 	.short	0x0100
        /*060e*/ 	.byte	0x08
	.zero		1


	//   ....[18]....
        /*0610*/ 	.word	0x000007e0
        /*0614*/ 	.word	0x000000ff
        /*0618*/ 	.word	0x00019cb0
        /*061c*/ 	.short	0x0100
        /*061e*/ 	.byte	0x08
	.zero		1


	//   ....[19]....
        /*0620*/ 	.word	0x000007f0
        /*0624*/ 	.word	0x000000ff
        /*0628*/ 	.word	0x00019cc0
        /*062c*/ 	.short	0x0100
        /*062e*/ 	.byte	0x08
	.zero		1


	//   ....[20]....
        /*0630*/ 	.word	0x00000800
        /*0634*/ 	.word	0x000000ff
        /*0638*/ 	.word	0x00019cb8
        /*063c*/ 	.short	0x0100
        /*063e*/ 	.byte	0x08
	.zero		1


	//   ....[21]....
        /*0640*/ 	.word	0x00000810
        /*0644*/ 	.word	0x000000ff
        /*0648*/ 	.word	0x00019cc8
        /*064c*/ 	.short	0x0100
        /*064e*/ 	.byte	0x08
	.zero		1


	//   ....[22]....
        /*0650*/ 	.word	0x00001bd0
        /*0654*/ 	.word	0x000000ff
        /*0658*/ 	.word	0x00019c00
        /*065c*/ 	.short	0x010a
        /*065e*/ 	.byte	0x2e
	.zero		1


	//   ....[23]....
        /*0660*/ 	.word	0x00001c50
        /*0664*/ 	.word	0x00000003
        /*0668*/ 	.word	0x00019c30
        /*066c*/ 	.short	0x010a
        /*066e*/ 	.byte	0x3f
	.zero		1


	//   ....[24]....
        /*0670*/ 	.word	0x00001c90
        /*0674*/ 	.word	0x00000003
        /*0678*/ 	.word	0x00019c30
        /*067c*/ 	.short	0x010a
        /*067e*/ 	.byte	0x3f
	.zero		1


	//   ....[25]....
        /*0680*/ 	.word	0x00001ff0
        /*0684*/ 	.word	0x000000ff
        /*0688*/ 	.word	0x00000000
        /*068c*/ 	.short	0x0101
        /*068e*/ 	.byte	0x06
	.zero		1


	//   ....[26]....
        /*0690*/ 	.word	0x00004ef0
        /*0694*/ 	.word	0x000000ff
        /*0698*/ 	.word	0x00019c30
        /*069c*/ 	.short	0x010a
        /*069e*/ 	.byte	0x13
	.zero		1


	//   ....[27]....
        /*06a0*/ 	.word	0x00004f30
        /*06a4*/ 	.word	0x000000ff
        /*06a8*/ 	.word	0x00019c30
        /*06ac*/ 	.short	0x010a
        /*06ae*/ 	.byte	0x13
	.zero		1


	//   ....[28]....
        /*06b0*/ 	.word	0x00005090
        /*06b4*/ 	.word	0x000000ff
        /*06b8*/ 	.word	0x00019c50
        /*06bc*/ 	.short	0x010a
        /*06be*/ 	.byte	0x0b
	.zero		1


	//   ....[29]....
        /*06c0*/ 	.word	0x000050d0
        /*06c4*/ 	.word	0x000000ff
        /*06c8*/ 	.word	0x00019c50
        /*06cc*/ 	.short	0x010a
        /*06ce*/ 	.byte	0x0b
	.zero		1


	//   ....[30]....
        /*06d0*/ 	.word	0x00005340
        /*06d4*/ 	.word	0x000000ff
        /*06d8*/ 	.word	0x00000000
        /*06dc*/ 	.short	0x0101
        /*06de*/ 	.byte	0x13
	.zero		1


	//   ....[31]....
        /*06e0*/ 	.word	0x00007620
        /*06e4*/ 	.word	0x000000ff
        /*06e8*/ 	.word	0x00000000
        /*06ec*/ 	.short	0x0101
        /*06ee*/ 	.byte	0x06
	.zero		1


	//   ....[32]....
        /*06f0*/ 	.word	0x00007e10
        /*06f4*/ 	.word	0x000000ff
        /*06f8*/ 	.word	0x00019c30
        /*06fc*/ 	.short	0x010a
        /*06fe*/ 	.byte	0x06
	.zero		1


	//   ....[33]....
        /*0700*/ 	.word	0x00007e50
        /*0704*/ 	.word	0x000000ff
        /*0708*/ 	.word	0x00019c30
        /*070c*/ 	.short	0x010a
        /*070e*/ 	.byte	0x06
	.zero		1


	//   ....[34]....
        /*0710*/ 	.word	0x00007fb0
        /*0714*/ 	.word	0x000000ff
        /*0718*/ 	.word	0x00019c50
        /*071c*/ 	.short	0x010a
        /*071e*/ 	.byte	0x0b
	.zero		1


	//   ....[35]....
        /*0720*/ 	.word	0x00007ff0
        /*0724*/ 	.word	0x000000ff
        /*0728*/ 	.word	0x00019c50
        /*072c*/ 	.short	0x010a
        /*072e*/ 	.byte	0x0b
	.zero		1


	//   ....[36]....
        /*0730*/ 	.word	0x000082b0
        /*0734*/ 	.word	0x000000ff
        /*0738*/ 	.word	0x00000000
        /*073c*/ 	.short	0x0101
        /*073e*/ 	.byte	0x06
	.zero		1


	//   ....[37]....
        /*0740*/ 	.word	0x00009420
        /*0744*/ 	.word	0x000000ff
        /*0748*/ 	.word	0x00000000
        /*074c*/ 	.short	0x0101
        /*074e*/ 	.byte	0x06
	.zero		1


	//   ....[38]....
        /*0750*/ 	.word	0x00009a20
        /*0754*/ 	.word	0x000000ff
        /*0758*/ 	.word	0x00019c30
        /*075c*/ 	.short	0x010a
        /*075e*/ 	.byte	0x06
	.zero		1


	//   ....[39]....
        /*0760*/ 	.word	0x00009a60
        /*0764*/ 	.word	0x000000ff
        /*0768*/ 	.word	0x00019c30
        /*076c*/ 	.short	0x010a
        /*076e*/ 	.byte	0x06
	.zero		1


	//   ....[40]....
        /*0770*/ 	.word	0x00009bc0
        /*0774*/ 	.word	0x000000ff
        /*0778*/ 	.word	0x00019c50
        /*077c*/ 	.short	0x010a
        /*077e*/ 	.byte	0x0b
	.zero		1


	//   ....[41]....
        /*0780*/ 	.word	0x00009c00
        /*0784*/ 	.word	0x000000ff
        /*0788*/ 	.word	0x00019c50
        /*078c*/ 	.short	0x010a
        /*078e*/ 	.byte	0x0b
	.zero		1


	//   ....[42]....
        /*0790*/ 	.word	0x00009ea0
        /*0794*/ 	.word	0x000000ff
        /*0798*/ 	.word	0x00000000
        /*079c*/ 	.short	0x0101
        /*079e*/ 	.byte	0x06
	.zero		1


	//   ....[43]....
        /*07a0*/ 	.word	0x0000c150
        /*07a4*/ 	.word	0x000000ff
        /*07a8*/ 	.word	0x00000000
        /*07ac*/ 	.short	0x0101
        /*07ae*/ 	.byte	0x06
	.zero		1


	//   ....[44]....
        /*07b0*/ 	.word	0x0000c670
        /*07b4*/ 	.word	0x000000ff
        /*07b8*/ 	.word	0x00019c50
        /*07bc*/ 	.short	0x010a
        /*07be*/ 	.byte	0x0e
	.zero		1


	//   ....[45]....
        /*07c0*/ 	.word	0x0000c6b0
        /*07c4*/ 	.word	0x000000ff
        /*07c8*/ 	.word	0x00019c50
        /*07cc*/ 	.short	0x010a
        /*07ce*/ 	.byte	0x0e
	.zero		1


	//   ....[46]....
        /*07d0*/ 	.word	0x0000ccc0
        /*07d4*/ 	.word	0x000000ff
        /*07d8*/ 	.word	0x00000000
        /*07dc*/ 	.short	0x0101
        /*07de*/ 	.byte	0x04
	.zero		1


	//   ....[47]....
        /*07e0*/ 	.word	0x0000e1d0
        /*07e4*/ 	.word	0x00000000
        /*07e8*/ 	.word	0x00000000
        /*07ec*/ 	.short	0x0101
        /*07ee*/ 	.byte	0x3f
	.zero		1


	//   ....[48]....
        /*07f0*/ 	.word	0x00010590
        /*07f4*/ 	.word	0x00000004
        /*07f8*/ 	.word	0x00019c80
        /*07fc*/ 	.short	0x010a
        /*07fe*/ 	.byte	0x3f
	.zero		1


	//   ....[49]....
        /*0800*/ 	.word	0x00010970
        /*0804*/ 	.word	0x00000004
        /*0808*/ 	.word	0x00019c70
        /*080c*/ 	.short	0x0107
        /*080e*/ 	.byte	0x3f
	.zero		1


	//   ....[50]....
        /*0810*/ 	.word	0x00010a30
        /*0814*/ 	.word	0x00000004
        /*0818*/ 	.word	0x00019c70
        /*081c*/ 	.short	0x0101
        /*081e*/ 	.byte	0x3f
	.zero		1


	//   ....[51]....
        /*0820*/ 	.word	0x00010a60
        /*0824*/ 	.word	0x00000004
        /*0828*/ 	.word	0x00019c40
        /*082c*/ 	.short	0x010a
        /*082e*/ 	.byte	0x3f
	.zero		1


	//   ....[52]....
        /*0830*/ 	.word	0x00010d80
        /*0834*/ 	.word	0x00000004
        /*0838*/ 	.word	0x00019c30
        /*083c*/ 	.short	0x0107
        /*083e*/ 	.byte	0x3f
	.zero		1


	//   ....[53]....
        /*0840*/ 	.word	0x00010e50
        /*0844*/ 	.word	0x00000004
        /*0848*/ 	.word	0x00019c30
        /*084c*/ 	.short	0x0101
        /*084e*/ 	.byte	0x3f
	.zero		1


	//   ....[54]....
        /*0850*/ 	.word	0x00011700
        /*0854*/ 	.word	0x00000010
        /*0858*/ 	.word	0x00019c00
        /*085c*/ 	.short	0x0107
        /*085e*/ 	.byte	0x3f
	.zero		1


	//   ....[55]....
        /*0860*/ 	.word	0x00011800
        /*0864*/ 	.word	0x00000010
        /*0868*/ 	.word	0x00019c00
        /*086c*/ 	.short	0x0101
        /*086e*/ 	.byte	0x3f
	.zero		1


	//   ....[56]....
        /*0870*/ 	.word	0x00011820
        /*0874*/ 	.word	0x00000010
        /*0878*/ 	.word	0x00019c20
        /*087c*/ 	.short	0x010a
        /*087e*/ 	.byte	0x3f
	.zero		1


	//   ....[57]....
        /*0880*/ 	.word	0x00011b80
        /*0884*/ 	.word	0x00000004
        /*0888*/ 	.word	0x00019c80
        /*088c*/ 	.short	0x010a
        /*088e*/ 	.byte	0x3f
	.zero		1


	//   ....[58]....
        /*0890*/ 	.word	0x00011ec0
        /*0894*/ 	.word	0x00000004
        /*0898*/ 	.word	0x00019c70
        /*089c*/ 	.short	0x0107
        /*089e*/ 	.byte	0x3f
	.zero		1


	//   ....[59]....
        /*08a0*/ 	.word	0x00011f80
        /*08a4*/ 	.word	0x00000004
        /*08a8*/ 	.word	0x00019c70
        /*08ac*/ 	.short	0x0101
        /*08ae*/ 	.byte	0x3f
	.zero		1


	//   ....[60]....
        /*08b0*/ 	.word	0x00011fb0
        /*08b4*/ 	.word	0x00000004
        /*08b8*/ 	.word	0x00019c40
        /*08bc*/ 	.short	0x010a
        /*08be*/ 	.byte	0x3f
	.zero		1


	//   ....[61]....
        /*08c0*/ 	.word	0x000122a0
        /*08c4*/ 	.word	0x00000004
        /*08c8*/ 	.word	0x00019c30
        /*08cc*/ 	.short	0x0107
        /*08ce*/ 	.byte	0x3f
	.zero		1


	//   ....[62]....
        /*08d0*/ 	.word	0x00012370
        /*08d4*/ 	.word	0x00000004
        /*08d8*/ 	.word	0x00019c30
        /*08dc*/ 	.short	0x0101
        /*08de*/ 	.byte	0x3f
	.zero		1


	//   ....[63]....
        /*08e0*/ 	.word	0x000123f0
        /*08e4*/ 	.word	0x00000002
        /*08e8*/ 	.word	0x00019c70
        /*08ec*/ 	.short	0x010a
        /*08ee*/ 	.byte	0x3f
	.zero		1


	//   ....[64]....
        /*08f0*/ 	.word	0x00012480
        /*08f4*/ 	.word	0x00000002
        /*08f8*/ 	.word	0x00019c60
        /*08fc*/ 	.short	0x010a
        /*08fe*/ 	.byte	0x3f
	.zero		1


	//   ....[65]....
        /*0900*/ 	.word	0x00012840
        /*0904*/ 	.word	0x00000002
        /*0908*/ 	.word	0x00019c50
        /*090c*/ 	.short	0x0101
        /*090e*/ 	.byte	0x3f
	.zero		1


	//   ....[66]....
        /*0910*/ 	.word	0x000128c0
        /*0914*/ 	.word	0x00000002
        /*0918*/ 	.word	0x00000000
        /*091c*/ 	.short	0x0101
        /*091e*/ 	.byte	0x3f
	.zero		1


	//   ....[67]....
        /*0920*/ 	.word	0x00012a90
        /*0924*/ 	.word	0x00000003
        /*0928*/ 	.word	0x00019c70
        /*092c*/ 	.short	0x010a
        /*092e*/ 	.byte	0x3f
	.zero		1


	//   ....[68]....
        /*0930*/ 	.word	0x00012b10
        /*0934*/ 	.word	0x00000003
        /*0938*/ 	.word	0x00019c60
        /*093c*/ 	.short	0x010a
        /*093e*/ 	.byte	0x3f
	.zero		1


	//   ....[69]....
        /*0940*/ 	.word	0x00012ee0
        /*0944*/ 	.word	0x00000003
        /*0948*/ 	.word	0x00019c50
        /*094c*/ 	.short	0x0101
        /*094e*/ 	.byte	0x3f
	.zero		1


	//   ....[70]....
        /*0950*/ 	.word	0x00012f60
        /*0954*/ 	.word	0x00000000
        /*0958*/ 	.word	0x00000000
        /*095c*/ 	.short	0x0101
        /*095e*/ 	.byte	0x3f
	.zero		1


	//   ....[71]....
        /*0960*/ 	.word	0x000131d0
        /*0964*/ 	.word	0x00000005
        /*0968*/ 	.word	0x00019c20
        /*096c*/ 	.short	0x010a
        /*096e*/ 	.byte	0x3f
	.zero		1


	//   ....[72]....
        /*0970*/ 	.word	0x00013350
        /*0974*/ 	.word	0x00000003
        /*0978*/ 	.word	0x00019c40
        /*097c*/ 	.short	0x010a
        /*097e*/ 	.byte	0x3f
	.zero		1


	//   ....[73]....
        /*0980*/ 	.word	0x000133f0
        /*0984*/ 	.word	0x00000005
        /*0988*/ 	.word	0x00019c40
        /*098c*/ 	.short	0x010a
        /*098e*/ 	.byte	0x3f
	.zero		1


	//   ....[74]....
        /*0990*/ 	.word	0x00013430
        /*0994*/ 	.word	0x00000003
        /*0998*/ 	.word	0x00019c60
        /*099c*/ 	.short	0x010a
        /*099e*/ 	.byte	0x3f
	.zero		1


	//   ....[75]....
        /*09a0*/ 	.word	0x00013470
        /*09a4*/ 	.word	0x00000005
        /*09a8*/ 	.word	0x00019c60
        /*09ac*/ 	.short	0x010a
        /*09ae*/ 	.byte	0x3f
	.zero		1


	//   ....[76]....
        /*09b0*/ 	.word	0x000134b0
        /*09b4*/ 	.word	0x00000003
        /*09b8*/ 	.word	0x00019c80
        /*09bc*/ 	.short	0x010a
        /*09be*/ 	.byte	0x3f
	.zero		1


	//   ....[77]....
        /*09c0*/ 	.word	0x000134f0
        /*09c4*/ 	.word	0x00000005
        /*09c8*/ 	.word	0x00019c80
        /*09cc*/ 	.short	0x010a
        /*09ce*/ 	.byte	0x3f
	.zero		1


	//   ....[78]....
        /*09d0*/ 	.word	0x00013560
        /*09d4*/ 	.word	0x00000003
        /*09d8*/ 	.word	0x00019c00
        /*09dc*/ 	.short	0x010a
        /*09de*/ 	.byte	0x3f
	.zero		1


	//   ....[79]....
        /*09e0*/ 	.word	0x000135b0
        /*09e4*/ 	.word	0x00000003
        /*09e8*/ 	.word	0x00019c30
        /*09ec*/ 	.short	0x010a
        /*09ee*/ 	.byte	0x3f
	.zero		1


	//   ....[80]....
        /*09f0*/ 	.word	0x00013610
        /*09f4*/ 	.word	0x00000005
        /*09f8*/ 	.word	0x00019c30
        /*09fc*/ 	.short	0x010a
        /*09fe*/ 	.byte	0x3f
	.zero		1


	//   ....[81]....
        /*0a00*/ 	.word	0x00013670
        /*0a04*/ 	.word	0x00000005
        /*0a08*/ 	.word	0x00019c50
        /*0a0c*/ 	.short	0x010a
        /*0a0e*/ 	.byte	0x3f
	.zero		1


	//   ....[82]....
        /*0a10*/ 	.word	0x000136d0
        /*0a14*/ 	.word	0x00000009
        /*0a18*/ 	.word	0x00019c30
        /*0a1c*/ 	.short	0x010a
        /*0a1e*/ 	.byte	0x3f
	.zero		1


	//   ....[83]....
        /*0a20*/ 	.word	0x00013730
        /*0a24*/ 	.word	0x00000009
        /*0a28*/ 	.word	0x00019c50
        /*0a2c*/ 	.short	0x010a
        /*0a2e*/ 	.byte	0x3f
	.zero		1


	//   ....[84]....
        /*0a30*/ 	.word	0x00013790
        /*0a34*/ 	.word	0x00000005
        /*0a38*/ 	.word	0x00019c30
        /*0a3c*/ 	.short	0x010a
        /*0a3e*/ 	.byte	0x3f
	.zero		1


	//   ....[85]....
        /*0a40*/ 	.word	0x000137f0
        /*0a44*/ 	.word	0x00000005
        /*0a48*/ 	.word	0x00019c50
        /*0a4c*/ 	.short	0x010a
        /*0a4e*/ 	.byte	0x3f
	.zero		1


	//   ....[86]....
        /*0a50*/ 	.word	0x00013850
        /*0a54*/ 	.word	0x00000005
        /*0a58*/ 	.word	0x00019c50
        /*0a5c*/ 	.short	0x010a
        /*0a5e*/ 	.byte	0x3f
	.zero		1


	//   ....[87]....
        /*0a60*/ 	.word	0x00013950
        /*0a64*/ 	.word	0x00000004
        /*0a68*/ 	.word	0x00019c80
        /*0a6c*/ 	.short	0x010a
        /*0a6e*/ 	.byte	0x3f
	.zero		1


	//   ....[88]....
        /*0a70*/ 	.word	0x00013c80
        /*0a74*/ 	.word	0x00000004
        /*0a78*/ 	.word	0x00019c40
        /*0a7c*/ 	.short	0x010a
        /*0a7e*/ 	.byte	0x3f
	.zero		1


	//   ....[89]....
        /*0a80*/ 	.word	0x00014310
        /*0a84*/ 	.word	0x00000010
        /*0a88*/ 	.word	0x00019c20
        /*0a8c*/ 	.short	0x010a
        /*0a8e*/ 	.byte	0x3f
	.zero		1


	//   ....[90]....
        /*0a90*/ 	.word	0x00014360
        /*0a94*/ 	.word	0x00000004
        /*0a98*/ 	.word	0x00019c80
        /*0a9c*/ 	.short	0x010a
        /*0a9e*/ 	.byte	0x3f
	.zero		1


	//   ....[91]....
        /*0aa0*/ 	.word	0x00014660
        /*0aa4*/ 	.word	0x00000004
        /*0aa8*/ 	.word	0x00019c40
        /*0aac*/ 	.short	0x010a
        /*0aae*/ 	.byte	0x3f
	.zero		1


	//   ....[92]....
        /*0ab0*/ 	.word	0x00014910
        /*0ab4*/ 	.word	0x00000002
        /*0ab8*/ 	.word	0x00019c70
        /*0abc*/ 	.short	0x010a
        /*0abe*/ 	.byte	0x3f
	.zero		1


	//   ....[93]....
        /*0ac0*/ 	.word	0x00014960
        /*0ac4*/ 	.word	0x00000002
        /*0ac8*/ 	.word	0x00019c60
        /*0acc*/ 	.short	0x010a
        /*0ace*/ 	.byte	0x3f
	.zero		1


	//   ....[94]....
        /*0ad0*/ 	.word	0x000149b0
        /*0ad4*/ 	.word	0x00000003
        /*0ad8*/ 	.word	0x00019c70
        /*0adc*/ 	.short	0x010a
        /*0ade*/ 	.byte	0x3f
	.zero		1


	//   ....[95]....
        /*0ae0*/ 	.word	0x00014a00
        /*0ae4*/ 	.word	0x00000003
        /*0ae8*/ 	.word	0x00019c60
        /*0aec*/ 	.short	0x010a
        /*0aee*/ 	.byte	0x3f
	.zero		1


	//   ....[96]....
        /*0af0*/ 	.word	0x00014a50
        /*0af4*/ 	.word	0x00000005
        /*0af8*/ 	.word	0x00019c20
        /*0afc*/ 	.short	0x010a
        /*0afe*/ 	.byte	0x3f
	.zero		1


	//   ....[97]....
        /*0b00*/ 	.word	0x00014bf0
        /*0b04*/ 	.word	0x00000003
        /*0b08*/ 	.word	0x00019c40
        /*0b0c*/ 	.short	0x010a
        /*0b0e*/ 	.byte	0x3f
	.zero		1


	//   ....[98]....
        /*0b10*/ 	.word	0x00014c40
        /*0b14*/ 	.word	0x00000005
        /*0b18*/ 	.word	0x00019c40
        /*0b1c*/ 	.short	0x010a
        /*0b1e*/ 	.byte	0x3f
	.zero		1


	//   ....[99]....
        /*0b20*/ 	.word	0x00014c90
        /*0b24*/ 	.word	0x00000003
        /*0b28*/ 	.word	0x00019c60
        /*0b2c*/ 	.short	0x010a
        /*0b2e*/ 	.byte	0x3f
	.zero		1


	//   ....[100]....
        /*0b30*/ 	.word	0x00014ce0
        /*0b34*/ 	.word	0x00000005
        /*0b38*/ 	.word	0x00019c60
        /*0b3c*/ 	.short	0x010a
        /*0b3e*/ 	.byte	0x3f
	.zero		1


	//   ....[101]....
        /*0b40*/ 	.word	0x00014d30
        /*0b44*/ 	.word	0x00000003
        /*0b48*/ 	.word	0x00019c80
        /*0b4c*/ 	.short	0x010a
        /*0b4e*/ 	.byte	0x3f
	.zero		1


	//----- nvinfo : EIATTR_NUM_MBARRIERS
	.align		4
.L_179:
        /*0b50*/ 	.byte	0x03, 0x38
        /*0b52*/ 	.short	0x0016


	//----- nvinfo : EIATTR_EXIT_INSTR_OFFSETS
	.align		4
        /*0b54*/ 	.byte	0x04, 0x1c
        /*0b56*/ 	.short	(.L_181 - .L_180)


	//   ....[0]....
.L_180:
        /*0b58*/ 	.word	0x00000950


	//   ....[1]....
        /*0b5c*/ 	.word	0x0000ec70


	//   ....[2]....
        /*0b60*/ 	.word	0x00013540


	//----- nvinfo : EIATTR_MAX_THREADS
	.align		4
.L_181:
        /*0b64*/ 	.byte	0x04, 0x05
        /*0b66*/ 	.short	(.L_183 - .L_182)
.L_182:
        /*0b68*/ 	.word	0x00000200
        /*0b6c*/ 	.word	0x00000001
        /*0b70*/ 	.word	0x00000001


	//----- nvinfo : EIATTR_CRS_STACK_SIZE
	.align		4
.L_183:
        /*0b74*/ 	.byte	0x04, 0x1e
        /*0b76*/ 	.short	(.L_185 - .L_184)
.L_184:
        /*0b78*/ 	.word	0x00000000


	//----- nvinfo : EIATTR_CBANK_PARAM_SIZE
	.align		4
.L_185:
        /*0b7c*/ 	.byte	0x03, 0x19
        /*0b7e*/ 	.short	0x0af0


	//----- nvinfo : EIATTR_PARAM_CBANK
	.align		4
        /*0b80*/ 	.byte	0x04, 0x0a
        /*0b82*/ 	.short	(.L_187 - .L_186)
	.align		4
.L_186:
        /*0b84*/ 	.word	index@(.nv.constant0._ZN7cutlass13device_kernelIN5flash11enable_sm90INS1_16FlashAttnFwdSm90INS1_25CollectiveMainloopFwdSm90ILi2EN4cute5tupleIJNS5_1CILi1EEES8_S8_EEENS6_IJNS7_ILi192EEENS7_ILi128EEENS7_ILi96EEEEEELi96ENS_12float_e4m3_tEfNS_4arch4Sm90ELb0ELb1ELb0ELb0ELb1ELb0ELb0ELb1ELb1ELb1ELb0ELb0EEENS1_21CollectiveEpilogueFwdINS6_IJSA_SC_SB_EEES9_NS_10bfloat16_tESG_Li384ELb0ELb1ELb0ELb1EEENS1_30DynamicPersistentTileSchedulerILi384ELi128ELb0ELb1ELb1EEEEEEEEEvNT_6ParamsE)
        /*0b88*/ 	.short	0x0210
        /*0b8a*/ 	.short	0x0af0


	//----- nvinfo : EIATTR_SW_WAR
	.align		4
.L_187:
        /*0b8c*/ 	.byte	0x04, 0x36
        /*0b8e*/ 	.short	(.L_189 - .L_188)
.L_188:
        /*0b90*/ 	.word	0x00000008
.L_189:


//--------------------- .nv.info._ZN7cutlass13device_kernelIN5flash11enable_sm90INS1_16FlashAttnFwdSm90INS1_25CollectiveMainloopFwdSm90ILi2EN4cute5tupleIJNS5_1CILi1EEES8_S8_EEENS6_IJNS7_ILi192EEENS7_ILi128EEENS7_ILi96EEEEEELi96ENS_12float_e4m3_tEfNS_4arch4Sm90ELb0ELb1ELb0ELb1ELb1ELb0ELb0ELb1ELb1ELb1ELb0ELb0EEENS1_21CollectiveEpilogueFwdINS6_IJSA_SC_SB_EEES9_NS_10bfloat16_tESG_Li384ELb1ELb1ELb0ELb1EEENS1_36VarlenDynamicPersistentTileSchedulerILi192ELi128ELi384ELi128ELb0ELb1ELb1ELb1ELb0ELb1EEEEEEEEEvNT_6ParamsE --------------------------
	.section	.nv.info._ZN7cutlass13device_kernelIN5flash11enable_sm90INS1_16FlashAttnFwdSm90INS1_25CollectiveMainloopFwdSm90ILi2EN4cute5tupleIJNS5_1CILi1EEES8_S8_EEENS6_IJNS7_ILi192EEENS7_ILi128EEENS7_ILi96EEEEEELi96ENS_12float_e4m3_tEfNS_4arch4Sm90ELb0ELb1ELb0ELb1ELb1ELb0ELb0ELb1ELb1ELb1ELb0ELb0EEENS1_21CollectiveEpilogueFwdINS6_IJSA_SC_SB_EEES9_NS_10bfloat16_tESG_Li384ELb1ELb1ELb0ELb1EEENS1_36VarlenDynamicPersistentTileSchedulerILi192ELi128ELi384ELi128ELb0ELb1ELb1ELb1ELb0ELb1EEEEEEEEEvNT_6ParamsE,"",@"SHT_CUDA_INFO"
	.sectionflags	@""
	.align	4


	//----- nvinfo : EIATTR_CUDA_API_VERSION
	.align		4
        /*0000*/ 	.byte	0x04, 0x37
        /*0002*/ 	.short	(.L_191 - .L_190)
.L_190:
        /*0004*/ 	.word	0x00000082


	//----- nvinfo : EIATTR_KPARAM_INFO
	.align		4
.L_191:
        /*0008*/ 	.byte	0x04, 0x17
        /*000a*/ 	.short	(.L_193 - .L_192)
.L_192:
        /*000c*/ 	.word	0x00000000
        /*0010*/ 	.short	0x0000
        /*0012*/ 	.short	0x0070
        /*0014*/ 	.byte	0x00, 0xf0, 0x01, 0x2a


	//----- nvinfo : EIATTR_SPARSE_MMA_MASK
	.align		4
.L_193:
        /*0018*/ 	.byte	0x03, 0x50
        /*001a*/ 	.short	0x0000


	//----- nvinfo : EIATTR_MAXREG_COUNT
	.align		4
        /*001c*/ 	.byte	0x03, 0x1b
        /*001e*/ 	.short	0x0080


	//----- nvinfo : EIATTR_NUM_BARRIERS
	.align		4
        /*0020*/ 	.byte	0x02, 0x4c
        /*0022*/ 	.byte	0x09
	.zero		1


	//----- nvinfo : EIATTR_EXTERNS
	.align		4
        /*0024*/ 	.byte	0x04, 0x0f
        /*0026*/ 	.short	(.L_195 - .L_194)


	//   ....[0]....
	.align		4
.L_194:
        /*0028*/ 	.word	index@(__assertfail)


	//----- nvinfo : EIATTR_ANNOTATIONS
	.align		4
.L_195:
        /*002c*/ 	.byte	0x04, 0x55
        /*002e*/ 	.short	(.L_197 - .L_196)


	//   ....[0]....
.L_196:
        /* <DEDUP_REMOVED lines=14> */


	//----- nvinfo : EIATTR_MERCURY_ISA_VERSION
	.align		4
.L_197:
        /*0100*/ 	.byte	0x03, 0x5f
        /*0102*/ 	.short	0x0101


	//----- nvinfo : EIATTR_UNUSED_LOAD_BYTE_OFFSET
	.align		4
        /*0104*/ 	.byte	0x04, 0x44
        /*0106*/ 	.short	(.L_199 - .L_198)


	//   ....[0]....
.L_198:
        /*0108*/ 	.word	0x00000940
        /*010c*/ 	.word	0x0000fff0


	//   ....[1]....
        /*0110*/ 	.word	0x0000d140
        /*0114*/ 	.word	0x0000fff0


	//----- nvinfo : EIATTR_INT_WARP_WIDE_INSTR_OFFSETS
	.align		4
.L_199:
        /*0118*/ 	.byte	0x04, 0x31
        /*011a*/ 	.short	(.L_201 - .L_200)


	//   ....[0]....
.L_200:
        /*011c*/ 	.word	0x000000c0


	//   ....[1]....
        /*0120*/ 	.word	0x000000d0


	//   ....[2]....
        /*0124*/ 	.word	0x00000170


	//   ....[3]....
        /*0128*/ 	.word	0x00010af0


	//   ....[4]....
        /*012c*/ 	.word	0x00010b80


	//   ....[5]....
        /*0130*/ 	.word	0x000139b0


	//   ....[6]....
        /*0134*/ 	.word	0x00013a40


	//----- nvinfo : EIATTR_COOP_GROUP_MASK_REGIDS
	.align		4
.L_201:
        /*0138*/ 	.byte	0x04, 0x29
        /*013a*/ 	.short	(.L_203 - .L_202)


	//   ....[0]....
.L_202:
        /*013c*/ 	.word	0xffffffff


	//   ....[1]....
        /*0140*/ 	.word	0xffffffff


	//   ....[2]....
        /*0144*/ 	.word	0xffffffff


	//   ....[3]....
        /*0148*/ 	.word	0xffffffff


	//   ....[4]....
        /*014c*/ 	.word	0xffffffff


	//   ....[5]....
        /*0150*/ 	.word	0xffffffff


	//   ....[6]....
        /*0154*/ 	.word	0xffffffff


	//   ....[7]....
        /*0158*/ 	.word	0xffffffff


	//   ....[8]....
        /*015c*/ 	.word	0xffffffff


	//   ....[9]....
        /*0160*/ 	.word	0xffffffff


	//   ....[10]....
        /*0164*/ 	.word	0xffffffff


	//   ....[11]....
        /*0168*/ 	.word	0xffffffff


	//   ....[12]....
        /*016c*/ 	.word	0xffffffff


	//   ....[13]....
        /*0170*/ 	.word	0xffffffff


	//   ....[14]....
        /*0174*/ 	.word	0xffffffff


	//   ....[15]....
        /*0178*/ 	.word	0xffffffff


	//   ....[16]....
        /*017c*/ 	.word	0xffffffff


	//   ....[17]....
        /*0180*/ 	.word	0xffffffff


	//   ....[18]....
        /*0184*/ 	.word	0xffffffff


	//   ....[19]....
        /*0188*/ 	.word	0xffffffff


	//   ....[20]....
        /*018c*/ 	.word	0xffffffff


	//   ....[21]....
        /*0190*/ 	.word	0xffffffff


	//   ....[22]....
        /*0194*/ 	.word	0xffffffff


	//   ....[23]....
        /*0198*/ 	.word	0xffffffff


	//   ....[24]....
        /*019c*/ 	.word	0xffffffff


	//   ....[25]....
        /*01a0*/ 	.word	0xffffffff


	//   ....[26]....
        /*01a4*/ 	.word	0xffffffff


	//   ....[27]....
        /*01a8*/ 	.word	0xffffffff


	//   ....[28]....
        /*01ac*/ 	.word	0xffffffff


	//   ....[29]....
        /*01b0*/ 	.word	0xffffffff


	//   ....[30]....
        /*01b4*/ 	.word	0xffffffff


	//   ....[31]....
        /*01b8*/ 	.word	0xffffffff


	//   ....[32]....
        /*01bc*/ 	.word	0xffffffff


	//   ....[33]....
        /*01c0*/ 	.word	0xffffffff


	//   ....[34]....
        /*01c4*/ 	.word	0xffffffff


	//   ....[35]....
        /*01c8*/ 	.word	0xffffffff


	//   ....[36]....
        /*01cc*/ 	.word	0xffffffff


	//   ....[37]....
        /*01d0*/ 	.word	0xffffffff


	//   ....[38]....
        /*01d4*/ 	.word	0xffffffff


	//   ....[39]....
        /*01d8*/ 	.word	0xffffffff


	//   ....[40]....
        /*01dc*/ 	.word	0xffffffff


	//   ....[41]....
        /*01e0*/ 	.word	0xffffffff


	//   ....[42]....
        /*01e4*/ 	.word	0xffffffff


	//   ....[43]....
        /*01e8*/ 	.word	0xffffffff


	//   ....[44]....
        /*01ec*/ 	.word	0xffffffff


	//   ....[45]....
        /*01f0*/ 	.word	0xffffffff


	//   ....[46]....
        /*01f4*/ 	.word	0xffffffff


	//   ....[47]....
        /*01f8*/ 	.word	0xffffffff


	//   ....[48]....
        /*01fc*/ 	.word	0xffffffff


	//   ....[49]....
        /*0200*/ 	.word	0xffffffff


	//   ....[50]....
        /*0204*/ 	.word	0xffffffff


	//   ....[51]....
        /*0208*/ 	.word	0xffffffff


	//   ....[52]....
        /*020c*/ 	.word	0xffffffff


	//   ....[53]....
        /*0210*/ 	.word	0xffffffff


	//   ....[54]....
        /*0214*/ 	.word	0xffffffff


	//   ....[55]....
        /*0218*/ 	.word	0xffffffff


	//   ....[56]....
        /*021c*/ 	.word	0xffffffff


	//   ....[57]....
        /*0220*/ 	.word	0xffffffff


	//   ....[58]....
        /*0224*/ 	.word	0xffffffff


	//   ....[59]....
        /*0228*/ 	.word	0xffffffff


	//   ....[60]....
        /*022c*/ 	.word	0xffffffff


	//   ....[61]....
        /*0230*/ 	.word	0xffffffff


	//   ....[62]....
        /*0234*/ 	.word	0xffffffff


	//   ....[63]....
        /*0238*/ 	.word	0xffffffff


	//   ....[64]....
        /*023c*/ 	.word	0xffffffff


	//   ....[65]....
        /*0240*/ 	.word	0xffffffff


	//   ....[66]....
        /*0244*/ 	.word	0xffffffff


	//   ....[67]....
        /*0248*/ 	.word	0xffffffff


	//   ....[68]....
        /*024c*/ 	.word	0xffffffff


	//   ....[69]....
        /*0250*/ 	.word	0xffffffff


	//   ....[70]....
        /*0254*/ 	.word	0xffffffff


	//   ....[71]....
        /*0258*/ 	.word	0xffffffff


	//   ....[72]....
        /*025c*/ 	.word	0xffffffff


	//   ....[73]....
        /*0260*/ 	.word	0xffffffff


	//   ....[74]....
        /*0264*/ 	.word	0xffffffff


	//   ....[75]....
        /*0268*/ 	.word	0xffffffff


	//   ....[76]....
        /*026c*/ 	.word	0xffffffff


	//   ....[77]....
        /*0270*/ 	.word	0xffffffff


	//   ....[78]....
        /*0274*/ 	.word	0xffffffff


	//   ....[79]....
        /*0278*/ 	.word	0xffffffff


	//   ....[80]....
        /*027c*/ 	.word	0xffffffff


	//   ....[81]....
        /*0280*/ 	.word	0xffffffff


	//   ....[82]....
        /*0284*/ 	.word	0xffffffff


	//   ....[83]....
        /*0288*/ 	.word	0xffffffff


	//   ....[84]....
        /*028c*/ 	.word	0xffffffff


	//   ....[85]....
        /*0290*/ 	.word	0xffffffff


	//   ....[86]....
        /*0294*/ 	.word	0xffffffff


	//   ....[87]....
        /*0298*/ 	.word	0xffffffff


	//   ....[88]....
        /*029c*/ 	.word	0xffffffff


	//   ....[89]....
        /*02a0*/ 	.word	0xffffffff


	//   ....[90]....
        /*02a4*/ 	.word	0xffffffff


	//   ....[91]....
        /*02a8*/ 	.word	0xffffffff


	//   ....[92]....
        /*02ac*/ 	.word	0xffffffff


	//   ....[93]....
        /*02b0*/ 	.word	0xffffffff


	//   ....[94]....
        /*02b4*/ 	.word	0xffffffff


	//   ....[95]....
        /*02b8*/ 	.word	0xffffffff


	//   ....[96]....
        /*02bc*/ 	.word	0xffffffff


	//   ....[97]....
        /*02c0*/ 	.word	0xffffffff


	//   ....[98]....
        /*02c4*/ 	.word	0xffffffff


	//   ....[99]....
        /*02c8*/ 	.word	0xffffffff


	//   ....[100]....
        /*02cc*/ 	.word	0xffffffff


	//   ....[101]....
        /*02d0*/ 	.word	0xffffffff


	//   ....[102]....
        /*02d4*/ 	.word	0xffffffff


	//   ....[103]....
        /*02d8*/ 	.word	0xffffffff


	//   ....[104]....
        /*02dc*/ 	.word	0xffffffff


	//   ....[105]....
        /*02e0*/ 	.word	0xffffffff


	//   ....[106]....
        /*02e4*/ 	.word	0xffffffff


	//   ....[107]....
        /*02e8*/ 	.word	0xffffffff


	//   ....[108]....
        /*02ec*/ 	.word	0xffffffff


	//   ....[109]....
        /*02f0*/ 	.word	0xffffffff


	//   ....[110]....
        /*02f4*/ 	.word	0xffffffff


	//   ....[111]....
        /*02f8*/ 	.word	0xffffffff


	//   ....[112]....
        /*02fc*/ 	.word	0xffffffff


	//   ....[113]....
        /*0300*/ 	.word	0xffffffff


	//   ....[114]....
        /*0304*/ 	.word	0xffffffff


	//   ....[115]....
        /*0308*/ 	.word	0xffffffff


	//   ....[116]....
        /*030c*/ 	.word	0xffffffff


	//   ....[117]....
        /*0310*/ 	.word	0xffffffff


	//   ....[118]....
        /*0314*/ 	.word	0xffffffff


	//   ....[119]....
        /*0318*/ 	.word	0xffffffff


	//   ....[120]....
        /*031c*/ 	.word	0xffffffff


	//   ....[121]....
        /*0320*/ 	.word	0xffffffff


	//   ....[122]....
        /*0324*/ 	.word	0xffffffff


	//   ....[123]....
        /*0328*/ 	.word	0xffffffff


	//   ....[124]....
        /*032c*/ 	.word	0xffffffff


	//   ....[125]....
        /*0330*/ 	.word	0x0500000f


	//   ....[126]....
        /*0334*/ 	.word	0x0500000f


	//   ....[127]....
        /*0338*/ 	.word	0x0500000f


	//   ....[128]....
        /*033c*/ 	.word	0x0500000f


	//   ....[129]....
        /*0340*/ 	.word	0x0500000f


	//   ....[130]....
        /*0344*/ 	.word	0x0500000f


	//   ....[131]....
        /*0348*/ 	.word	0x0500000f


	//   ....[132]....
        /*034c*/ 	.word	0x0500000f


	//   ....[133]....
        /*0350*/ 	.word	0x0500000f


	//   ....[134]....
        /*0354*/ 	.word	0x0500000f


	//   ....[135]....
        /*0358*/ 	.word	0x0500000f


	//   ....[136]....
        /*035c*/ 	.word	0x0500000f


	//   ....[137]....
        /*0360*/ 	.word	0x0500000f


	//   ....[138]....
        /*0364*/ 	.word	0x0500000f


	//   ....[139]....
        /*0368*/ 	.word	0x0500000f


	//   ....[140]....
        /*036c*/ 	.word	0x0500000f


	//   ....[141]....
        /*0370*/ 	.word	0x0500000f


	//   ....[142]....
        /*0374*/ 	.word	0x0500000f


	//   ....[143]....
        /*0378*/ 	.word	0x0500000f


	//   ....[144]....
        /*037c*/ 	.word	0x0500000f


	//   ....[145]....
        /*0380*/ 	.word	0x0500000f


	//   ....[146]....
        /*0384*/ 	.word	0x0500000f


	//   ....[147]....
        /*0388*/ 	.word	0x0500000f


	//   ....[148]....
        /*038c*/ 	.word	0x0500000f


	//----- nvinfo : EIATTR_COOP_GROUP_INSTR_OFFSETS
	.align		4
.L_203:
        /*0390*/ 	.byte	0x04, 0x28
        /*0392*/ 	.short	(.L_205 - .L_204)


	//   ....[0]....
.L_204:
        /*0394*/ 	.word	0x00000070


	//   ....[1]....
        /*0398*/ 	.word	0x000000b0


	//   ....[2]....
        /*039c*/ 	.word	0x000002d0


	//   ....[3]....
        /*03a0*/ 	.word	0x00000430


	//   ....[4]....
        /*03a4*/ 	.word	0x00000550


	//   ....[5]....
        /*03a8*/ 	.word	0x000006b0


	//   ....[6]....
        /*03ac*/ 	.word	0x00001b10


	//   ....[7]....
        /*03b0*/ 	.word	0x00002170


	//   ....[8]....
        /*03b4*/ 	.word	0x000023b0


	//   ....[9]....
        /*03b8*/ 	.word	0x00003710


	//   ....[10]....
        /*03bc*/ 	.word	0x00003820


	//   ....[11]....
        /*03c0*/ 	.word	0x000040c0


	//   ....[12]....
        /*03c4*/ 	.word	0x00004130


	//   ....[13]....
        /*03c8*/ 	.word	0x00005520


	//   ....[14]....
        /*03cc*/ 	.word	0x00005730


	//   ....[15]....
        /*03d0*/ 	.word	0x00006320


	//   ....[16]....
        /*03d4*/ 	.word	0x00006420


	//   ....[17]....
        /*03d8*/ 	.word	0x00006c80


	//   ....[18]....
        /*03dc*/ 	.word	0x00006cf0


	//   ....[19]....
        /*03e0*/ 	.word	0x00008780


	//   ....[20]....
        /*03e4*/ 	.word	0x00008790


	//   ....[21]....
        /*03e8*/ 	.word	0x000087c0


	//   ....[22]....
        /*03ec*/ 	.word	0x000087d0


	//   ....[23]....
        /*03f0*/ 	.word	0x0000a050


	//   ....[24]....
        /*03f4*/ 	.word	0x0000a260


	//   ....[25]....
        /*03f8*/ 	.word	0x0000ae50


	//   ....[26]....
        /*03fc*/ 	.word	0x0000af50


	//   ....[27]....
        /*0400*/ 	.word	0x0000b7b0


	//   ....[28]....
        /*0404*/ 	.word	0x0000b820


	//   ....[29]....
        /*0408*/ 	.word	0x0000caa0


	//   ....[30]....
        /*040c*/ 	.word	0x0000cac0


	//   ....[31]....
        /*0410*/ 	.word	0x0000cb30


	//   ....[32]....
        /*0414*/ 	.word	0x0000cb40


	//   ....[33]....
        /*0418*/ 	.word	0x0000d7f0


	//   ....[34]....
        /*041c*/ 	.word	0x0000d800


	//   ....[35]....
        /*0420*/ 	.word	0x0000d810


	//   ....[36]....
        /*0424*/ 	.word	0x0000d820


	//   ....[37]....
        /*0428*/ 	.word	0x0000d830


	//   ....[38]....
        /*042c*/ 	.word	0x0000d840


	//   ....[39]....
        /*0430*/ 	.word	0x0000d850


	//   ....[40]....
        /*0434*/ 	.word	0x0000d860


	//   ....[41]....
        /*0438*/ 	.word	0x0000d890


	//   ....[42]....
        /*043c*/ 	.word	0x0000d8c0


	//   ....[43]....
        /*0440*/ 	.word	0x0000d900


	//   ....[44]....
        /*0444*/ 	.word	0x0000d910


	//   ....[45]....
        /*0448*/ 	.word	0x0000d930


	//   ....[46]....
        /*044c*/ 	.word	0x0000d940


	//   ....[47]....
        /*0450*/ 	.word	0x0000d970


	//   ....[48]....
        /*0454*/ 	.word	0x0000d980


	//   ....[49]....
        /*0458*/ 	.word	0x0000d9a0


	//   ....[50]....
        /*045c*/ 	.word	0x0000d9b0


	//   ....[51]....
        /*0460*/ 	.word	0x0000d9c0


	//   ....[52]....
        /*0464*/ 	.word	0x0000d9e0


	//   ....[53]....
        /*0468*/ 	.word	0x0000da10


	//   ....[54]....
        /*046c*/ 	.word	0x0000da20


	//   ....[55]....
        /*0470*/ 	.word	0x0000da40


	//   ....[56]....
        /*0474*/ 	.word	0x0000da50


	//   ....[57]....
        /*0478*/ 	.word	0x0000e020


	//   ....[58]....
        /*047c*/ 	.word	0x0000e060


	//   ....[59]....
        /*0480*/ 	.word	0x0000e090


	//   ....[60]....
        /*0484*/ 	.word	0x0000e0c0


	//   ....[61]....
        /*0488*/ 	.word	0x0000e580


	//   ....[62]....
        /*048c*/ 	.word	0x0000e5b0


	//   ....[63]....
        /*0490*/ 	.word	0x0000e6d0


	//   ....[64]....
        /*0494*/ 	.word	0x0000e6f0


	//   ....[65]....
        /*0498*/ 	.word	0x0000f000


	//   ....[66]....
        /*049c*/ 	.word	0x0000f010


	//   ....[67]....
        /*04a0*/ 	.word	0x0000f110


	//   ....[68]....
        /*04a4*/ 	.word	0x0000f130


	//   ....[69]....
        /*04a8*/ 	.word	0x0000f2b0


	//   ....[70]....
        /*04ac*/ 	.word	0x0000f450


	//   ....[71]....
        /*04b0*/ 	.word	0x0000f480


	//   ....[72]....
        /*04b4*/ 	.word	0x0000f4b0


	//   ....[73]....
        /*04b8*/ 	.word	0x0000f4f0


	//   ....[74]....
        /*04bc*/ 	.word	0x0000f520


	//   ....[75]....
        /*04c0*/ 	.word	0x0000f560


	//   ....[76]....
        /*04c4*/ 	.word	0x0000f6a0


	//   ....[77]....
        /*04c8*/ 	.word	0x0000f6d0


	//   ....[78]....
        /*04cc*/ 	.word	0x0000f700


	//   ....[79]....
        /*04d0*/ 	.word	0x0000f730


	//   ....[80]....
        /*04d4*/ 	.word	0x0000f760


	//   ....[81]....
        /*04d8*/ 	.word	0x0000f7a0


	//   ....[82]....
        /*04dc*/ 	.word	0x0000f840


	//   ....[83]....
        /*04e0*/ 	.word	0x0000f8a0


	//   ....[84]....
        /*04e4*/ 	.word	0x0000f950


	//   ....[85]....
        /*04e8*/ 	.word	0x00011710


	//   ....[86]....
        /*04ec*/ 	.word	0x00011740


	//   ....[87]....
        /*04f0*/ 	.word	0x00011760


	//   ....[88]....
        /*04f4*/ 	.word	0x00011840


	//   ....[89]....
        /*04f8*/ 	.word	0x00011bd0


	//   ....[90]....
        /*04fc*/ 	.word	0x00011be0


	//   ....[91]....
        /*0500*/ 	.word	0x00011bf0


	//   ....[92]....
        /*0504*/ 	.word	0x00011c00


	//   ....[93]....
        /*0508*/ 	.word	0x00012500


	//   ....[94]....
        /*050c*/ 	.word	0x00012530


	//   ....[95]....
        /*0510*/ 	.word	0x00012550


	//   ....[96]....
        /*0514*/ 	.word	0x00012560


	//   ....[97]....
        /*0518*/ 	.word	0x00012570


	//   ....[98]....
        /*051c*/ 	.word	0x00012670


	//   ....[99]....
        /*0520*/ 	.word	0x00012dd0


	//   ....[100]....
        /*0524*/ 	.word	0x00012df0


	//   ....[101]....
        /*0528*/ 	.word	0x00012e00


	//   ....[102]....
        /*052c*/ 	.word	0x00012e60


	//   ....[103]....
        /*0530*/ 	.word	0x000131c0


	//   ....[104]....
        /*0534*/ 	.word	0x000131d0


	//   ....[105]....
        /*0538*/ 	.word	0x000131e0


	//   ....[106]....
        /*053c*/ 	.word	0x00013240


	//   ....[107]....
        /*0540*/ 	.word	0x00014130


	//   ....[108]....
        /*0544*/ 	.word	0x000141d0


	//   ....[109]....
        /*0548*/ 	.word	0x00014200


	//   ....[110]....
        /*054c*/ 	.word	0x00014230


	//   ....[111]....
        /*0550*/ 	.word	0x00014260


	//   ....[112]....
        /*0554*/ 	.word	0x00014270


	//   ....[113]....
        /*0558*/ 	.word	0x000142a0


	//   ....[114]....
        /*055c*/ 	.word	0x000142e0


	//   ....[115]....
        /*0560*/ 	.word	0x00014410


	//   ....[116]....
        /*0564*/ 	.word	0x00014440


	//   ....[117]....
        /*0568*/ 	.word	0x00014470


	//   ....[118]....
        /*056c*/ 	.word	0x000144a0


	//   ....[119]....
        /*0570*/ 	.word	0x000144d0


	//   ....[120]....
        /*0574*/ 	.word	0x00014510


	//   ....[121]....
        /*0578*/ 	.word	0x000145a0


	//   ....[122]....
        /*057c*/ 	.word	0x000145d0


	//   ....[123]....
        /*0580*/ 	.word	0x00014650


	//   ....[124]....
        /*0584*/ 	.word	0x00014d30


	//   ....[125]....
        /*0588*/ 	.word	0x00015400


	//   ....[126]....
        /*058c*/ 	.word	0x000154e0


	//   ....[127]....
        /*0590*/ 	.word	0x00015570


	//   ....[128]....
        /*0594*/ 	.word	0x00015700


	//   ....[129]....
        /*0598*/ 	.word	0x000157a0


	//   ....[130]....
        /*059c*/ 	.word	0x00015890


	//   ....[131]....
        /*05a0*/ 	.word	0x00015920


	//   ....[132]....
        /*05a4*/ 	.word	0x00015980


	//   ....[133]....
        /*05a8*/ 	.word	0x00015a20


	//   ....[134]....
        /*05ac*/ 	.word	0x00015b30


	//   ....[135]....
        /*05b0*/ 	.word	0x00015b90


	//   ....[136]....
        /*05b4*/ 	.word	0x00015bf0


	//   ....[137]....
        /*05b8*/ 	.word	0x00015c90


	//   ....[138]....
        /*05bc*/ 	.word	0x00015d50


	//   ....[139]....
        /*05c0*/ 	.word	0x00015dd0


	//   ....[140]....
        /*05c4*/ 	.word	0x00015f80


	//   ....[141]....
        /*05c8*/ 	.word	0x00016020


	//   ....[142]....
        /*05cc*/ 	.word	0x00016080


	//   ....[143]....
        /*05d0*/ 	.word	0x00016150


	//   ....[144]....
        /*05d4*/ 	.word	0x00016240


	//   ....[145]....
        /*05d8*/ 	.word	0x000162d0


	//   ....[146]....
        /*05dc*/ 	.word	0x00016330


	//   ....[147]....
        /*05e0*/ 	.word	0x00016400


	//   ....[148]....
        /*05e4*/ 	.word	0x00016660


	//----- nvinfo : EIATTR_REG_RECONFIG
	.align		4
.L_205:
        /*05e8*/ 	.byte	0x01, 0x54
	.zero		2


	//----- nvinfo : EIATTR_SYSCALL_OFFSETS
	.align		4
        /*05ec*/ 	.byte	0x04, 0x46
        /*05ee*/ 	.short	(.L_207 - .L_206)


	//   ....[0]....
.L_206:
        /*05f0*/ 	.word	0x00001cf0


	//   ....[1]....
        /*05f4*/ 	.word	0x00010ce0


	//   ....[2]....
        /*05f8*/ 	.word	0x00010e50


	//   ....[3]....
        /*05fc*/ 	.word	0x00010fa0


	//   ....[4]....
        /*0600*/ 	.word	0x000110e0


	//   ....[5]....
        /*0604*/ 	.word	0x00011fb0


	//----- nvinfo : EIATTR_MBARRIER_INSTR_OFFSETS
	.align		4
.L_207:
        /*0608*/ 	.byte	0x04, 0x39
        /*060a*/ 	.short	(.L_209 - .L_208)


	//   ....[0]....
.L_208:
        /*060c*/ 	.word	0x00000180
        /*0610*/ 	.word	0x000000ff
        /*0614*/ 	.word	0x00019c00
        /*0618*/ 	.short	0x0100
        /*061a*/ 	.byte	0x08
	.zero		1


	//   ....[1]....
        /*061c*/ 	.word	0x00000190
        /*0620*/ 	.word	0x000000ff
        /*0624*/ 	.word	0x00019c20
        /*0628*/ 	.short	0x0100
        /*062a*/ 	.byte	0x08
	.zero		1


	//   ....[2]....
        /*062c*/ 	.word	0x00000280
        /*0630*/ 	.word	0x000000ff
        /*0634*/ 	.word	0x00019c30
        /*0638*/ 	.short	0x0100
        /*063a*/ 	.byte	0x08
	.zero		1


	//   ....[3]....
        /*063c*/ 	.word	0x00000290
        /*0640*/ 	.word	0x000000ff
        /*0644*/ 	.word	0x00019c40
        /*0648*/ 	.short	0x0100
        /*064a*/ 	.byte	0x08
	.zero		1


	//   ....[4]....
        /*064c*/ 	.word	0x000002a0
        /*0650*/ 	.word	0x000000ff
        /*0654*/ 	.word	0x00019c38
        /*0658*/ 	.short	0x0100
        /*065a*/ 	.byte	0x08
	.zero		1


	//   ....[5]....
        /*065c*/ 	.word	0x000002b0
        /*0660*/ 	.word	0x000000ff
        /*0664*/ 	.word	0x00019c48
        /*0668*/ 	.short	0x0100
        /*066a*/ 	.byte	0x08
	.zero		1


	//   ....[6]....
        /*066c*/ 	.word	0x000003e0
        /*0670*/ 	.word	0x000000ff
        /*0674*/ 	.word	0x00019c50
        /*0678*/ 	.short	0x0100
        /*067a*/ 	.byte	0x08
	.zero		1


	//   ....[7]....
        /*067c*/ 	.word	0x000003f0
        /*0680*/ 	.word	0x000000ff
        /*0684*/ 	.word	0x00019c60
        /*0688*/ 	.short	0x0100
        /*068a*/ 	.byte	0x08
	.zero		1


	//   ....[8]....
        /*068c*/ 	.word	0x00000400
        /*0690*/ 	.word	0x000000ff
        /*0694*/ 	.word	0x00019c58
        /*0698*/ 	.short	0x0100
        /*069a*/ 	.byte	0x08
	.zero		1


	//   ....[9]....
        /*069c*/ 	.word	0x00000410
        /*06a0*/ 	.word	0x000000ff
        /*06a4*/ 	.word	0x00019c68
        /*06a8*/ 	.short	0x0100
        /*06aa*/ 	.byte	0x08
	.zero		1


	//   ....[10]....
        /*06ac*/ 	.word	0x00000500
        /*06b0*/ 	.word	0x000000ff
        /*06b4*/ 	.word	0x00019c70
        /*06b8*/ 	.short	0x0100
        /*06ba*/ 	.byte	0x06
	.zero		1


	//   ....[11]....
        /*06bc*/ 	.word	0x00000510
        /*06c0*/ 	.word	0x000000ff
        /*06c4*/ 	.word	0x00019c80
        /*06c8*/ 	.short	0x0100
        /*06ca*/ 	.byte	0x06
	.zero		1


	//   ....[12]....
        /*06cc*/ 	.word	0x00000520
        /*06d0*/ 	.word	0x000000ff
        /*06d4*/ 	.word	0x00019c78
        /*06d8*/ 	.short	0x0100
        /*06da*/ 	.byte	0x06
	.zero		1


	//   ....[13]....
        /*06dc*/ 	.word	0x00000530
        /*06e0*/ 	.word	0x000000ff
        /*06e4*/ 	.word	0x00019c88
        /*06e8*/ 	.short	0x0100
        /*06ea*/ 	.byte	0x06
	.zero		1


	//   ....[14]....
        /*06ec*/ 	.word	0x00000660
        /*06f0*/ 	.word	0x000000ff
        /*06f4*/ 	.word	0x00019c90
        /*06f8*/ 	.short	0x0100
        /*06fa*/ 	.byte	0x08
	.zero		1


	//   ....[15]....
        /*06fc*/ 	.word	0x00000670
        /*0700*/ 	.word	0x000000ff
        /*0704*/ 	.word	0x00019ca0
        /*0708*/ 	.short	0x0100
        /*070a*/ 	.byte	0x08
	.zero		1


	//   ....[16]....
        /*070c*/ 	.word	0x00000680
        /*0710*/ 	.word	0x000000ff
        /*0714*/ 	.word	0x00019c98
        /*0718*/ 	.short	0x0100
        /*071a*/ 	.byte	0x08
	.zero		1


	//   ....[17]....
        /*071c*/ 	.word	0x00000690
        /*0720*/ 	.word	0x000000ff
        /*0724*/ 	.word	0x00019ca8
        /*0728*/ 	.short	0x0100
        /*072a*/ 	.byte	0x08
	.zero		1


	//   ....[18]....
        /*072c*/ 	.word	0x000007e0
        /*0730*/ 	.word	0x000000ff
        /*0734*/ 	.word	0x00019cb0
        /*0738*/ 	.short	0x0100
        /*073a*/ 	.byte	0x08
	.zero		1


	//   ....[19]....
        /*073c*/ 	.word	0x000007f0
        /*0740*/ 	.word	0x000000ff
        /*0744*/ 	.word	0x00019cc0
        /*0748*/ 	.short	0x0100
        /*074a*/ 	.byte	0x08
	.zero		1


	//   ....[20]....
        /*074c*/ 	.word	0x00000800
        /*0750*/ 	.word	0x000000ff
        /*0754*/ 	.word	0x00019cb8
        /*0758*/ 	.short	0x0100
        /*075a*/ 	.byte	0x08
	.zero		1


	//   ....[21]....
        /*075c*/ 	.word	0x00000810
        /*0760*/ 	.word	0x000000ff
        /*0764*/ 	.word	0x00019cc8
        /*0768*/ 	.short	0x0100
        /*076a*/ 	.byte	0x08
	.zero		1


	//   ....[22]....
        /*076c*/ 	.word	0x00001d70
        /*0770*/ 	.word	0x000000ff
        /*0774*/ 	.word	0x00019c00
        /*0778*/ 	.short	0x010a
        /*077a*/ 	.byte	0x2e
	.zero		1


	//   ....[23]....
        /*077c*/ 	.word	0x00001df0
        /*0780*/ 	.word	0x00000003
        /*0784*/ 	.word	0x00019c30
        /*0788*/ 	.short	0x010a
        /*078a*/ 	.byte	0x3f
	.zero		1


	//   ....[24]....
        /*078c*/ 	.word	0x00001e30
        /*0790*/ 	.word	0x00000003
        /*0794*/ 	.word	0x00019c30
        /*0798*/ 	.short	0x010a
        /*079a*/ 	.byte	0x3f
	.zero		1


	//   ....[25]....
        /*079c*/ 	.word	0x00002180
        /*07a0*/ 	.word	0x000000ff
        /*07a4*/ 	.word	0x00000000
        /*07a8*/ 	.short	0x0101
        /*07aa*/ 	.byte	0x06
	.zero		1


	//   ....[26]....
        /*07ac*/ 	.word	0x00005070
        /*07b0*/ 	.word	0x000000ff
        /*07b4*/ 	.word	0x00019c30
        /*07b8*/ 	.short	0x010a
        /*07ba*/ 	.byte	0x13
	.zero		1


	//   ....[27]....
        /*07bc*/ 	.word	0x000050b0
        /*07c0*/ 	.word	0x000000ff
        /*07c4*/ 	.word	0x00019c30
        /*07c8*/ 	.short	0x010a
        /*07ca*/ 	.byte	0x13
	.zero		1


	//   ....[28]....
        /*07cc*/ 	.word	0x00005210
        /*07d0*/ 	.word	0x000000ff
        /*07d4*/ 	.word	0x00019c50
        /*07d8*/ 	.short	0x010a
        /*07da*/ 	.byte	0x0b
	.zero		1


	//   ....[29]....
        /*07dc*/ 	.word	0x00005250
        /*07e0*/ 	.word	0x000000ff
        /*07e4*/ 	.word	0x00019c50
        /*07e8*/ 	.short	0x010a
        /*07ea*/ 	.byte	0x0b
	.zero		1


	//   ....[30]....
        /*07ec*/ 	.word	0x000054b0
        /*07f0*/ 	.word	0x000000ff
        /*07f4*/ 	.word	0x00000000
        /*07f8*/ 	.short	0x0101
        /*07fa*/ 	.byte	0x13
	.zero		1


	//   ....[31]....
        /*07fc*/ 	.word	0x00007780
        /*0800*/ 	.word	0x000000ff
        /*0804*/ 	.word	0x00000000
        /*0808*/ 	.short	0x0101
        /*080a*/ 	.byte	0x06
	.zero		1


	//   ....[32]....
        /*080c*/ 	.word	0x00007f90
        /*0810*/ 	.word	0x000000ff
        /*0814*/ 	.word	0x00019c30
        /*0818*/ 	.short	0x010a
        /*081a*/ 	.byte	0x06
	.zero		1


	//   ....[33]....
        /*081c*/ 	.word	0x00007fd0
        /*0820*/ 	.word	0x000000ff
        /*0824*/ 	.word	0x00019c30
        /*0828*/ 	.short	0x010a
        /*082a*/ 	.byte	0x06
	.zero		1


	//   ....[34]....
        /*082c*/ 	.word	0x00008130
        /*0830*/ 	.word	0x000000ff
        /*0834*/ 	.word	0x00019c50
        /*0838*/ 	.short	0x010a
        /*083a*/ 	.byte	0x0b
	.zero		1


	//   ....[35]....
        /*083c*/ 	.word	0x00008170
        /*0840*/ 	.word	0x000000ff
        /*0844*/ 	.word	0x00019c50
        /*0848*/ 	.short	0x010a
        /*084a*/ 	.byte	0x0b
	.zero		1


	//   ....[36]....
        /*084c*/ 	.word	0x00008410
        /*0850*/ 	.word	0x000000ff
        /*0854*/ 	.word	0x00000000
        /*0858*/ 	.short	0x0101
        /*085a*/ 	.byte	0x06
	.zero		1


	//   ....[37]....
        /*085c*/ 	.word	0x000095a0
        /*0860*/ 	.word	0x000000ff
        /*0864*/ 	.word	0x00000000
        /*0868*/ 	.short	0x0101
        /*086a*/ 	.byte	0x06
	.zero		1


	//   ....[38]....
        /*086c*/ 	.word	0x00009b90
        /*0870*/ 	.word	0x000000ff
        /*0874*/ 	.word	0x00019c30
        /*0878*/ 	.short	0x010a
        /*087a*/ 	.byte	0x06
	.zero		1


	//   ....[39]....
        /*087c*/ 	.word	0x00009bd0
        /*0880*/ 	.word	0x000000ff
        /*0884*/ 	.word	0x00019c30
        /*0888*/ 	.short	0x010a
        /*088a*/ 	.byte	0x06
	.zero		1


	//   ....[40]....
        /*088c*/ 	.word	0x00009d30
        /*0890*/ 	.word	0x000000ff
        /*0894*/ 	.word	0x00019c50
        /*0898*/ 	.short	0x010a
        /*089a*/ 	.byte	0x0b
	.zero		1


	//   ....[41]....
        /*089c*/ 	.word	0x00009d70
        /*08a0*/ 	.word	0x000000ff
        /*08a4*/ 	.word	0x00019c50
        /*08a8*/ 	.short	0x010a
        /*08aa*/ 	.byte	0x0b
	.zero		1


	//   ....[42]....
        /*08ac*/ 	.word	0x0000a010
        /*08b0*/ 	.word	0x000000ff
        /*08b4*/ 	.word	0x00000000
        /*08b8*/ 	.short	0x0101
        /*08ba*/ 	.byte	0x06
	.zero		1


	//   ....[43]....
        /*08bc*/ 	.word	0x0000c2b0
        /*08c0*/ 	.word	0x000000ff
        /*08c4*/ 	.word	0x00000000
        /*08c8*/ 	.short	0x0101
        /*08ca*/ 	.byte	0x06
	.zero		1


	//   ....[44]....
        /*08cc*/ 	.word	0x0000c7d0
        /*08d0*/ 	.word	0x000000ff
        /*08d4*/ 	.word	0x00019c50
        /*08d8*/ 	.short	0x010a
        /*08da*/ 	.byte	0x0e
	.zero		1


	//   ....[45]....
        /*08dc*/ 	.word	0x0000c810
        /*08e0*/ 	.word	0x000000ff
        /*08e4*/ 	.word	0x00019c50
        /*08e8*/ 	.short	0x010a
        /*08ea*/ 	.byte	0x0e
	.zero		1


	//   ....[46]....
        /*08ec*/ 	.word	0x0000ce20
        /*08f0*/ 	.word	0x000000ff
        /*08f4*/ 	.word	0x00000000
        /*08f8*/ 	.short	0x0101
        /*08fa*/ 	.byte	0x04
	.zero		1


	//   ....[47]....
        /*08fc*/ 	.word	0x0000e5a0
        /*0900*/ 	.word	0x00000000
        /*0904*/ 	.word	0x00000000
        /*0908*/ 	.short	0x0101
        /*090a*/ 	.byte	0x3f
	.zero		1


	//   ....[48]....
        /*090c*/ 	.word	0x00011530
        /*0910*/ 	.word	0x00000004
        /*0914*/ 	.word	0x00019c80
        /*0918*/ 	.short	0x010a
        /*091a*/ 	.byte	0x3f
	.zero		1


	//   ....[49]....
        /*091c*/ 	.word	0x00011910
        /*0920*/ 	.word	0x00000004
        /*0924*/ 	.word	0x00019c70
        /*0928*/ 	.short	0x0107
        /*092a*/ 	.byte	0x3f
	.zero		1


	//   ....[50]....
        /*092c*/ 	.word	0x000119d0
        /*0930*/ 	.word	0x00000004
        /*0934*/ 	.word	0x00019c70
        /*0938*/ 	.short	0x0101
        /*093a*/ 	.byte	0x3f
	.zero		1


	//   ....[51]....
        /*093c*/ 	.word	0x00011a00
        /*0940*/ 	.word	0x00000004
        /*0944*/ 	.word	0x00019c40
        /*0948*/ 	.short	0x010a
        /*094a*/ 	.byte	0x3f
	.zero		1


	//   ....[52]....
        /*094c*/ 	.word	0x00011d20
        /*0950*/ 	.word	0x00000004
        /*0954*/ 	.word	0x00019c30
        /*0958*/ 	.short	0x0107
        /*095a*/ 	.byte	0x3f
	.zero		1


	//   ....[53]....
        /*095c*/ 	.word	0x00011de0
        /*0960*/ 	.word	0x00000004
        /*0964*/ 	.word	0x00019c30
        /*0968*/ 	.short	0x0101
        /*096a*/ 	.byte	0x3f
	.zero		1


	//   ....[54]....
        /*096c*/ 	.word	0x00012750
        /*0970*/ 	.word	0x00000016
        /*0974*/ 	.word	0x00019c00
        /*0978*/ 	.short	0x0107
        /*097a*/ 	.byte	0x3f
	.zero		1


	//   ....[55]....
        /*097c*/ 	.word	0x00012850
        /*0980*/ 	.word	0x00000016
        /*0984*/ 	.word	0x00019c00
        /*0988*/ 	.short	0x0101
        /*098a*/ 	.byte	0x3f
	.zero		1


	//   ....[56]....
        /*098c*/ 	.word	0x00012870
        /*0990*/ 	.word	0x00000016
        /*0994*/ 	.word	0x00019c20
        /*0998*/ 	.short	0x010a
        /*099a*/ 	.byte	0x3f
	.zero		1


	//   ....[57]....
        /*099c*/ 	.word	0x00012bf0
        /*09a0*/ 	.word	0x00000000
        /*09a4*/ 	.word	0x00019c80
        /*09a8*/ 	.short	0x010a
        /*09aa*/ 	.byte	0x3f
	.zero		1


	//   ....[58]....
        /*09ac*/ 	.word	0x00012f00
        /*09b0*/ 	.word	0x00000000
        /*09b4*/ 	.word	0x00019c70
        /*09b8*/ 	.short	0x0107
        /*09ba*/ 	.byte	0x3f
	.zero		1


	//   ....[59]....
        /*09bc*/ 	.word	0x00012fc0
        /*09c0*/ 	.word	0x00000000
        /*09c4*/ 	.word	0x00019c70
        /*09c8*/ 	.short	0x0101
        /*09ca*/ 	.byte	0x3f
	.zero		1


	//   ....[60]....
        /*09cc*/ 	.word	0x00012ff0
        /*09d0*/ 	.word	0x00000000
        /*09d4*/ 	.word	0x00019c40
        /*09d8*/ 	.short	0x010a
        /*09da*/ 	.byte	0x3f
	.zero		1


	//   ....[61]....
        /*09dc*/ 	.word	0x000132e0
        /*09e0*/ 	.word	0x00000000
        /*09e4*/ 	.word	0x00019c30
        /*09e8*/ 	.short	0x0107
        /*09ea*/ 	.byte	0x3f
	.zero		1


	//   ....[62]....
        /*09ec*/ 	.word	0x000133a0
        /*09f0*/ 	.word	0x00000000
        /*09f4*/ 	.word	0x00019c30
        /*09f8*/ 	.short	0x0101
        /*09fa*/ 	.byte	0x3f
	.zero		1


	//   ....[63]....
        /*09fc*/ 	.word	0x00013430
        /*0a00*/ 	.word	0x00000002
        /*0a04*/ 	.word	0x00019c70
        /*0a08*/ 	.short	0x010a
        /*0a0a*/ 	.byte	0x3f
	.zero		1


	//   ....[64]....
        /*0a0c*/ 	.word	0x000134c0
        /*0a10*/ 	.word	0x00000002
        /*0a14*/ 	.word	0x00019c60
        /*0a18*/ 	.short	0x010a
        /*0a1a*/ 	.byte	0x3f
	.zero		1


	//   ....[65]....
        /*0a1c*/ 	.word	0x00013880
        /*0a20*/ 	.word	0x00000002
        /*0a24*/ 	.word	0x00019c50
        /*0a28*/ 	.short	0x0101
        /*0a2a*/ 	.byte	0x3f
	.zero		1


	//   ....[66]....
        /*0a2c*/ 	.word	0x00013910
        /*0a30*/ 	.word	0x00000002
        /*0a34*/ 	.word	0x00000000
        /*0a38*/ 	.short	0x0101
        /*0a3a*/ 	.byte	0x3f
	.zero		1


	//   ....[67]....
        /*0a3c*/ 	.word	0x00013ad0
        /*0a40*/ 	.word	0x00000003
        /*0a44*/ 	.word	0x00019c70
        /*0a48*/ 	.short	0x010a
        /*0a4a*/ 	.byte	0x3f
	.zero		1


	//   ....[68]....
        /*0a4c*/ 	.word	0x00013b50
        /*0a50*/ 	.word	0x00000003
        /*0a54*/ 	.word	0x00019c60
        /*0a58*/ 	.short	0x010a
        /*0a5a*/ 	.byte	0x3f
	.zero		1


	//   ....[69]....
        /*0a5c*/ 	.word	0x00013f20
        /*0a60*/ 	.word	0x00000003
        /*0a64*/ 	.word	0x00019c50
        /*0a68*/ 	.short	0x0101
        /*0a6a*/ 	.byte	0x3f
	.zero		1


	//   ....[70]....
        /*0a6c*/ 	.word	0x00013fd0
        /*0a70*/ 	.word	0x00000003
        /*0a74*/ 	.word	0x00000000
        /*0a78*/ 	.short	0x0101
        /*0a7a*/ 	.byte	0x3f
	.zero		1


	//   ....[71]....
        /*0a7c*/ 	.word	0x00014cb0
        /*0a80*/ 	.word	0x00000005
        /*0a84*/ 	.word	0x00019c20
        /*0a88*/ 	.short	0x010a
        /*0a8a*/ 	.byte	0x3f
	.zero		1


	//   ....[72]....
        /*0a8c*/ 	.word	0x00014e30
        /*0a90*/ 	.word	0x00000003
        /*0a94*/ 	.word	0x00019c40
        /*0a98*/ 	.short	0x010a
        /*0a9a*/ 	.byte	0x3f
	.zero		1


	//   ....[73]....
        /*0a9c*/ 	.word	0x00014ed0
        /*0aa0*/ 	.word	0x00000005
        /*0aa4*/ 	.word	0x00019c40
        /*0aa8*/ 	.short	0x010a
        /*0aaa*/ 	.byte	0x3f
	.zero		1


	//   ....[74]....
        /*0aac*/ 	.word	0x00014f10
        /*0ab0*/ 	.word	0x00000003
        /*0ab4*/ 	.word	0x00019c60
        /*0ab8*/ 	.short	0x010a
        /*0aba*/ 	.byte	0x3f
	.zero		1


	//   ....[75]....
        /*0abc*/ 	.word	0x00014f50
        /*0ac0*/ 	.word	0x00000005
        /*0ac4*/ 	.word	0x00019c60
        /*0ac8*/ 	.short	0x010a
        /*0aca*/ 	.byte	0x3f
	.zero		1


	//   ....[76]....
        /*0acc*/ 	.word	0x00014f90
        /*0ad0*/ 	.word	0x00000003
        /*0ad4*/ 	.word	0x00019c80
        /*0ad8*/ 	.short	0x010a
        /*0ada*/ 	.byte	0x3f
	.zero		1


	//   ....[77]....
        /*0adc*/ 	.word	0x00014fd0
        /*0ae0*/ 	.word	0x00000005
        /*0ae4*/ 	.word	0x00019c80
        /*0ae8*/ 	.short	0x010a
        /*0aea*/ 	.byte	0x3f
	.zero		1


	//   ....[78]....
        /*0aec*/ 	.word	0x00015040
        /*0af0*/ 	.word	0x00000003
        /*0af4*/ 	.word	0x00019c00
        /*0af8*/ 	.short	0x010a
        /*0afa*/ 	.byte	0x3f
	.zero		1


	//   ....[79]....
        /*0afc*/ 	.word	0x00015090
        /*0b00*/ 	.word	0x00000003
        /*0b04*/ 	.word	0x00019c30
        /*0b08*/ 	.short	0x010a
        /*0b0a*/ 	.byte	0x3f
	.zero		1


	//   ....[80]....
        /*0b0c*/ 	.word	0x000150f0
        /*0b10*/ 	.word	0x00000005
        /*0b14*/ 	.word	0x00019c30
        /*0b18*/ 	.short	0x010a
        /*0b1a*/ 	.byte	0x3f
	.zero		1


	//   ....[81]....
        /*0b1c*/ 	.word	0x00015150
        /*0b20*/ 	.word	0x00000005
        /*0b24*/ 	.word	0x00019c50
        /*0b28*/ 	.short	0x010a
        /*0b2a*/ 	.byte	0x3f
	.zero		1


	//   ....[82]....
        /*0b2c*/ 	.word	0x000151b0
        /*0b30*/ 	.word	0x00000009
        /*0b34*/ 	.word	0x00019c30
        /*0b38*/ 	.short	0x010a
        /*0b3a*/ 	.byte	0x3f
	.zero		1


	//   ....[83]....
        /*0b3c*/ 	.word	0x00015210
        /*0b40*/ 	.word	0x00000009
        /*0b44*/ 	.word	0x00019c50
        /*0b48*/ 	.short	0x010a
        /*0b4a*/ 	.byte	0x3f
	.zero		1


	//   ....[84]....
        /*0b4c*/ 	.word	0x00015270
        /*0b50*/ 	.word	0x00000005
        /*0b54*/ 	.word	0x00019c30
        /*0b58*/ 	.short	0x010a
        /*0b5a*/ 	.byte	0x3f
	.zero		1


	//   ....[85]....
        /*0b5c*/ 	.word	0x000152d0
        /*0b60*/ 	.word	0x00000005
        /*0b64*/ 	.word	0x00019c50
        /*0b68*/ 	.short	0x010a
        /*0b6a*/ 	.byte	0x3f
	.zero		1


	//   ....[86]....
        /*0b6c*/ 	.word	0x00015330
        /*0b70*/ 	.word	0x00000006
        /*0b74*/ 	.word	0x00019c50
        /*0b78*/ 	.short	0x010a
        /*0b7a*/ 	.byte	0x3f
	.zero		1


	//   ....[87]....
        /*0b7c*/ 	.word	0x00015430
        /*0b80*/ 	.word	0x00000004
        /*0b84*/ 	.word	0x00019c80
        /*0b88*/ 	.short	0x010a
        /*0b8a*/ 	.byte	0x3f
	.zero		1


	//   ....[88]....
        /*0b8c*/ 	.word	0x000157e0
        /*0b90*/ 	.word	0x00000004
        /*0b94*/ 	.word	0x00019c40
        /*0b98*/ 	.short	0x010a
        /*0b9a*/ 	.byte	0x3f
	.zero		1


	//   ....[89]....
        /*0b9c*/ 	.word	0x00015e80
        /*0ba0*/ 	.word	0x00000016
        /*0ba4*/ 	.word	0x00019c20
        /*0ba8*/ 	.short	0x010a
        /*0baa*/ 	.byte	0x3f
	.zero		1


	//   ....[90]....
        /*0bac*/ 	.word	0x00015ed0
        /*0bb0*/ 	.word	0x00000000
        /*0bb4*/ 	.word	0x00019c80
        /*0bb8*/ 	.short	0x010a
        /*0bba*/ 	.byte	0x3f
	.zero		1


	//   ....[91]....
        /*0bbc*/ 	.word	0x00016190
        /*0bc0*/ 	.word	0x00000000
        /*0bc4*/ 	.word	0x00019c40
        /*0bc8*/ 	.short	0x010a
        /*0bca*/ 	.byte	0x3f
	.zero		1


	//   ....[92]....
        /*0bcc*/ 	.word	0x00016440
        /*0bd0*/ 	.word	0x00000002
        /*0bd4*/ 	.word	0x00019c70
        /*0bd8*/ 	.short	0x010a
        /*0bda*/ 	.byte	0x3f
	.zero		1


	//   ....[93]....
        /*0bdc*/ 	.word	0x00016490
        /*0be0*/ 	.word	0x00000002
        /*0be4*/ 	.word	0x00019c60
        /*0be8*/ 	.short	0x010a
        /*0bea*/ 	.byte	0x3f
	.zero		1


	//   ....[94]....
        /*0bec*/ 	.word	0x000164e0
        /*0bf0*/ 	.word	0x00000003
        /*0bf4*/ 	.word	0x00019c70
        /*0bf8*/ 	.short	0x010a
        /*0bfa*/ 	.byte	0x3f
	.zero		1


	//   ....[95]....
        /*0bfc*/ 	.word	0x00016530
        /*0c00*/ 	.word	0x00000003
        /*0c04*/ 	.word	0x00019c60
        /*0c08*/ 	.short	0x010a
        /*0c0a*/ 	.byte	0x3f
	.zero		1


	//   ....[96]....
        /*0c0c*/ 	.word	0x00016580
        /*0c10*/ 	.word	0x00000005
        /*0c14*/ 	.word	0x00019c20
        /*0c18*/ 	.short	0x010a
        /*0c1a*/ 	.byte	0x3f
	.zero		1


	//   ....[97]....
        /*0c1c*/ 	.word	0x00016720
        /*0c20*/ 	.word	0x00000003
        /*0c24*/ 	.word	0x00019c40
        /*0c28*/ 	.short	0x010a
        /*0c2a*/ 	.byte	0x3f
	.zero		1


	//   ....[98]....
        /*0c2c*/ 	.word	0x00016770
        /*0c30*/ 	.word	0x00000005
        /*0c34*/ 	.word	0x00019c40
        /*0c38*/ 	.short	0x010a
        /*0c3a*/ 	.byte	0x3f
	.zero		1


	//   ....[99]....
        /*0c3c*/ 	.word	0x000167c0
        /*0c40*/ 	.word	0x00000003
        /*0c44*/ 	.word	0x00019c60
        /*0c48*/ 	.short	0x010a
        /*0c4a*/ 	.byte	0x3f
	.zero		1


	//   ....[100]....
        /*0c4c*/ 	.word	0x00016810
        /*0c50*/ 	.word	0x00000005
        /*0c54*/ 	.word	0x00019c60
        /*0c58*/ 	.short	0x010a
        /*0c5a*/ 	.byte	0x3f
	.zero		1


	//   ....[101]....
        /*0c5c*/ 	.word	0x00016860
        /*0c60*/ 	.word	0x00000003
        /*0c64*/ 	.word	0x00019c80
        /*0c68*/ 	.short	0x010a
        /*0c6a*/ 	.byte	0x3f
	.zero		1


	//----- nvinfo : EIATTR_NUM_MBARRIERS
	.align		4
.L_209:
        /*0c6c*/ 	.byte	0x03, 0x38
        /*0c6e*/ 	.short	0x0016


	//----- nvinfo : EIATTR_EXIT_INSTR_OFFSETS
	.align		4
        /*0c70*/ 	.byte	0x04, 0x1c
        /*0c72*/ 	.short	(.L_211 - .L_210)


	//   ....[0]....
.L_210:
        /*0c74*/ 	.word	0x00000980


	//   ....[1]....
        /*0c78*/ 	.word	0x0000f260


	//   ....[2]....
        /*0c7c*/ 	.word	0x00015020


	//----- nvinfo : EIATTR_MAX_THREADS
	.align		4
.L_211:
        /*0c80*/ 	.byte	0x04, 0x05
        /*0c82*/ 	.short	(.L_213 - .L_212)
.L_212:
        /*0c84*/ 	.word	0x00000200
        /*0c88*/ 	.word	0x00000001
        /*0c8c*/ 	.word	0x00000001


	//----- nvinfo : EIATTR_CRS_STACK_SIZE
	.align		4
.L_213:
        /*0c90*/ 	.byte	0x04, 0x1e
        /*0c92*/ 	.short	(.L_215 - .L_214)
.L_214:
        /*0c94*/ 	.word	0x00000000


	//----- nvinfo : EIATTR_CBANK_PARAM_SIZE
	.align		4
.L_215:
        /*0c98*/ 	.byte	0x03, 0x19
        /*0c9a*/ 	.short	0x0af0


	//----- nvinfo : EIATTR_PARAM_CBANK
	.align		4
        /*0c9c*/ 	.byte	0x04, 0x0a
        /*0c9e*/ 	.short	(.L_217 - .L_216)
	.align		4
.L_216:
        /*0ca0*/ 	.word	index@(.nv.constant0._ZN7cutlass13device_kernelIN5flash11enable_sm90INS1_16FlashAttnFwdSm90INS1_25CollectiveMainloopFwdSm90ILi2EN4cute5tupleIJNS5_1CILi1EEES8_S8_EEENS6_IJNS7_ILi192EEENS7_ILi128EEENS7_ILi96EEEEEELi96ENS_12float_e4m3_tEfNS_4arch4Sm90ELb0ELb1ELb0ELb1ELb1ELb0ELb0ELb1ELb1ELb1ELb0ELb0EEENS1_21CollectiveEpilogueFwdINS6_IJSA_SC_SB_EEES9_NS_10bfloat16_tESG_Li384ELb1ELb1ELb0ELb1EEENS1_36VarlenDynamicPersistentTileSchedulerILi192ELi128ELi384ELi128ELb0ELb1ELb1ELb1ELb0ELb1EEEEEEEEEvNT_6ParamsE)
        /*0ca4*/ 	.short	0x0210
        /*0ca6*/ 	.short	0x0af0


	//----- nvinfo : EIATTR_SW_WAR
	.align		4
.L_217:
        /*0ca8*/ 	.byte	0x04, 0x36
        /*0caa*/ 	.short	(.L_219 - .L_218)
.L_218:
        /*0cac*/ 	.word	0x00000008
.L_219:


//--------------------- .nv.info._ZN7cutlass13device_kernelIN5flash11enable_sm90INS1_16FlashAttnFwdSm90INS1_25CollectiveMainloopFwdSm90ILi2EN4cute5tupleIJNS5_1CILi1EEES8_S8_EEENS6_IJNS7_ILi192EEENS7_ILi128EEENS7_ILi96EEEEEELi96ENS_12float_e4m3_tEfNS_4arch4Sm90ELb0ELb1ELb0ELb1ELb1ELb1ELb0ELb1ELb1ELb1ELb0ELb0EEENS1_21CollectiveEpilogueFwdINS6_IJSA_SC_SB_EEES9_NS_10bfloat16_tESG_Li384ELb1ELb1ELb0ELb1EEENS1_36VarlenDynamicPersistentTileSchedulerILi192ELi128ELi384ELi128ELb0ELb1ELb1ELb1ELb0ELb1EEEEEEEEEvNT_6ParamsE --------------------------
	.section	.nv.info._ZN7cutlass13device_kernelIN5flash11enable_sm90INS1_16FlashAttnFwdSm90INS1_25CollectiveMainloopFwdSm90ILi2EN4cute5tupleIJNS5_1CILi1EEES8_S8_EEENS6_IJNS7_ILi192EEENS7_ILi128EEENS7_ILi96EEEEEELi96ENS_12float_e4m3_tEfNS_4arch4Sm90ELb0ELb1ELb0ELb1ELb1ELb1ELb0ELb1ELb1ELb1ELb0ELb0EEENS1_21CollectiveEpilogueFwdINS6_IJSA_SC_SB_EEES9_NS_10bfloat16_tESG_Li384ELb1ELb1ELb0ELb1EEENS1_36VarlenDynamicPersistentTileSchedulerILi192ELi128ELi384ELi128ELb0ELb1ELb1ELb1ELb0ELb1EEEEEEEEEvNT_6ParamsE,"",@"SHT_CUDA_INFO"
	.sectionflags	@""
	.align	4


	//----- nvinfo : EIATTR_CUDA_API_VERSION
	.align		4
        /*0000*/ 	.byte	0x04, 0x37
        /*0002*/ 	.short	(.L_221 - .L_220)
.L_220:
        /*0004*/ 	.word	0x00000082


	//----- nvinfo : EIATTR_KPARAM_INFO
	.align		4
.L_221:
        /*0008*/ 	.byte	0x04, 0x17
        /*000a*/ 	.short	(.L_223 - .L_222)
.L_222:
        /*000c*/ 	.word	0x00000000
        /*0010*/ 	.short	0x0000
        /*0012*/ 	.short	0x0070
        /*0014*/ 	.byte	0x00, 0xf0, 0x01, 0x2a


	//----- nvinfo : EIATTR_SPARSE_MMA_MASK
	.align		4
.L_223:
        /*0018*/ 	.byte	0x03, 0x50
        /*001a*/ 	.short	0x0000


	//----- nvinfo : EIATTR_MAXREG_COUNT
	.align		4
        /*001c*/ 	.byte	0x03, 0x1b
        /*001e*/ 	.short	0x0080


	//----- nvinfo : EIATTR_NUM_BARRIERS
	.align		4
        /*0020*/ 	.byte	0x02, 0x4c
        /*0022*/ 	.byte	0x10
	.zero		1


	//----- nvinfo : EIATTR_EXTERNS
	.align		4
        /*0024*/ 	.byte	0x04, 0x0f
        /*0026*/ 	.short	(.L_225 - .L_224)


	//   ....[0]....
	.align		4
.L_224:
        /*0028*/ 	.word	index@(__assertfail)


	//----- nvinfo : EIATTR_ANNOTATIONS
	.align		4
.L_225:
        /*002c*/ 	.byte	0x04, 0x55
        /*002e*/ 	.short	(.L_227 - .L_226)


	//   ....[0]....
.L_226:
        /* <DEDUP_REMOVED lines=98> */


	//----- nvinfo : EIATTR_MERCURY_ISA_VERSION
	.align		4
.L_227:
        /*0640*/ 	.byte	0x03, 0x5f
        /*0642*/ 	.short	0x0101


	//----- nvinfo : EIATTR_UNUSED_LOAD_BYTE_OFFSET
	.align		4
        /*0644*/ 	.byte	0x04, 0x44
        /*0646*/ 	.short	(.L_229 - .L_228)


	//   ....[0]....
.L_228:
        /*0648*/ 	.word	0x00000a50
        /*064c*/ 	.word	0x0000fff0


	//   ....[1]....
        /*0650*/ 	.word	0x00017de0
        /*0654*/ 	.word	0x0000fff0


	//----- nvinfo : EIATTR_INT_WARP_WIDE_INSTR_OFFSETS
	.align		4
.L_229:
        /*0658*/ 	.byte	0x04, 0x31
        /*065a*/ 	.short	(.L_231 - .L_230)


	//   ....[0]....
.L_230:
        /*065c*/ 	.word	0x00000130


	//   ....[1]....
        /*0660*/ 	.word	0x00000170


	//   ....[2]....
        /*0664*/ 	.word	0x000001e0


	//   ....[3]....
        /*0668*/ 	.word	0x0001d140


	//   ....[4]....
        /*066c*/ 	.word	0x0001d1d0


	//   ....[5]....
        /*0670*/ 	.word	0x00020290


	//   ....[6]....
        /*0674*/ 	.word	0x00020320


	//----- nvinfo : EIATTR_COOP_GROUP_MASK_REGIDS
	.align		4
.L_231:
        /*0678*/ 	.byte	0x04, 0x29
        /*067a*/ 	.short	(.L_233 - .L_232)


	//   ....[0]....
.L_232:
        /*067c*/ 	.word	0xffffffff


	//   ....[1]....
        /*0680*/ 	.word	0xffffffff


	//   ....[2]....
        /*0684*/ 	.word	0xffffffff


	//   ....[3]....
        /*0688*/ 	.word	0xffffffff


	//   ....[4]....
        /*068c*/ 	.word	0xffffffff


	//   ....[5]....
        /*0690*/ 	.word	0xffffffff


	//   ....[6]....
        /*0694*/ 	.word	0xffffffff


	//   ....[7]....
        /*0698*/ 	.word	0xffffffff


	//   ....[8]....
        /*069c*/ 	.word	0xffffffff


	//   ....[9]....
        /*06a0*/ 	.word	0xffffffff


	//   ....[10]....
        /*06a4*/ 	.word	0xffffffff


	//   ....[11]....
        /*06a8*/ 	.word	0xffffffff


	//   ....[12]....
        /*06ac*/ 	.word	0xffffffff


	//   ....[13]....
        /*06b0*/ 	.word	0xffffffff


	//   ....[14]....
        /*06b4*/ 	.word	0xffffffff


	//   ....[15]....
        /*06b8*/ 	.word	0xffffffff


	//   ....[16]....
        /*06bc*/ 	.word	0xffffffff


	//   ....[17]....
        /*06c0*/ 	.word	0xffffffff


	//   ....[18]....
        /*06c4*/ 	.word	0xffffffff


	//   ....[19]....
        /*06c8*/ 	.word	0xffffffff


	//   ....[20]....
        /*06cc*/ 	.word	0xffffffff


	//   ....[21]....
        /*06d0*/ 	.word	0xffffffff


	//   ....[22]....
        /*06d4*/ 	.word	0xffffffff


	//   ....[23]....
        /*06d8*/ 	.word	0xffffffff


	//   ....[24]....
        /*06dc*/ 	.word	0xffffffff


	//   ....[25]....
        /*06e0*/ 	.word	0xffffffff


	//   ....[26]....
        /*06e4*/ 	.word	0xffffffff


	//   ....[27]....
        /*06e8*/ 	.word	0xffffffff


	//   ....[28]....
        /*06ec*/ 	.word	0xffffffff


	//   ....[29]....
        /*06f0*/ 	.word	0xffffffff


	//   ....[30]....
        /*06f4*/ 	.word	0xffffffff


	//   ....[31]....
        /*06f8*/ 	.word	0xffffffff


	//   ....[32]....
        /*06fc*/ 	.word	0xffffffff


	//   ....[33]....
        /*0700*/ 	.word	0xffffffff


	//   ....[34]....
        /*0704*/ 	.word	0xffffffff


	//   ....[35]....
        /*0708*/ 	.word	0xffffffff


	//   ....[36]....
        /*070c*/ 	.word	0xffffffff


	//   ....[37]....
        /*0710*/ 	.word	0xffffffff


	//   ....[38]....
        /*0714*/ 	.word	0xffffffff


	//   ....[39]....
        /*0718*/ 	.word	0xffffffff


	//   ....[40]....
        /*071c*/ 	.word	0xffffffff


	//   ....[41]....
        /*0720*/ 	.word	0xffffffff


	//   ....[42]....
        /*0724*/ 	.word	0xffffffff


	//   ....[43]....
        /*0728*/ 	.word	0xffffffff


	//   ....[44]....
        /*072c*/ 	.word	0xffffffff


	//   ....[45]....
        /*0730*/ 	.word	0xffffffff


	//   ....[46]....
        /*0734*/ 	.word	0xffffffff


	//   ....[47]....
        /*0738*/ 	.word	0xffffffff


	//   ....[48]....
        /*073c*/ 	.word	0xffffffff


	//   ....[49]....
        /*0740*/ 	.word	0xffffffff


	//   ....[50]....
        /*0744*/ 	.word	0xffffffff


	//   ....[51]....
        /*0748*/ 	.word	0xffffffff


	//   ....[52]....
        /*074c*/ 	.word	0xffffffff


	//   ....[53]....
        /*0750*/ 	.word	0xffffffff


	//   ....[54]....
        /*0754*/ 	.word	0xffffffff


	//   ....[55]....
        /*0758*/ 	.word	0xffffffff


	//   ....[56]....
        /*075c*/ 	.word	0xffffffff


	//   ....[57]....
        /*0760*/ 	.word	0xffffffff


	//   ....[58]....
        /*0764*/ 	.word	0xffffffff


	//   ....[59]....
        /*0768*/ 	.word	0xffffffff


	//   ....[60]....
        /*076c*/ 	.word	0xffffffff


	//   ....[61]....
        /*0770*/ 	.word	0xffffffff


	//   ....[62]....
        /*0774*/ 	.word	0xffffffff


	//   ....[63]....
        /*0778*/ 	.word	0xffffffff


	//   ....[64]....
        /*077c*/ 	.word	0xffffffff


	//   ....[65]....
        /*0780*/ 	.word	0xffffffff


	//   ....[66]....
        /*0784*/ 	.word	0xffffffff


	//   ....[67]....
        /*0788*/ 	.word	0xffffffff


	//   ....[68]....
        /*078c*/ 	.word	0xffffffff


	//   ....[69]....
        /*0790*/ 	.word	0xffffffff


	//   ....[70]....
        /*0794*/ 	.word	0xffffffff


	//   ....[71]....
        /*0798*/ 	.word	0xffffffff


	//   ....[72]....
        /*079c*/ 	.word	0xffffffff


	//   ....[73]....
        /*07a0*/ 	.word	0xffffffff


	//   ....[74]....
        /*07a4*/ 	.word	0xffffffff


	//   ....[75]....
        /*07a8*/ 	.word	0xffffffff


	//   ....[76]....
        /*07ac*/ 	.word	0xffffffff


	//   ....[77]....
        /*07b0*/ 	.word	0xffffffff


	//   ....[78]....
        /*07b4*/ 	.word	0xffffffff


	//   ....[79]....
        /*07b8*/ 	.word	0xffffffff


	//   ....[80]....
        /*07bc*/ 	.word	0xffffffff


	//   ....[81]....
        /*07c0*/ 	.word	0xffffffff


	//   ....[82]....
        /*07c4*/ 	.word	0xffffffff


	//   ....[83]....
        /*07c8*/ 	.word	0xffffffff


	//   ....[84]....
        /*07cc*/ 	.word	0xffffffff


	//   ....[85]....
        /*07d0*/ 	.word	0xffffffff


	//   ....[86]....
        /*07d4*/ 	.word	0xffffffff


	//   ....[87]....
        /*07d8*/ 	.word	0xffffffff


	//   ....[88]....
        /*07dc*/ 	.word	0xffffffff


	//   ....[89]....
        /*07e0*/ 	.word	0xffffffff


	//   ....[90]....
        /*07e4*/ 	.word	0xffffffff


	//   ....[91]....
        /*07e8*/ 	.word	0xffffffff


	//   ....[92]....
        /*07ec*/ 	.word	0xffffffff


	//   ....[93]....
        /*07f0*/ 	.word	0xffffffff


	//   ....[94]....
        /*07f4*/ 	.word	0xffffffff


	//   ....[95]....
        /*07f8*/ 	.word	0xffffffff


	//   ....[96]....
        /*07fc*/ 	.word	0xffffffff


	//   ....[97]....
        /*0800*/ 	.word	0xffffffff


	//   ....[98]....
        /*0804*/ 	.word	0xffffffff


	//   ....[99]....
        /*0808*/ 	.word	0xffffffff


	//   ....[100]....
        /*080c*/ 	.word	0xffffffff


	//   ....[101]....
        /*0810*/ 	.word	0xffffffff


	//   ....[102]....
        /*0814*/ 	.word	0xffffffff


	//   ....[103]....
        /*0818*/ 	.word	0xffffffff


	//   ....[104]....
        /*081c*/ 	.word	0xffffffff


	//   ....[105]....
        /*0820*/ 	.word	0xffffffff


	//   ....[106]....
        /*0824*/ 	.word	0xffffffff


	//   ....[107]....
        /*0828*/ 	.word	0xffffffff


	//   ....[108]....
        /*082c*/ 	.word	0xffffffff


	//   ....[109]....
        /*0830*/ 	.word	0xffffffff


	//   ....[110]....
        /*0834*/ 	.word	0xffffffff


	//   ....[111]....
        /*0838*/ 	.word	0xffffffff


	//   ....[112]....
        /*083c*/ 	.word	0xffffffff


	//   ....[113]....
        /*0840*/ 	.word	0xffffffff


	//   ....[114]....
        /*0844*/ 	.word	0xffffffff


	//   ....[115]....
        /*0848*/ 	.word	0xffffffff


	//   ....[116]....
        /*084c*/ 	.word	0xffffffff


	//   ....[117]....
        /*0850*/ 	.word	0xffffffff


	//   ....[118]....
        /*0854*/ 	.word	0xffffffff


	//   ....[119]....
        /*0858*/ 	.word	0xffffffff


	//   ....[120]....
        /*085c*/ 	.word	0xffffffff


	//   ....[121]....
        /*0860*/ 	.word	0xffffffff


	//   ....[122]....
        /*0864*/ 	.word	0xffffffff


	//   ....[123]....
        /*0868*/ 	.word	0xffffffff


	//   ....[124]....
        /*086c*/ 	.word	0xffffffff


	//   ....[125]....
        /*0870*/ 	.word	0xffffffff


	//   ....[126]....
        /*0874*/ 	.word	0xffffffff


	//   ....[127]....
        /*0878*/ 	.word	0xffffffff


	//   ....[128]....
        /*087c*/ 	.word	0xffffffff


	//   ....[129]....
        /*0880*/ 	.word	0xffffffff


	//   ....[130]....
        /*0884*/ 	.word	0xffffffff


	//   ....[131]....
        /*0888*/ 	.word	0xffffffff


	//   ....[132]....
        /*088c*/ 	.word	0xffffffff


	//   ....[133]....
        /*0890*/ 	.word	0xffffffff


	//   ....[134]....
        /*0894*/ 	.word	0xffffffff


	//   ....[135]....
        /*0898*/ 	.word	0xffffffff


	//   ....[136]....
        /*089c*/ 	.word	0xffffffff


	//   ....[137]....
        /*08a0*/ 	.word	0xffffffff


	//   ....[138]....
        /*08a4*/ 	.word	0xffffffff


	//   ....[139]....
        /*08a8*/ 	.word	0xffffffff


	//   ....[140]....
        /*08ac*/ 	.word	0xffffffff


	//   ....[141]....
        /*08b0*/ 	.word	0xffffffff


	//   ....[142]....
        /*08b4*/ 	.word	0xffffffff


	//   ....[143]....
        /*08b8*/ 	.word	0x0500000f


	//   ....[144]....
        /*08bc*/ 	.word	0x0500000f


	//   ....[145]....
        /*08c0*/ 	.word	0x0500000f


	//   ....[146]....
        /*08c4*/ 	.word	0x0500000f


	//   ....[147]....
        /*08c8*/ 	.word	0x0500000f


	//   ....[148]....
        /*08cc*/ 	.word	0x0500000f


	//   ....[149]....
        /*08d0*/ 	.word	0x0500000f


	//   ....[150]....
        /*08d4*/ 	.word	0x0500000f


	//   ....[151]....
        /*08d8*/ 	.word	0x0500000f


	//   ....[152]....
        /*08dc*/ 	.word	0x0500000f


	//   ....[153]....
        /*08e0*/ 	.word	0x0500000f


	//   ....[154]....
        /*08e4*/ 	.word	0x0500000f


	//   ....[155]....
        /*08e8*/ 	.word	0x0500000f


	//   ....[156]....
        /*08ec*/ 	.word	0x0500000f


	//   ....[157]....
        /*08f0*/ 	.word	0x0500000f


	//   ....[158]....
        /*08f4*/ 	.word	0x0500000f


	//   ....[159]....
        /*08f8*/ 	.word	0x0500000f


	//   ....[160]....
        /*08fc*/ 	.word	0x0500000f


	//   ....[161]....
        /*0900*/ 	.word	0x0500000f


	//   ....[162]....
        /*0904*/ 	.word	0x0500000f


	//   ....[163]....
        /*0908*/ 	.word	0x0500000f


	//   ....[164]....
        /*090c*/ 	.word	0x0500000f


	//   ....[165]....
        /*0910*/ 	.word	0x0500000f


	//   ....[166]....
        /*0914*/ 	.word	0x0500000f


	//   ....[167]....
        /*0918*/ 	.word	0x0500000f


	//   ....[168]....
        /*091c*/ 	.word	0x0500000f


	//   ....[169]....
        /*0920*/ 	.word	0x0500000f


	//   ....[170]....
        /*0924*/ 	.word	0x0500000f


	//   ....[171]....
        /*0928*/ 	.word	0x0500000f


	//   ....[172]....
        /*092c*/ 	.word	0x0500000f


	//   ....[173]....
        /*0930*/ 	.word	0x0500000f


	//   ....[174]....
        /*0934*/ 	.word	0x0500000f


	//   ....[175]....
        /*0938*/ 	.word	0x0500000f


	//   ....[176]....
        /*093c*/ 	.word	0x0500000f


	//   ....[177]....
        /*0940*/ 	.word	0x0500000f


	//   ....[178]....
        /*0944*/ 	.word	0x0500000f


	//   ....[179]....
        /*0948*/ 	.word	0x0500000f


	//   ....[180]....
        /*094c*/ 	.word	0x0500000f


	//   ....[181]....
        /*0950*/ 	.word	0x0500000f


	//   ....[182]....
        /*0954*/ 	.word	0x0500000f


	//   ....[183]....
        /*0958*/ 	.word	0x0500000f


	//   ....[184]....
        /*095c*/ 	.word	0x0500000f


	//   ....[185]....
        /*0960*/ 	.word	0x0500000f


	//   ....[186]....
        /*0964*/ 	.word	0x0500000f


	//   ....[187]....
        /*0968*/ 	.word	0x0500000f


	//   ....[188]....
        /*096c*/ 	.word	0x0500000f


	//   ....[189]....
        /*0970*/ 	.word	0x0500000f


	//   ....[190]....
        /*0974*/ 	.word	0x0500000f


	//   ....[191]....
        /*0978*/ 	.word	0x0500000f


	//   ....[192]....
        /*097c*/ 	.word	0x0500000f


	//   ....[193]....
        /*0980*/ 	.word	0x0500000f


	//   ....[194]....
        /*0984*/ 	.word	0x0500000f


	//   ....[195]....
        /*0988*/ 	.word	0x0500000f


	//   ....[196]....
        /*098c*/ 	.word	0x0500000f


	//   ....[197]....
        /*0990*/ 	.word	0x0500000f


	//   ....[198]....
        /*0994*/ 	.word	0x0500000f


	//----- nvinfo : EIATTR_COOP_GROUP_INSTR_OFFSETS
	.align		4
.L_233:
        /*0998*/ 	.byte	0x04, 0x28
        /*099a*/ 	.short	(.L_235 - .L_234)


	//   ....[0]....
.L_234:
        /*099c*/ 	.word	0x00000070


	//   ....[1]....
        /*09a0*/ 	.word	0x00000140


	//   ....[2]....
        /*09a4*/ 	.word	0x00000190


	//   ....[3]....
        /*09a8*/ 	.word	0x000003c0


	//   ....[4]....
        /*09ac*/ 	.word	0x00000520


	//   ....[5]....
        /*09b0*/ 	.word	0x00000640


	//   ....[6]....
        /*09b4*/ 	.word	0x000007a0


	//   ....[7]....
        /*09b8*/ 	.word	0x00002c60


	//   ....[8]....
        /*09bc*/ 	.word	0x00002c70


	//   ....[9]....
        /*09c0*/ 	.word	0x000045c0


	//   ....[10]....
        /*09c4*/ 	.word	0x000045d0


	//   ....[11]....
        /*09c8*/ 	.word	0x00006720


	//   ....[12]....
        /*09cc*/ 	.word	0x00006730


	//   ....[13]....
        /*09d0*/ 	.word	0x00006b30


	//   ....[14]....
        /*09d4*/ 	.word	0x00006b50


	//   ....[15]....
        /*09d8*/ 	.word	0x000077a0


	//   ....[16]....
        /*09dc*/ 	.word	0x00007ed0


	//   ....[17]....
        /*09e0*/ 	.word	0x00007ee0


	//   ....[18]....
        /*09e4*/ 	.word	0x00007ef0


	//   ....[19]....
        /*09e8*/ 	.word	0x00007f00


	//   ....[20]....
        /*09ec*/ 	.word	0x00009bc0


	//   ....[21]....
        /*09f0*/ 	.word	0x00009bd0


	//   ....[22]....
        /*09f4*/ 	.word	0x00009be0


	//   ....[23]....
        /*09f8*/ 	.word	0x00009bf0


	//   ....[24]....
        /*09fc*/ 	.word	0x0000c4e0


	//   ....[25]....
        /*0a00*/ 	.word	0x0000c750


	//   ....[26]....
        /*0a04*/ 	.word	0x0000d9e0


	//   ....[27]....
        /*0a08*/ 	.word	0x0000dae0


	//   ....[28]....
        /*0a0c*/ 	.word	0x0000e190


	//   ....[29]....
        /*0a10*/ 	.word	0x0000e2d0


	//   ....[30]....
        /*0a14*/ 	.word	0x0000f990


	//   ....[31]....
        /*0a18*/ 	.word	0x0000fbc0


	//   ....[32]....
        /*0a1c*/ 	.word	0x00010b90


	//   ....[33]....
        /*0a20*/ 	.word	0x00010c90


	//   ....[34]....
        /*0a24*/ 	.word	0x00011090


	//   ....[35]....
        /*0a28*/ 	.word	0x00011220


	//   ....[36]....
        /*0a2c*/ 	.word	0x00012e00


	//   ....[37]....
        /*0a30*/ 	.word	0x00012e20


	//   ....[38]....
        /*0a34*/ 	.word	0x00013340


	//   ....[39]....
        /*0a38*/ 	.word	0x000133a0


	//   ....[40]....
        /*0a3c*/ 	.word	0x00014ae0


	//   ....[41]....
        /*0a40*/ 	.word	0x00014cf0


	//   ....[42]....
        /*0a44*/ 	.word	0x00015950


	//   ....[43]....
        /*0a48*/ 	.word	0x00015c00


	//   ....[44]....
        /*0a4c*/ 	.word	0x00016340


	//   ....[45]....
        /*0a50*/ 	.word	0x000163a0


	//   ....[46]....
        /*0a54*/ 	.word	0x00017700


	//   ....[47]....
        /*0a58*/ 	.word	0x00017720


	//   ....[48]....
        /*0a5c*/ 	.word	0x000177a0


	//   ....[49]....
        /*0a60*/ 	.word	0x000177b0


	//   ....[50]....
        /*0a64*/ 	.word	0x000183a0


	//   ....[51]....
        /*0a68*/ 	.word	0x000183d0


	//   ....[52]....
        /*0a6c*/ 	.word	0x000183f0


	//   ....[53]....
        /*0a70*/ 	.word	0x00018400


	//   ....[54]....
        /*0a74*/ 	.word	0x00018410


	//   ....[55]....
        /*0a78*/ 	.word	0x00018420


	//   ....[56]....
        /*0a7c*/ 	.word	0x00018430


	//   ....[57]....
        /*0a80*/ 	.word	0x00018440


	//   ....[58]....
        /*0a84*/ 	.word	0x00018450


	//   ....[59]....
        /*0a88*/ 	.word	0x00018460


	//   ....[60]....
        /*0a8c*/ 	.word	0x00018470


	//   ....[61]....
        /*0a90*/ 	.word	0x00018480


	//   ....[62]....
        /*0a94*/ 	.word	0x000184a0


	//   ....[63]....
        /*0a98*/ 	.word	0x000184c0


	//   ....[64]....
        /*0a9c*/ 	.word	0x000184d0


	//   ....[65]....
        /*0aa0*/ 	.word	0x000184e0


	//   ....[66]....
        /*0aa4*/ 	.word	0x000184f0


	//   ....[67]....
        /*0aa8*/ 	.word	0x00018500


	//   ....[68]....
        /*0aac*/ 	.word	0x00018510


	//   ....[69]....
        /*0ab0*/ 	.word	0x00018520


	//   ....[70]....
        /*0ab4*/ 	.word	0x00018530


	//   ....[71]....
        /*0ab8*/ 	.word	0x00018540


	//   ....[72]....
        /*0abc*/ 	.word	0x00018550


	//   ....[73]....
        /*0ac0*/ 	.word	0x00018560


	//   ....[74]....
        /*0ac4*/ 	.word	0x00018ce0


	//   ....[75]....
        /*0ac8*/ 	.word	0x00018d20


	//   ....[76]....
        /*0acc*/ 	.word	0x00018d30


	//   ....[77]....
        /*0ad0*/ 	.word	0x00018d40


	//   ....[78]....
        /*0ad4*/ 	.word	0x000192e0


	//   ....[79]....
        /*0ad8*/ 	.word	0x00019310


	//   ....[80]....
        /*0adc*/ 	.word	0x00019410


	//   ....[81]....
        /*0ae0*/ 	.word	0x00019430


	//   ....[82]....
        /*0ae4*/ 	.word	0x00019d40


	//   ....[83]....
        /*0ae8*/ 	.word	0x00019d50


	//   ....[84]....
        /*0aec*/ 	.word	0x00019e50


	//   ....[85]....
        /*0af0*/ 	.word	0x00019e70


	//   ....[86]....
        /*0af4*/ 	.word	0x00019fe0


	//   ....[87]....
        /*0af8*/ 	.word	0x0001a190


	//   ....[88]....
        /*0afc*/ 	.word	0x0001a1c0


	//   ....[89]....
        /*0b00*/ 	.word	0x0001a1f0


	//   ....[90]....
        /*0b04*/ 	.word	0x0001a220


	//   ....[91]....
        /*0b08*/ 	.word	0x0001a250


	//   ....[92]....
        /*0b0c*/ 	.word	0x0001a280


	//   ....[93]....
        /*0b10*/ 	.word	0x0001a3f0


	//   ....[94]....
        /*0b14*/ 	.word	0x0001a420


	//   ....[95]....
        /*0b18*/ 	.word	0x0001a450


	//   ....[96]....
        /*0b1c*/ 	.word	0x0001a480


	//   ....[97]....
        /*0b20*/ 	.word	0x0001a4b0


	//   ....[98]....
        /*0b24*/ 	.word	0x0001a4e0


	//   ....[99]....
        /*0b28*/ 	.word	0x0001a580


	//   ....[100]....
        /*0b2c*/ 	.word	0x0001a5e0


	//   ....[101]....
        /*0b30*/ 	.word	0x0001a680


	//   ....[102]....
        /*0b34*/ 	.word	0x0001b8d0


	//   ....[103]....
        /*0b38*/ 	.word	0x0001ddd0


	//   ....[104]....
        /*0b3c*/ 	.word	0x0001dde0


	//   ....[105]....
        /*0b40*/ 	.word	0x0001ddf0


	//   ....[106]....
        /*0b44*/ 	.word	0x0001df10


	//   ....[107]....
        /*0b48*/ 	.word	0x0001e320


	//   ....[108]....
        /*0b4c*/ 	.word	0x0001e330


	//   ....[109]....
        /*0b50*/ 	.word	0x0001e340


	//   ....[110]....
        /*0b54*/ 	.word	0x0001e350


	//   ....[111]....
        /*0b58*/ 	.word	0x0001ece0


	//   ....[112]....
        /*0b5c*/ 	.word	0x0001ed10


	//   ....[113]....
        /*0b60*/ 	.word	0x0001ed30


	//   ....[114]....
        /*0b64*/ 	.word	0x0001ed40


	//   ....[115]....
        /*0b68*/ 	.word	0x0001ee40


	//   ....[116]....
        /*0b6c*/ 	.word	0x0001ee50


	//   ....[117]....
        /*0b70*/ 	.word	0x0001f640


	//   ....[118]....
        /*0b74*/ 	.word	0x0001f660


	//   ....[119]....
        /*0b78*/ 	.word	0x0001f680


	//   ....[120]....
        /*0b7c*/ 	.word	0x0001f6e0


	//   ....[121]....
        /*0b80*/ 	.word	0x0001fad0


	//   ....[122]....
        /*0b84*/ 	.word	0x0001fae0


	//   ....[123]....
        /*0b88*/ 	.word	0x0001faf0


	//   ....[124]....
        /*0b8c*/ 	.word	0x0001fb50


	//   ....[125]....
        /*0b90*/ 	.word	0x00020a30


	//   ....[126]....
        /*0b94*/ 	.word	0x00020a60


	//   ....[127]....
        /*0b98*/ 	.word	0x00020aa0


	//   ....[128]....
        /*0b9c*/ 	.word	0x00020ad0


	//   ....[129]....
        /*0ba0*/ 	.word	0x00020b00


	//   ....[130]....
        /*0ba4*/ 	.word	0x00020b30


	//   ....[131]....
        /*0ba8*/ 	.word	0x00020b60


	//   ....[132]....
        /*0bac*/ 	.word	0x00020b90


	//   ....[133]....
        /*0bb0*/ 	.word	0x00020d10


	//   ....[134]....
        /*0bb4*/ 	.word	0x00020d40


	//   ....[135]....
        /*0bb8*/ 	.word	0x00020d70


	//   ....[136]....
        /*0bbc*/ 	.word	0x00020da0


	//   ....[137]....
        /*0bc0*/ 	.word	0x00020dd0


	//   ....[138]....
        /*0bc4*/ 	.word	0x00020e00


	//   ....[139]....
        /*0bc8*/ 	.word	0x00020ec0


	//   ....[140]....
        /*0bcc*/ 	.word	0x00020ee0


	//   ....[141]....
        /*0bd0*/ 	.word	0x00020f50


	//   ....[142]....
        /*0bd4*/ 	.word	0x00021610


	//   ....[143]....
        /*0bd8*/ 	.word	0x000219b0


	//   ....[144]....
        /*0bdc*/ 	.word	0x00021a40


	//   ....[145]....
        /*0be0*/ 	.word	0x00021b20


	//   ....[146]....
        /*0be4*/ 	.word	0x00021bb0


	//   ....[147]....
        /*0be8*/ 	.word	0x00021c90


	//   ....[148]....
        /*0bec*/ 	.word	0x00021d20


	//   ....[149]....
        /*0bf0*/ 	.word	0x00021df0


	//   ....[150]....
        /*0bf4*/ 	.word	0x00021e80


	//   ....[151]....
        /*0bf8*/ 	.word	0x00021ed0


	//   ....[152]....
        /*0bfc*/ 	.word	0x00021f20


	//   ....[153]....
        /*0c00*/ 	.word	0x00021ff0


	//   ....[154]....
        /*0c04*/ 	.word	0x00022080


	//   ....[155]....
        /*0c08*/ 	.word	0x000220d0


	//   ....[156]....
        /*0c0c*/ 	.word	0x00022120


	//   ....[157]....
        /*0c10*/ 	.word	0x000224c0


	//   ....[158]....
        /*0c14*/ 	.word	0x000227a0


	//   ....[159]....
        /*0c18*/ 	.word	0x000228a0


	//   ....[160]....
        /*0c1c*/ 	.word	0x00022930


	//   ....[161]....
        /*0c20*/ 	.word	0x00022af0


	//   ....[162]....
        /*0c24*/ 	.word	0x00022b90


	//   ....[163]....
        /*0c28*/ 	.word	0x00022c90


	//   ....[164]....
        /*0c2c*/ 	.word	0x00022d20


	//   ....[165]....
        /*0c30*/ 	.word	0x00022d80


	//   ....[166]....
        /*0c34*/ 	.word	0x00022e20


	//   ....[167]....
        /*0c38*/ 	.word	0x00022f30


	//   ....[168]....
        /*0c3c*/ 	.word	0x00022f90


	//   ....[169]....
        /*0c40*/ 	.word	0x00022ff0


	//   ....[170]....
        /*0c44*/ 	.word	0x00023090


	//   ....[171]....
        /*0c48*/ 	.word	0x00023160


	//   ....[172]....
        /*0c4c*/ 	.word	0x00023240


	//   ....[173]....
        /*0c50*/ 	.word	0x00023380


	//   ....[174]....
        /*0c54*/ 	.word	0x00023430


	//   ....[175]....
        /*0c58*/ 	.word	0x000234e0


	//   ....[176]....
        /*0c5c*/ 	.word	0x00023590


	//   ....[177]....
        /*0c60*/ 	.word	0x00023680


	//   ....[178]....
        /*0c64*/ 	.word	0x00023710


	//   ....[179]....
        /*0c68*/ 	.word	0x00023770


	//   ....[180]....
        /*0c6c*/ 	.word	0x00023840


	//   ....[181]....
        /*0c70*/ 	.word	0x00023a20


	//   ....[182]....
        /*0c74*/ 	.word	0x00023ac0


	//   ....[183]....
        /*0c78*/ 	.word	0x00023be0


	//   ....[184]....
        /*0c7c*/ 	.word	0x00023c50


	//   ....[185]....
        /*0c80*/ 	.word	0x00023cc0


	//   ....[186]....
        /*0c84*/ 	.word	0x00023d30


	//   ....[187]....
        /*0c88*/ 	.word	0x00023da0


	//   ....[188]....
        /*0c8c*/ 	.word	0x00023e20


	//   ....[189]....
        /*0c90*/ 	.word	0x00023eb0


	//   ....[190]....
        /*0c94*/ 	.word	0x00023f50


	//   ....[191]....
        /*0c98*/ 	.word	0x00023fc0


	//   ....[192]....
        /*0c9c*/ 	.word	0x00024030


	//   ....[193]....
        /*0ca0*/ 	.word	0x000240a0


	//   ....[194]....
        /*0ca4*/ 	.word	0x00024120


	//   ....[195]....
        /*0ca8*/ 	.word	0x00024190


	//   ....[196]....
        /*0cac*/ 	.word	0x00024230


	//   ....[197]....
        /*0cb0*/ 	.word	0x000242c0


	//   ....[198]....
        /*0cb4*/ 	.word	0x000243f0


	//----- nvinfo : EIATTR_REG_RECONFIG
	.align		4
.L_235:
        /*0cb8*/ 	.byte	0x01, 0x54
	.zero		2


	//----- nvinfo : EIATTR_SYSCALL_OFFSETS
	.align		4
        /*0cbc*/ 	.byte	0x04, 0x46
        /*0cbe*/ 	.short	(.L_237 - .L_236)


	//   ....[0]....
.L_236:
        /*0cc0*/ 	.word	0x00001ce0


	//   ....[1]....
        /*0cc4*/ 	.word	0x00001e30


	//   ....[2]....
        /*0cc8*/ 	.word	0x00007910


	//   ....[3]....
        /*0ccc*/ 	.word	0x00007c30


	//   ....[4]....
        /*0cd0*/ 	.word	0x0001d330


	//   ....[5]....
        /*0cd4*/ 	.word	0x0001d4a0


	//   ....[6]....
        /*0cd8*/ 	.word	0x0001d5f0


	//   ....[7]....
        /*0cdc*/ 	.word	0x0001d730


	//   ....[8]....
        /*0ce0*/ 	.word	0x0001e790


	//----- nvinfo : EIATTR_MBARRIER_INSTR_OFFSETS
	.align		4
.L_237:
        /*0ce4*/ 	.byte	0x04, 0x39
        /*0ce6*/ 	.short	(.L_239 - .L_238)


	//   ....[0]....
.L_238:
        /*0ce8*/ 	.word	0x00000270
        /*0cec*/ 	.word	0x000000ff
        /*0cf0*/ 	.word	0x00019c00
        /*0cf4*/ 	.short	0x0100
        /*0cf6*/ 	.byte	0x08
	.zero		1


	//   ....[1]....
        /*0cf8*/ 	.word	0x00000280
        /*0cfc*/ 	.word	0x000000ff
        /*0d00*/ 	.word	0x00019c20
        /*0d04*/ 	.short	0x0100
        /*0d06*/ 	.byte	0x08
	.zero		1


	//   ....[2]....
        /*0d08*/ 	.word	0x00000370
        /*0d0c*/ 	.word	0x000000ff
        /*0d10*/ 	.word	0x00019c30
        /*0d14*/ 	.short	0x0100
        /*0d16*/ 	.byte	0x08
	.zero		1


	//   ....[3]....
        /*0d18*/ 	.word	0x00000380
        /*0d1c*/ 	.word	0x000000ff
        /*0d20*/ 	.word	0x00019c40
        /*0d24*/ 	.short	0x0100
        /*0d26*/ 	.byte	0x08
	.zero		1


	//   ....[4]....
        /*0d28*/ 	.word	0x00000390
        /*0d2c*/ 	.word	0x000000ff
        /*0d30*/ 	.word	0x00019c38
        /*0d34*/ 	.short	0x0100
        /*0d36*/ 	.byte	0x08
	.zero		1


	//   ....[5]....
        /*0d38*/ 	.word	0x000003a0
        /*0d3c*/ 	.word	0x000000ff
        /*0d40*/ 	.word	0x00019c48
        /*0d44*/ 	.short	0x0100
        /*0d46*/ 	.byte	0x08
	.zero		1


	//   ....[6]....
        /*0d48*/ 	.word	0x000004d0
        /*0d4c*/ 	.word	0x000000ff
        /*0d50*/ 	.word	0x00019c50
        /*0d54*/ 	.short	0x0100
        /*0d56*/ 	.byte	0x08
	.zero		1


	//   ....[7]....
        /*0d58*/ 	.word	0x000004e0
        /*0d5c*/ 	.word	0x000000ff
        /*0d60*/ 	.word	0x00019c60
        /*0d64*/ 	.short	0x0100
        /*0d66*/ 	.byte	0x08
	.zero		1


	//   ....[8]....
        /*0d68*/ 	.word	0x000004f0
        /*0d6c*/ 	.word	0x000000ff
        /*0d70*/ 	.word	0x00019c58
        /*0d74*/ 	.short	0x0100
        /*0d76*/ 	.byte	0x08
	.zero		1


	//   ....[9]....
        /*0d78*/ 	.word	0x00000500
        /*0d7c*/ 	.word	0x000000ff
        /*0d80*/ 	.word	0x00019c68
        /*0d84*/ 	.short	0x0100
        /*0d86*/ 	.byte	0x08
	.zero		1


	//   ....[10]....
        /*0d88*/ 	.word	0x000005f0
        /*0d8c*/ 	.word	0x000000ff
        /*0d90*/ 	.word	0x00019c70
        /*0d94*/ 	.short	0x0100
        /*0d96*/ 	.byte	0x06
	.zero		1


	//   ....[11]....
        /*0d98*/ 	.word	0x00000600
        /*0d9c*/ 	.word	0x000000ff
        /*0da0*/ 	.word	0x00019c80
        /*0da4*/ 	.short	0x0100
        /*0da6*/ 	.byte	0x06
	.zero		1


	//   ....[12]....
        /*0da8*/ 	.word	0x00000610
        /*0dac*/ 	.word	0x000000ff
        /*0db0*/ 	.word	0x00019c78
        /*0db4*/ 	.short	0x0100
        /*0db6*/ 	.byte	0x06
	.zero		1


	//   ....[13]....
        /*0db8*/ 	.word	0x00000620
        /*0dbc*/ 	.word	0x000000ff
        /*0dc0*/ 	.word	0x00019c88
        /*0dc4*/ 	.short	0x0100
        /*0dc6*/ 	.byte	0x06
	.zero		1


	//   ....[14]....
        /*0dc8*/ 	.word	0x00000750
        /*0dcc*/ 	.word	0x000000ff
        /*0dd0*/ 	.word	0x00019c90
        /*0dd4*/ 	.short	0x0100
        /*0dd6*/ 	.byte	0x08
	.zero		1


	//   ....[15]....
        /*0dd8*/ 	.word	0x00000760
        /*0ddc*/ 	.word	0x000000ff
        /*0de0*/ 	.word	0x00019ca0
        /*0de4*/ 	.short	0x0100
        /*0de6*/ 	.byte	0x08
	.zero		1


	//   ....[16]....
        /*0de8*/ 	.word	0x00000770
        /*0dec*/ 	.word	0x000000ff
        /*0df0*/ 	.word	0x00019c98
        /*0df4*/ 	.short	0x0100
        /*0df6*/ 	.byte	0x08
	.zero		1


	//   ....[17]....
        /*0df8*/ 	.word	0x00000780
        /*0dfc*/ 	.word	0x000000ff
        /*0e00*/ 	.word	0x00019ca8
        /*0e04*/ 	.short	0x0100
        /*0e06*/ 	.byte	0x08
	.zero		1


	//   ....[18]....
        /*0e08*/ 	.word	0x000008c0
        /*0e0c*/ 	.word	0x000000ff
        /*0e10*/ 	.word	0x00019cb0
        /*0e14*/ 	.short	0x0100
        /*0e16*/ 	.byte	0x08
	.zero		1


	//   ....[19]....
        /*0e18*/ 	.word	0x000008d0
        /*0e1c*/ 	.word	0x000000ff
        /*0e20*/ 	.word	0x00019cc0
        /*0e24*/ 	.short	0x0100
        /*0e26*/ 	.byte	0x08
	.zero		1


	//   ....[20]....
        /*0e28*/ 	.word	0x000008e0
        /*0e2c*/ 	.word	0x000000ff
        /*0e30*/ 	.word	0x00019cb8
        /*0e34*/ 	.short	0x0100
        /*0e36*/ 	.byte	0x08
	.zero		1


	//   ....[21]....
        /*0e38*/ 	.word	0x000008f0
        /*0e3c*/ 	.word	0x000000ff
        /*0e40*/ 	.word	0x00019cc8
        /*0e44*/ 	.short	0x0100
        /*0e46*/ 	.byte	0x08
	.zero		1


	//   ....[22]....
        /*0e48*/ 	.word	0x00002c10
        /*0e4c*/ 	.word	0x00000044
        /*0e50*/ 	.word	0x00019c90
        /*0e54*/ 	.short	0x010a
        /*0e56*/ 	.byte	0x3f
	.zero		1


	//   ....[23]....
        /*0e58*/ 	.word	0x00004570
        /*0e5c*/ 	.word	0x00000044
        /*0e60*/ 	.word	0x00019c90
        /*0e64*/ 	.short	0x010a
        /*0e66*/ 	.byte	0x3f
	.zero		1


	//   ....[24]....
        /*0e68*/ 	.word	0x00006540
        /*0e6c*/ 	.word	0x00000044
        /*0e70*/ 	.word	0x00019c90
        /*0e74*/ 	.short	0x010a
        /*0e76*/ 	.byte	0x3f
	.zero		1


	//   ....[25]....
        /*0e78*/ 	.word	0x00006970
        /*0e7c*/ 	.word	0x00000004
        /*0e80*/ 	.word	0x00000000
        /*0e84*/ 	.short	0x0101
        /*0e86*/ 	.byte	0x3f
	.zero		1


	//   ....[26]....
        /*0e88*/ 	.word	0x000069b0
        /*0e8c*/ 	.word	0x00000044
        /*0e90*/ 	.word	0x00019cb0
        /*0e94*/ 	.short	0x010a
        /*0e96*/ 	.byte	0x3f
	.zero		1


	//   ....[27]....
        /*0e98*/ 	.word	0x00006da0
        /*0e9c*/ 	.word	0x00000044
        /*0ea0*/ 	.word	0x00000000
        /*0ea4*/ 	.short	0x0101
        /*0ea6*/ 	.byte	0x3f
	.zero		1


	//   ....[28]....
        /*0ea8*/ 	.word	0x000079b0
        /*0eac*/ 	.word	0x00000012
        /*0eb0*/ 	.word	0x00019c00
        /*0eb4*/ 	.short	0x010a
        /*0eb6*/ 	.byte	0x3f
	.zero		1


	//   ....[29]....
        /*0eb8*/ 	.word	0x00007a00
        /*0ebc*/ 	.word	0x00000012
        /*0ec0*/ 	.word	0x00019c00
        /*0ec4*/ 	.short	0x010a
        /*0ec6*/ 	.byte	0x3f
	.zero		1


	//   ....[30]....
        /*0ec8*/ 	.word	0x00008230
        /*0ecc*/ 	.word	0x00000012
        /*0ed0*/ 	.word	0x00019c00
        /*0ed4*/ 	.short	0x010a
        /*0ed6*/ 	.byte	0x3f
	.zero		1


	//   ....[31]....
        /*0ed8*/ 	.word	0x00009ef0
        /*0edc*/ 	.word	0x00000012
        /*0ee0*/ 	.word	0x00019c00
        /*0ee4*/ 	.short	0x010a
        /*0ee6*/ 	.byte	0x3f
	.zero		1


	//   ....[32]....
        /*0ee8*/ 	.word	0x0000c0b0
        /*0eec*/ 	.word	0x0000000e
        /*0ef0*/ 	.word	0x00019c30
        /*0ef4*/ 	.short	0x010a
        /*0ef6*/ 	.byte	0x3f
	.zero		1


	//   ....[33]....
        /*0ef8*/ 	.word	0x0000c150
        /*0efc*/ 	.word	0x0000000e
        /*0f00*/ 	.word	0x00019c30
        /*0f04*/ 	.short	0x010a
        /*0f06*/ 	.byte	0x3f
	.zero		1


	//   ....[34]....
        /*0f08*/ 	.word	0x0000c530
        /*0f0c*/ 	.word	0x00000000
        /*0f10*/ 	.word	0x00000000
        /*0f14*/ 	.short	0x0101
        /*0f16*/ 	.byte	0x3f
	.zero		1


	//   ....[35]....
        /*0f18*/ 	.word	0x0000f370
        /*0f1c*/ 	.word	0x00000015
        /*0f20*/ 	.word	0x00019c30
        /*0f24*/ 	.short	0x010a
        /*0f26*/ 	.byte	0x3f
	.zero		1


	//   ....[36]....
        /*0f28*/ 	.word	0x0000f3e0
        /*0f2c*/ 	.word	0x00000015
        /*0f30*/ 	.word	0x00019c30
        /*0f34*/ 	.short	0x010a
        /*0f36*/ 	.byte	0x3f
	.zero		1


	//   ....[37]....
        /*0f38*/ 	.word	0x0000f5f0
        /*0f3c*/ 	.word	0x00000098
        /*0f40*/ 	.word	0x00019c50
        /*0f44*/ 	.short	0x010a
        /*0f46*/ 	.byte	0x3f
	.zero		1


	//   ....[38]....
        /*0f48*/ 	.word	0x0000f640
        /*0f4c*/ 	.word	0x00000098
        /*0f50*/ 	.word	0x00019c50
        /*0f54*/ 	.short	0x010a
        /*0f56*/ 	.byte	0x3f
	.zero		1


	//   ....[39]....
        /*0f58*/ 	.word	0x0000f9d0
        /*0f5c*/ 	.word	0x00000015
        /*0f60*/ 	.word	0x00000000
        /*0f64*/ 	.short	0x0101
        /*0f66*/ 	.byte	0x3f
	.zero		1


	//   ....[40]....
        /*0f68*/ 	.word	0x00011d10
        /*0f6c*/ 	.word	0x00000098
        /*0f70*/ 	.word	0x00000000
        /*0f74*/ 	.short	0x0101
        /*0f76*/ 	.byte	0x3f
	.zero		1


	//   ....[41]....
        /*0f78*/ 	.word	0x00012690
        /*0f7c*/ 	.word	0x00000003
        /*0f80*/ 	.word	0x00019c30
        /*0f84*/ 	.short	0x010a
        /*0f86*/ 	.byte	0x3f
	.zero		1


	//   ....[42]....
        /*0f88*/ 	.word	0x00012700
        /*0f8c*/ 	.word	0x00000003
        /*0f90*/ 	.word	0x00019c30
        /*0f94*/ 	.short	0x010a
        /*0f96*/ 	.byte	0x3f
	.zero		1


	//   ....[43]....
        /*0f98*/ 	.word	0x00012910
        /*0f9c*/ 	.word	0x0000000f
        /*0fa0*/ 	.word	0x00019c50
        /*0fa4*/ 	.short	0x010a
        /*0fa6*/ 	.byte	0x3f
	.zero		1


	//   ....[44]....
        /*0fa8*/ 	.word	0x00012960
        /*0fac*/ 	.word	0x0000000f
        /*0fb0*/ 	.word	0x00019c50
        /*0fb4*/ 	.short	0x010a
        /*0fb6*/ 	.byte	0x3f
	.zero		1


	//   ....[45]....
        /*0fb8*/ 	.word	0x00012bf0
        /*0fbc*/ 	.word	0x00000000
        /*0fc0*/ 	.word	0x00000000
        /*0fc4*/ 	.short	0x0101
        /*0fc6*/ 	.byte	0x3f
	.zero		1


	//   ....[46]....
        /*0fc8*/ 	.word	0x00013eb0
        /*0fcc*/ 	.word	0x0000000f
        /*0fd0*/ 	.word	0x00000000
        /*0fd4*/ 	.short	0x0101
        /*0fd6*/ 	.byte	0x3f
	.zero		1


	//   ....[47]....
        /*0fd8*/ 	.word	0x00014490
        /*0fdc*/ 	.word	0x00000003
        /*0fe0*/ 	.word	0x00019c30
        /*0fe4*/ 	.short	0x010a
        /*0fe6*/ 	.byte	0x3f
	.zero		1


	//   ....[48]....
        /*0fe8*/ 	.word	0x00014500
        /*0fec*/ 	.word	0x00000003
        /*0ff0*/ 	.word	0x00019c30
        /*0ff4*/ 	.short	0x010a
        /*0ff6*/ 	.byte	0x3f
	.zero		1


	//   ....[49]....
        /*0ff8*/ 	.word	0x00014710
        /*0ffc*/ 	.word	0x00000015
        /*1000*/ 	.word	0x00019c50
        /*1004*/ 	.short	0x010a
        /*1006*/ 	.byte	0x3f
	.zero		1


	//   ....[50]....
        /*1008*/ 	.word	0x00014760
        /*100c*/ 	.word	0x00000015
        /*1010*/ 	.word	0x00019c50
        /*1014*/ 	.short	0x010a
        /*1016*/ 	.byte	0x3f
	.zero		1


	//   ....[51]....
        /*1018*/ 	.word	0x00014ad0
        /*101c*/ 	.word	0x00000000
        /*1020*/ 	.word	0x00000000
        /*1024*/ 	.short	0x0101
        /*1026*/ 	.byte	0x3f
	.zero		1


	//   ....[52]....
        /*1028*/ 	.word	0x00016e30
        /*102c*/ 	.word	0x00000015
        /*1030*/ 	.word	0x00000000
        /*1034*/ 	.short	0x0101
        /*1036*/ 	.byte	0x3f
	.zero		1


	//   ....[53]....
        /*1038*/ 	.word	0x000173f0
        /*103c*/ 	.word	0x00000004
        /*1040*/ 	.word	0x00019c50
        /*1044*/ 	.short	0x010a
        /*1046*/ 	.byte	0x3f
	.zero		1


	//   ....[54]....
        /*1048*/ 	.word	0x00017440
        /*104c*/ 	.word	0x00000004
        /*1050*/ 	.word	0x00019c50
        /*1054*/ 	.short	0x010a
        /*1056*/ 	.byte	0x3f
	.zero		1


	//   ....[55]....
        /*1058*/ 	.word	0x00017d30
        /*105c*/ 	.word	0x00000002
        /*1060*/ 	.word	0x00000000
        /*1064*/ 	.short	0x0101
        /*1066*/ 	.byte	0x3f
	.zero		1


	//   ....[56]....
        /*1068*/ 	.word	0x00019300
        /*106c*/ 	.word	0x00000000
        /*1070*/ 	.word	0x00000000
        /*1074*/ 	.short	0x0101
        /*1076*/ 	.byte	0x3f
	.zero		1


	//   ....[57]....
        /*1078*/ 	.word	0x0001b9b0
        /*107c*/ 	.word	0x00000017
        /*1080*/ 	.word	0x00019c20
        /*1084*/ 	.short	0x010a
        /*1086*/ 	.byte	0x3f
	.zero		1


	//   ....[58]....
        /*1088*/ 	.word	0x0001ba40
        /*108c*/ 	.word	0x00000009
        /*1090*/ 	.word	0x00019ca0
        /*1094*/ 	.short	0x010a
        /*1096*/ 	.byte	0x3f
	.zero		1


	//   ....[59]....
        /*1098*/ 	.word	0x0001be90
        /*109c*/ 	.word	0x00000009
        /*10a0*/ 	.word	0x00019cc0
        /*10a4*/ 	.short	0x010a
        /*10a6*/ 	.byte	0x3f
	.zero		1


	//   ....[60]....
        /*10a8*/ 	.word	0x0001c3a0
        /*10ac*/ 	.word	0x00000008
        /*10b0*/ 	.word	0x00019ca0
        /*10b4*/ 	.short	0x010a
        /*10b6*/ 	.byte	0x3f
	.zero		1


	//   ....[61]....
        /*10b8*/ 	.word	0x0001c7e0
        /*10bc*/ 	.word	0x00000008
        /*10c0*/ 	.word	0x00019cc0
        /*10c4*/ 	.short	0x010a
        /*10c6*/ 	.byte	0x3f
	.zero		1


	//   ....[62]....
        /*10c8*/ 	.word	0x0001dba0
        /*10cc*/ 	.word	0x00000004
        /*10d0*/ 	.word	0x00019c80
        /*10d4*/ 	.short	0x010a
        /*10d6*/ 	.byte	0x3f
	.zero		1


	//   ....[63]....
        /*10d8*/ 	.word	0x0001dfe0
        /*10dc*/ 	.word	0x00000004
        /*10e0*/ 	.word	0x00019c70
        /*10e4*/ 	.short	0x0107
        /*10e6*/ 	.byte	0x3f
	.zero		1


	//   ....[64]....
        /*10e8*/ 	.word	0x0001e0a0
        /*10ec*/ 	.word	0x00000004
        /*10f0*/ 	.word	0x00019c70
        /*10f4*/ 	.short	0x0101
        /*10f6*/ 	.byte	0x3f
	.zero		1


	//   ....[65]....
        /*10f8*/ 	.word	0x0001e0f0
        /*10fc*/ 	.word	0x00000004
        /*1100*/ 	.word	0x00019c40
        /*1104*/ 	.short	0x010a
        /*1106*/ 	.byte	0x3f
	.zero		1


	//   ....[66]....
        /*1108*/ 	.word	0x0001e470
        /*110c*/ 	.word	0x00000004
        /*1110*/ 	.word	0x00019c30
        /*1114*/ 	.short	0x0107
        /*1116*/ 	.byte	0x3f
	.zero		1


	//   ....[67]....
        /*1118*/ 	.word	0x0001e540
        /*111c*/ 	.word	0x00000004
        /*1120*/ 	.word	0x00019c30
        /*1124*/ 	.short	0x0101
        /*1126*/ 	.byte	0x3f
	.zero		1


	//   ....[68]....
        /*1128*/ 	.word	0x0001ef30
        /*112c*/ 	.word	0x00000017
        /*1130*/ 	.word	0x00019c00
        /*1134*/ 	.short	0x0107
        /*1136*/ 	.byte	0x3f
	.zero		1


	//   ....[69]....
        /*1138*/ 	.word	0x0001f030
        /*113c*/ 	.word	0x00000017
        /*1140*/ 	.word	0x00019c00
        /*1144*/ 	.short	0x0101
        /*1146*/ 	.byte	0x3f
	.zero		1


	//   ....[70]....
        /*1148*/ 	.word	0x0001f050
        /*114c*/ 	.word	0x00000017
        /*1150*/ 	.word	0x00019c20
        /*1154*/ 	.short	0x010a
        /*1156*/ 	.byte	0x3f
	.zero		1


	//   ....[71]....
        /*1158*/ 	.word	0x0001f3e0
        /*115c*/ 	.word	0x00000000
        /*1160*/ 	.word	0x00019c80
        /*1164*/ 	.short	0x010a
        /*1166*/ 	.byte	0x3f
	.zero		1


	//   ....[72]....
        /*1168*/ 	.word	0x0001f7b0
        /*116c*/ 	.word	0x00000000
        /*1170*/ 	.word	0x00019c70
        /*1174*/ 	.short	0x0107
        /*1176*/ 	.byte	0x3f
	.zero		1


	//   ....[73]....
        /*1178*/ 	.word	0x0001f870
        /*117c*/ 	.word	0x00000000
        /*1180*/ 	.word	0x00019c70
        /*1184*/ 	.short	0x0101
        /*1186*/ 	.byte	0x3f
	.zero		1


	//   ....[74]....
        /*1188*/ 	.word	0x0001f8a0
        /*118c*/ 	.word	0x00000000
        /*1190*/ 	.word	0x00019c40
        /*1194*/ 	.short	0x010a
        /*1196*/ 	.byte	0x3f
	.zero		1


	//   ....[75]....
        /*1198*/ 	.word	0x0001fbf0
        /*119c*/ 	.word	0x00000000
        /*11a0*/ 	.word	0x00019c30
        /*11a4*/ 	.short	0x0107
        /*11a6*/ 	.byte	0x3f
	.zero		1


	//   ....[76]....
        /*11a8*/ 	.word	0x0001fcb0
        /*11ac*/ 	.word	0x00000000
        /*11b0*/ 	.word	0x00019c30
        /*11b4*/ 	.short	0x0101
        /*11b6*/ 	.byte	0x3f
	.zero		1


	//   ....[77]....
        /*11b8*/ 	.word	0x0001fd40
        /*11bc*/ 	.word	0x00000002
        /*11c0*/ 	.word	0x00019c70
        /*11c4*/ 	.short	0x010a
        /*11c6*/ 	.byte	0x3f
	.zero		1


	//   ....[78]....
        /*11c8*/ 	.word	0x0001fdd0
        /*11cc*/ 	.word	0x00000002
        /*11d0*/ 	.word	0x00019c60
        /*11d4*/ 	.short	0x010a
        /*11d6*/ 	.byte	0x3f
	.zero		1


	//   ....[79]....
        /*11d8*/ 	.word	0x00020160
        /*11dc*/ 	.word	0x00000002
        /*11e0*/ 	.word	0x00019c50
        /*11e4*/ 	.short	0x0101
        /*11e6*/ 	.byte	0x3f
	.zero		1


	//   ....[80]....
        /*11e8*/ 	.word	0x000201f0
        /*11ec*/ 	.word	0x00000002
        /*11f0*/ 	.word	0x00000000
        /*11f4*/ 	.short	0x0101
        /*11f6*/ 	.byte	0x3f
	.zero		1


	//   ....[81]....
        /*11f8*/ 	.word	0x000203b0
        /*11fc*/ 	.word	0x00000003
        /*1200*/ 	.word	0x00019c70
        /*1204*/ 	.short	0x010a
        /*1206*/ 	.byte	0x3f
	.zero		1


	//   ....[82]....
        /*1208*/ 	.word	0x00020430
        /*120c*/ 	.word	0x00000003
        /*1210*/ 	.word	0x00019c60
        /*1214*/ 	.short	0x010a
        /*1216*/ 	.byte	0x3f
	.zero		1


	//   ....[83]....
        /*1218*/ 	.word	0x000207d0
        /*121c*/ 	.word	0x00000003
        /*1220*/ 	.word	0x00019c50
        /*1224*/ 	.short	0x0101
        /*1226*/ 	.byte	0x3f
	.zero		1


	//   ....[84]....
        /*1228*/ 	.word	0x00020880
        /*122c*/ 	.word	0x00000003
        /*1230*/ 	.word	0x00000000
        /*1234*/ 	.short	0x0101
        /*1236*/ 	.byte	0x3f
	.zero		1


	//   ....[85]....
        /*1238*/ 	.word	0x00021590
        /*123c*/ 	.word	0x00000005
        /*1240*/ 	.word	0x00019c20
        /*1244*/ 	.short	0x010a
        /*1246*/ 	.byte	0x3f
	.zero		1


	//   ....[86]....
        /*1248*/ 	.word	0x00021700
        /*124c*/ 	.word	0x00000003
        /*1250*/ 	.word	0x00019c40
        /*1254*/ 	.short	0x010a
        /*1256*/ 	.byte	0x3f
	.zero		1


	//   ....[87]....
        /*1258*/ 	.word	0x000217a0
        /*125c*/ 	.word	0x00000005
        /*1260*/ 	.word	0x00019c40
        /*1264*/ 	.short	0x010a
        /*1266*/ 	.byte	0x3f
	.zero		1


	//   ....[88]....
        /*1268*/ 	.word	0x000217e0
        /*126c*/ 	.word	0x00000003
        /*1270*/ 	.word	0x00019c60
        /*1274*/ 	.short	0x010a
        /*1276*/ 	.byte	0x3f
	.zero		1


	//   ....[89]....
        /*1278*/ 	.word	0x00021820
        /*127c*/ 	.word	0x00000005
        /*1280*/ 	.word	0x00019c60
        /*1284*/ 	.short	0x010a
        /*1286*/ 	.byte	0x3f
	.zero		1


	//   ....[90]....
        /*1288*/ 	.word	0x00021860
        /*128c*/ 	.word	0x00000003
        /*1290*/ 	.word	0x00019c80
        /*1294*/ 	.short	0x010a
        /*1296*/ 	.byte	0x3f
	.zero		1


	//   ....[91]....
        /*1298*/ 	.word	0x000218a0
        /*129c*/ 	.word	0x00000005
        /*12a0*/ 	.word	0x00019c80
        /*12a4*/ 	.short	0x010a
        /*12a6*/ 	.byte	0x3f
	.zero		1


	//   ....[92]....
        /*12a8*/ 	.word	0x00021900
        /*12ac*/ 	.word	0x00000044
        /*12b0*/ 	.word	0x00019c90
        /*12b4*/ 	.short	0x010a
        /*12b6*/ 	.byte	0x3f
	.zero		1


	//   ....[93]....
        /*12b8*/ 	.word	0x00021a70
        /*12bc*/ 	.word	0x00000044
        /*12c0*/ 	.word	0x00019c90
        /*12c4*/ 	.short	0x010a
        /*12c6*/ 	.byte	0x3f
	.zero		1


	//   ....[94]....
        /*12c8*/ 	.word	0x00021bf0
        /*12cc*/ 	.word	0x00000044
        /*12d0*/ 	.word	0x00019c90
        /*12d4*/ 	.short	0x010a
        /*12d6*/ 	.byte	0x3f
	.zero		1


	//   ....[95]....
        /*12d8*/ 	.word	0x00021d50
        /*12dc*/ 	.word	0x00000044
        /*12e0*/ 	.word	0x00019cb0
        /*12e4*/ 	.short	0x010a
        /*12e6*/ 	.byte	0x3f
	.zero		1


	//   ....[96]....
        /*12e8*/ 	.word	0x00021f50
        /*12ec*/ 	.word	0x00000012
        /*12f0*/ 	.word	0x00019c00
        /*12f4*/ 	.short	0x010a
        /*12f6*/ 	.byte	0x3f
	.zero		1


	//   ....[97]....
        /*12f8*/ 	.word	0x00022160
        /*12fc*/ 	.word	0x00000012
        /*1300*/ 	.word	0x00019c00
        /*1304*/ 	.short	0x010a
        /*1306*/ 	.byte	0x3f
	.zero		1


	//   ....[98]....
        /*1308*/ 	.word	0x000221b0
        /*130c*/ 	.word	0x0000000e
        /*1310*/ 	.word	0x00019c30
        /*1314*/ 	.short	0x010a
        /*1316*/ 	.byte	0x3f
	.zero		1


	//   ....[99]....
        /*1318*/ 	.word	0x00022200
        /*131c*/ 	.word	0x00000015
        /*1320*/ 	.word	0x00019c30
        /*1324*/ 	.short	0x010a
        /*1326*/ 	.byte	0x3f
	.zero		1


	//   ....[100]....
        /*1328*/ 	.word	0x00022250
        /*132c*/ 	.word	0x00000098
        /*1330*/ 	.word	0x00019c50
        /*1334*/ 	.short	0x010a
        /*1336*/ 	.byte	0x3f
	.zero		1


	//   ....[101]....
        /*1338*/ 	.word	0x000222a0
        /*133c*/ 	.word	0x00000003
        /*1340*/ 	.word	0x00019c30
        /*1344*/ 	.short	0x010a
        /*1346*/ 	.byte	0x3f
	.zero		1


	//   ....[102]....
        /*1348*/ 	.word	0x000222f0
        /*134c*/ 	.word	0x0000000f
        /*1350*/ 	.word	0x00019c50
        /*1354*/ 	.short	0x010a
        /*1356*/ 	.byte	0x3f
	.zero		1


	//   ....[103]....
        /*1358*/ 	.word	0x00022340
        /*135c*/ 	.word	0x00000003
        /*1360*/ 	.word	0x00019c30
        /*1364*/ 	.short	0x010a
        /*1366*/ 	.byte	0x3f
	.zero		1


	//   ....[104]....
        /*1368*/ 	.word	0x00022390
        /*136c*/ 	.word	0x00000015
        /*1370*/ 	.word	0x00019c50
        /*1374*/ 	.short	0x010a
        /*1376*/ 	.byte	0x3f
	.zero		1


	//   ....[105]....
        /*1378*/ 	.word	0x000223e0
        /*137c*/ 	.word	0x00000004
        /*1380*/ 	.word	0x00019c50
        /*1384*/ 	.short	0x010a
        /*1386*/ 	.byte	0x3f
	.zero		1


	//   ....[106]....
        /*1388*/ 	.word	0x00022580
        /*138c*/ 	.word	0x00000017
        /*1390*/ 	.word	0x00019c20
        /*1394*/ 	.short	0x010a
        /*1396*/ 	.byte	0x3f
	.zero		1


	//   ....[107]....
        /*1398*/ 	.word	0x000225d0
        /*139c*/ 	.word	0x00000009
        /*13a0*/ 	.word	0x00019ca0
        /*13a4*/ 	.short	0x010a
        /*13a6*/ 	.byte	0x3f
	.zero		1


	//   ....[108]....
        /*13a8*/ 	.word	0x00022620
        /*13ac*/ 	.word	0x00000009
        /*13b0*/ 	.word	0x00019cc0
        /*13b4*/ 	.short	0x010a
        /*13b6*/ 	.byte	0x3f
	.zero		1


	//   ....[109]....
        /*13b8*/ 	.word	0x00022670
        /*13bc*/ 	.word	0x00000008
        /*13c0*/ 	.word	0x00019ca0
        /*13c4*/ 	.short	0x010a
        /*13c6*/ 	.byte	0x3f
	.zero		1


	//   ....[110]....
        /*13c8*/ 	.word	0x000226c0
        /*13cc*/ 	.word	0x00000008
        /*13d0*/ 	.word	0x00019cc0
        /*13d4*/ 	.short	0x010a
        /*13d6*/ 	.byte	0x3f
	.zero		1


	//   ....[111]....
        /*13d8*/ 	.word	0x000227f0
        /*13dc*/ 	.word	0x00000004
        /*13e0*/ 	.word	0x00019c80
        /*13e4*/ 	.short	0x010a
        /*13e6*/ 	.byte	0x3f
	.zero		1


	//   ....[112]....
        /*13e8*/ 	.word	0x00022be0
        /*13ec*/ 	.word	0x00000004
        /*13f0*/ 	.word	0x00019c40
        /*13f4*/ 	.short	0x010a
        /*13f6*/ 	.byte	0x3f
	.zero		1


	//   ....[113]....
        /*13f8*/ 	.word	0x00023280
        /*13fc*/ 	.word	0x00000017
        /*1400*/ 	.word	0x00019c20
        /*1404*/ 	.short	0x010a
        /*1406*/ 	.byte	0x3f
	.zero		1


	//   ....[114]....
        /*1408*/ 	.word	0x000232d0
        /*140c*/ 	.word	0x00000000
        /*1410*/ 	.word	0x00019c80
        /*1414*/ 	.short	0x010a
        /*1416*/ 	.byte	0x3f
	.zero		1


	//   ....[115]....
        /*1418*/ 	.word	0x000235d0
        /*141c*/ 	.word	0x00000000
        /*1420*/ 	.word	0x00019c40
        /*1424*/ 	.short	0x010a
        /*1426*/ 	.byte	0x3f
	.zero		1


	//   ....[116]....
        /*1428*/ 	.word	0x00023880
        /*142c*/ 	.word	0x00000002
        /*1430*/ 	.word	0x00019c70
        /*1434*/ 	.short	0x010a
        /*1436*/ 	.byte	0x3f
	.zero		1


	//   ....[117]....
        /*1438*/ 	.word	0x000238d0
        /*143c*/ 	.word	0x00000002
        /*1440*/ 	.word	0x00019c60
        /*1444*/ 	.short	0x010a
        /*1446*/ 	.byte	0x3f
	.zero		1


	//   ....[118]....
        /*1448*/ 	.word	0x00023920
        /*144c*/ 	.word	0x00000003
        /*1450*/ 	.word	0x00019c70
        /*1454*/ 	.short	0x010a
        /*1456*/ 	.byte	0x3f
	.zero		1


	//   ....[119]....
        /*1458*/ 	.word	0x00023970
        /*145c*/ 	.word	0x00000003
        /*1460*/ 	.word	0x00019c60
        /*1464*/ 	.short	0x010a
        /*1466*/ 	.byte	0x3f
	.zero		1


	//   ....[120]....
        /*1468*/ 	.word	0x00024310
        /*146c*/ 	.word	0x00000005
        /*1470*/ 	.word	0x00019c20
        /*1474*/ 	.short	0x010a
        /*1476*/ 	.byte	0x3f
	.zero		1


	//   ....[121]....
        /*1478*/ 	.word	0x000244b0
        /*147c*/ 	.word	0x00000003
        /*1480*/ 	.word	0x00019c40
        /*1484*/ 	.short	0x010a
        /*1486*/ 	.byte	0x3f
	.zero		1


	//   ....[122]....
        /*1488*/ 	.word	0x00024500
        /*148c*/ 	.word	0x00000005
        /*1490*/ 	.word	0x00019c40
        /*1494*/ 	.short	0x010a
        /*1496*/ 	.byte	0x3f
	.zero		1


	//   ....[123]....
        /*1498*/ 	.word	0x00024550
        /*149c*/ 	.word	0x00000003
        /*14a0*/ 	.word	0x00019c60
        /*14a4*/ 	.short	0x010a
        /*14a6*/ 	.byte	0x3f
	.zero		1


	//   ....[124]....
        /*14a8*/ 	.word	0x000245a0
        /*14ac*/ 	.word	0x00000005
        /*14b0*/ 	.word	0x00019c60
        /*14b4*/ 	.short	0x010a
        /*14b6*/ 	.byte	0x3f
	.zero		1


	//   ....[125]....
        /*14b8*/ 	.word	0x000245f0
        /*14bc*/ 	.word	0x00000003
        /*14c0*/ 	.word	0x00019c80
        /*14c4*/ 	.short	0x010a
        /*14c6*/ 	.byte	0x3f
	.zero		1


	//----- nvinfo : EIATTR_NUM_MBARRIERS
	.align		4
.L_239:
        /*14c8*/ 	.byte	0x03, 0x38
        /*14ca*/ 	.short	0x0016


	//----- nvinfo : EIATTR_EXIT_INSTR_OFFSETS
	.align		4
        /*14cc*/ 	.byte	0x04, 0x1c
        /*14ce*/ 	.short	(.L_241 - .L_240)


	//   ....[0]....
.L_240:
        /*14d0*/ 	.word	0x000218f0


	//----- nvinfo : EIATTR_MAX_THREADS
	.align		4
.L_241:
        /*14d4*/ 	.byte	0x04, 0x05
        /*14d6*/ 	.short	(.L_243 - .L_242)
.L_242:
        /*14d8*/ 	.word	0x00000200
        /*14dc*/ 	.word	0x00000001
        /*14e0*/ 	.word	0x00000001


	//----- nvinfo : EIATTR_CRS_STACK_SIZE
	.align		4
.L_243:
        /*14e4*/ 	.byte	0x04, 0x1e
        /*14e6*/ 	.short	(.L_245 - .L_244)
.L_244:
        /*14e8*/ 	.word	0x00000000


	//----- nvinfo : EIATTR_CBANK_PARAM_SIZE
	.align		4
.L_245:
        /*14ec*/ 	.byte	0x03, 0x19
        /*14ee*/ 	.short	0x0af0


	//----- nvinfo : EIATTR_PARAM_CBANK
	.align		4
        /*14f0*/ 	.byte	0x04, 0x0a
        /*14f2*/ 	.short	(.L_247 - .L_246)
	.align		4
.L_246:
        /*14f4*/ 	.word	index@(.nv.constant0._ZN7cutlass13device_kernelIN5flash11enable_sm90INS1_16FlashAttnFwdSm90INS1_25CollectiveMainloopFwdSm90ILi2EN4cute5tupleIJNS5_1CILi1EEES8_S8_EEENS6_IJNS7_ILi192EEENS7_ILi128EEENS7_ILi96EEEEEELi96ENS_12float_e4m3_tEfNS_4arch4Sm90ELb0ELb1ELb0ELb1ELb1ELb1ELb0ELb1ELb1ELb1ELb0ELb0EEENS1_21CollectiveEpilogueFwdINS6_IJSA_SC_SB_EEES9_NS_10bfloat16_tESG_Li384ELb1ELb1ELb0ELb1EEENS1_36VarlenDynamicPersistentTileSchedulerILi192ELi128ELi384ELi128ELb0ELb1ELb1ELb1ELb0ELb1EEEEEEEEEvNT_6ParamsE)
        /*14f8*/ 	.short	0x0210
        /*14fa*/ 	.short	0x0af0


	//----- nvinfo : EIATTR_SW_WAR
	.align		4
.L_247:
        /*14fc*/ 	.byte	0x04, 0x36
        /*14fe*/ 	.short	(.L_249 - .L_248)
.L_248:
        /*1500*/ 	.word	0x00000008
.L_249:


//--------------------- .nv.info._ZN7cutlass13device_kernelIN5flash11enable_sm90INS1_16FlashAttnFwdSm90INS1_25CollectiveMainloopFwdSm90ILi2EN4cute5tupleIJNS5_1CILi1EEES8_S8_EEENS6_IJNS7_ILi192EEENS7_ILi128EEENS7_ILi96EEEEEELi96ENS_12float_e4m3_tEfNS_4arch4Sm90ELb1ELb0ELb0ELb0ELb1ELb0ELb0ELb1ELb1ELb1ELb0ELb0EEENS1_21CollectiveEpilogueFwdINS6_IJSA_SC_SB_EEES9_NS_10bfloat16_tESG_Li384ELb0ELb1ELb0ELb1EEENS1_30DynamicPersistentTileSchedulerILi384ELi128ELb0ELb1ELb1EEEEEEEEEvNT_6ParamsE --------------------------
	.section	.nv.info._ZN7cutlass13device_kernelIN5flash11enable_sm90INS1_16FlashAttnFwdSm90INS1_25CollectiveMainloopFwdSm90ILi2EN4cute5tupleIJNS5_1CILi1EEES8_S8_EEENS6_IJNS7_ILi192EEENS7_ILi128EEENS7_ILi96EEEEEELi96ENS_12float_e4m3_tEfNS_4arch4Sm90ELb1ELb0ELb0ELb0ELb1ELb0ELb0ELb1ELb1ELb1ELb0ELb0EEENS1_21CollectiveEpilogueFwdINS6_IJSA_SC_SB_EEES9_NS_10bfloat16_tESG_Li384ELb0ELb1ELb0ELb1EEENS1_30DynamicPersistentTileSchedulerILi384ELi128ELb0ELb1ELb1EEEEEEEEEvNT_6ParamsE,"",@"SHT_CUDA_INFO"
	.sectionflags	@""
	.align	4


	//----- nvinfo : EIATTR_CUDA_API_VERSION
	.align		4
        /*0000*/ 	.byte	0x04, 0x37
        /*0002*/ 	.short	(.L_251 - .L_250)
.L_250:
        /*0004*/ 	.word	0x00000082


	//----- nvinfo : EIATTR_KPARAM_INFO
	.align		4
.L_251:
        /*0008*/ 	.byte	0x04, 0x17
        /*000a*/ 	.short	(.L_253 - .L_252)
.L_252:
        /*000c*/ 	.word	0x00000000
        /*0010*/ 	.short	0x0000
        /*0012*/ 	.short	0x0070
        /*0014*/ 	.byte	0x00, 0xf0, 0x01, 0x2a


	//----- nvinfo : EIATTR_SPARSE_MMA_MASK
	.align		4
.L_253:
        /*0018*/ 	.byte	0x03, 0x50
        /*001a*/ 	.short	0x0000


	//----- nvinfo : EIATTR_MAXREG_COUNT
	.align		4
        /*001c*/ 	.byte	0x03, 0x1b
        /*001e*/ 	.short	0x0080


	//----- nvinfo : EIATTR_NUM_BARRIERS
	.align		4
        /*0020*/ 	.byte	0x02, 0x4c
        /*0022*/ 	.byte	0x09
	.zero		1


	//----- nvinfo : EIATTR_EXTERNS
	.align		4
        /*0024*/ 	.byte	0x04, 0x0f
        /*0026*/ 	.short	(.L_255 - .L_254)


	//   ....[0]....
	.align		4
.L_254:
        /*0028*/ 	.word	index@(__assertfail)


	//----- nvinfo : EIATTR_ANNOTATIONS
	.align		4
.L_255:
        /*002c*/ 	.byte	0x04, 0x55
        /*002e*/ 	.short	(.L_257 - .L_256)


	//   ....[0]....
.L_256:
        /* <DEDUP_REMOVED lines=13> */


	//----- nvinfo : EIATTR_MERCURY_ISA_VERSION
	.align		4
.L_257:
        /*00f0*/ 	.byte	0x03, 0x5f
        /*00f2*/ 	.short	0x0101


	//----- nvinfo : EIATTR_INT_WARP_WIDE_INSTR_OFFSETS
	.align		4
        /*00f4*/ 	.byte	0x04, 0x31
        /*00f6*/ 	.short	(.L_259 - .L_258)


	//   ....[0]....
.L_258:
        /*00f8*/ 	.word	0x000000c0


	//   ....[1]....
        /*00fc*/ 	.word	0x000000d0


	//   ....[2]....
        /*0100*/ 	.word	0x00000170


	//   ....[3]....
        /*0104*/ 	.word	0x0000ad20


	//   ....[4]....
        /*0108*/ 	.word	0x0000adb0


	//   ....[5]....
        /*010c*/ 	.word	0x0000db00


	//   ....[6]....
        /*0110*/ 	.word	0x0000db90


	//----- nvinfo : EIATTR_COOP_GROUP_MASK_REGIDS
	.align		4
.L_259:
        /*0114*/ 	.byte	0x04, 0x29
        /*0116*/ 	.short	(.L_261 - .L_260)


	//   ....[0]....
.L_260:
        /*0118*/ 	.word	0xffffffff


	//   ....[1]....
        /*011c*/ 	.word	0xffffffff


	//   ....[2]....
        /*0120*/ 	.word	0xffffffff


	//   ....[3]....
        /*0124*/ 	.word	0xffffffff


	//   ....[4]....
        /*0128*/ 	.word	0xffffffff


	//   ....[5]....
        /*012c*/ 	.word	0xffffffff


	//   ....[6]....
        /*0130*/ 	.word	0xffffffff


	//   ....[7]....
        /*0134*/ 	.word	0xffffffff


	//   ....[8]....
        /*0138*/ 	.word	0xffffffff


	//   ....[9]....
        /*013c*/ 	.word	0xffffffff


	//   ....[10]....
        /*0140*/ 	.word	0xffffffff


	//   ....[11]....
        /*0144*/ 	.word	0xffffffff


	//   ....[12]....
        /*0148*/ 	.word	0xffffffff


	//   ....[13]....
        /*014c*/ 	.word	0xffffffff


	//   ....[14]....
        /*0150*/ 	.word	0xffffffff


	//   ....[15]....
        /*0154*/ 	.word	0xffffffff


	//   ....[16]....
        /*0158*/ 	.word	0xffffffff


	//   ....[17]....
        /*015c*/ 	.word	0xffffffff


	//   ....[18]....
        /*0160*/ 	.word	0xffffffff


	//   ....[19]....
        /*0164*/ 	.word	0xffffffff


	//   ....[20]....
        /*0168*/ 	.word	0xffffffff


	//   ....[21]....
        /*016c*/ 	.word	0xffffffff


	//   ....[22]....
        /*0170*/ 	.word	0xffffffff


	//   ....[23]....
        /*0174*/ 	.word	0xffffffff


	//   ....[24]....
        /*0178*/ 	.word	0xffffffff


	//   ....[25]....
        /*017c*/ 	.word	0xffffffff


	//   ....[26]....
        /*0180*/ 	.word	0xffffffff


	//   ....[27]....
        /*0184*/ 	.word	0xffffffff


	//   ....[28]....
        /*0188*/ 	.word	0xffffffff


	//   ....[29]....
        /*018c*/ 	.word	0xffffffff


	//   ....[30]....
        /*0190*/ 	.word	0xffffffff


	//   ....[31]....
        /*0194*/ 	.word	0xffffffff


	//   ....[32]....
        /*0198*/ 	.word	0xffffffff


	//   ....[33]....
        /*019c*/ 	.word	0xffffffff


	//   ....[34]....
        /*01a0*/ 	.word	0xffffffff


	//   ....[35]....
        /*01a4*/ 	.word	0xffffffff


	//   ....[36]....
        /*01a8*/ 	.word	0xffffffff


	//   ....[37]....
        /*01ac*/ 	.word	0xffffffff


	//   ....[38]....
        /*01b0*/ 	.word	0xffffffff


	//   ....[39]....
        /*01b4*/ 	.word	0xffffffff


	//   ....[40]....
        /*01b8*/ 	.word	0xffffffff


	//   ....[41]....
        /*01bc*/ 	.word	0xffffffff


	//   ....[42]....
        /*01c0*/ 	.word	0xffffffff


	//   ....[43]....
        /*01c4*/ 	.word	0xffffffff


	//   ....[44]....
        /*01c8*/ 	.word	0xffffffff


	//   ....[45]....
        /*01cc*/ 	.word	0xffffffff


	//   ....[46]....
        /*01d0*/ 	.word	0xffffffff


	//   ....[47]....
        /*01d4*/ 	.word	0xffffffff


	//   ....[48]....
        /*01d8*/ 	.word	0xffffffff


	//   ....[49]....
        /*01dc*/ 	.word	0xffffffff


	//   ....[50]....
        /*01e0*/ 	.word	0xffffffff


	//   ....[51]....
        /*01e4*/ 	.word	0xffffffff


	//   ....[52]....
        /*01e8*/ 	.word	0xffffffff


	//   ....[53]....
        /*01ec*/ 	.word	0xffffffff


	//   ....[54]....
        /*01f0*/ 	.word	0xffffffff


	//   ....[55]....
        /*01f4*/ 	.word	0xffffffff


	//   ....[56]....
        /*01f8*/ 	.word	0xffffffff


	//   ....[57]....
        /*01fc*/ 	.word	0xffffffff


	//   ....[58]....
        /*0200*/ 	.word	0xffffffff


	//   ....[59]....
        /*0204*/ 	.word	0xffffffff


	//   ....[60]....
        /*0208*/ 	.word	0xffffffff


	//   ....[61]....
        /*020c*/ 	.word	0xffffffff


	//   ....[62]....
        /*0210*/ 	.word	0xffffffff


	//   ....[63]....
        /*0214*/ 	.word	0xffffffff


	//   ....[64]....
        /*0218*/ 	.word	0xffffffff


	//   ....[65]....
        /*021c*/ 	.word	0xffffffff


	//   ....[66]....
        /*0220*/ 	.word	0xffffffff


	//   ....[67]....
        /*0224*/ 	.word	0xffffffff


	//   ....[68]....
        /*0228*/ 	.word	0xffffffff


	//   ....[69]....
        /*022c*/ 	.word	0xffffffff


	//   ....[70]....
        /*0230*/ 	.word	0xffffffff


	//   ....[71]....
        /*0234*/ 	.word	0xffffffff


	//   ....[72]....
        /*0238*/ 	.word	0xffffffff


	//   ....[73]....
        /*023c*/ 	.word	0xffffffff


	//   ....[74]....
        /*0240*/ 	.word	0xffffffff


	//   ....[75]....
        /*0244*/ 	.word	0xffffffff


	//   ....[76]....
        /*0248*/ 	.word	0xffffffff


	//   ....[77]....
        /*024c*/ 	.word	0xffffffff


	//   ....[78]....
        /*0250*/ 	.word	0xffffffff


	//   ....[79]....
        /*0254*/ 	.word	0xffffffff


	//   ....[80]....
        /*0258*/ 	.word	0xffffffff


	//   ....[81]....
        /*025c*/ 	.word	0xffffffff


	//   ....[82]....
        /*0260*/ 	.word	0xffffffff


	//   ....[83]....
        /*0264*/ 	.word	0xffffffff


	//   ....[84]....
        /*0268*/ 	.word	0xffffffff


	//   ....[85]....
        /*026c*/ 	.word	0xffffffff


	//   ....[86]....
        /*0270*/ 	.word	0xffffffff


	//   ....[87]....
        /*0274*/ 	.word	0xffffffff


	//   ....[88]....
        /*0278*/ 	.word	0x0500000f


	//   ....[89]....
        /*027c*/ 	.word	0x0500000f


	//   ....[90]....
        /*0280*/ 	.word	0x0500000f


	//   ....[91]....
        /*0284*/ 	.word	0x0500000f


	//   ....[92]....
        /*0288*/ 	.word	0x0500000f


	//   ....[93]....
        /*028c*/ 	.word	0x0500000f


	//   ....[94]....
        /*0290*/ 	.word	0x0500000f


	//   ....[95]....
        /*0294*/ 	.word	0x0500000f


	//   ....[96]....
        /*0298*/ 	.word	0x0500000f


	//   ....[97]....
        /*029c*/ 	.word	0x0500000f


	//   ....[98]....
        /*02a0*/ 	.word	0x0500000f


	//   ....[99]....
        /*02a4*/ 	.word	0x0500000f


	//   ....[100]....
        /*02a8*/ 	.word	0x0500000f


	//   ....[101]....
        /*02ac*/ 	.word	0x0500000f


	//   ....[102]....
        /*02b0*/ 	.word	0x0500000f


	//   ....[103]....
        /*02b4*/ 	.word	0x0500000f


	//   ....[104]....
        /*02b8*/ 	.word	0x0500000f


	//   ....[105]....
        /*02bc*/ 	.word	0x0500000f


	//   ....[106]....
        /*02c0*/ 	.word	0x0500000f


	//   ....[107]....
        /*02c4*/ 	.word	0x0500000f


	//   ....[108]....
        /*02c8*/ 	.word	0x0500000f


	//   ....[109]....
        /*02cc*/ 	.word	0x0500000f


	//   ....[110]....
        /*02d0*/ 	.word	0x0500000f


	//   ....[111]....
        /*02d4*/ 	.word	0x0500000f


	//----- nvinfo : EIATTR_COOP_GROUP_INSTR_OFFSETS
	.align		4
.L_261:
        /*02d8*/ 	.byte	0x04, 0x28
        /*02da*/ 	.short	(.L_263 - .L_262)


	//   ....[0]....
.L_262:
        /*02dc*/ 	.word	0x00000070


	//   ....[1]....
        /*02e0*/ 	.word	0x000000b0


	//   ....[2]....
        /*02e4*/ 	.word	0x000002d0


	//   ....[3]....
        /*02e8*/ 	.word	0x00000430


	//   ....[4]....
        /*02ec*/ 	.word	0x00000550


	//   ....[5]....
        /*02f0*/ 	.word	0x000006b0


	//   ....[6]....
        /*02f4*/ 	.word	0x000015f0


	//   ....[7]....
        /*02f8*/ 	.word	0x00001cd0


	//   ....[8]....
        /*02fc*/ 	.word	0x00001d10


	//   ....[9]....
        /*0300*/ 	.word	0x00002460


	//   ....[10]....
        /*0304*/ 	.word	0x00002480


	//   ....[11]....
        /*0308*/ 	.word	0x00002f30


	//   ....[12]....
        /*030c*/ 	.word	0x00002fa0


	//   ....[13]....
        /*0310*/ 	.word	0x00003fc0


	//   ....[14]....
        /*0314*/ 	.word	0x00003fe0


	//   ....[15]....
        /*0318*/ 	.word	0x00004640


	//   ....[16]....
        /*031c*/ 	.word	0x00004750


	//   ....[17]....
        /*0320*/ 	.word	0x00004f80


	//   ....[18]....
        /*0324*/ 	.word	0x00005000


	//   ....[19]....
        /*0328*/ 	.word	0x00006870


	//   ....[20]....
        /*032c*/ 	.word	0x00006880


	//   ....[21]....
        /*0330*/ 	.word	0x000068b0


	//   ....[22]....
        /*0334*/ 	.word	0x000068c0


	//   ....[23]....
        /*0338*/ 	.word	0x00007e80


	//   ....[24]....
        /*033c*/ 	.word	0x00007ea0


	//   ....[25]....
        /*0340*/ 	.word	0x00007f10


	//   ....[26]....
        /*0344*/ 	.word	0x00007f20


	//   ....[27]....
        /*0348*/ 	.word	0x00008fa0


	//   ....[28]....
        /*034c*/ 	.word	0x00008fb0


	//   ....[29]....
        /*0350*/ 	.word	0x00008fc0


	//   ....[30]....
        /*0354*/ 	.word	0x00008fd0


	//   ....[31]....
        /*0358*/ 	.word	0x00008fe0


	//   ....[32]....
        /*035c*/ 	.word	0x00008ff0


	//   ....[33]....
        /*0360*/ 	.word	0x00009000


	//   ....[34]....
        /*0364*/ 	.word	0x00009010


	//   ....[35]....
        /*0368*/ 	.word	0x00009040


	//   ....[36]....
        /*036c*/ 	.word	0x00009050


	//   ....[37]....
        /*0370*/ 	.word	0x00009080


	//   ....[38]....
        /*0374*/ 	.word	0x00009090


	//   ....[39]....
        /*0378*/ 	.word	0x000090b0


	//   ....[40]....
        /*037c*/ 	.word	0x000090c0


	//   ....[41]....
        /*0380*/ 	.word	0x000090d0


	//   ....[42]....
        /*0384*/ 	.word	0x000090e0


	//   ....[43]....
        /*0388*/ 	.word	0x00009110


	//   ....[44]....
        /*038c*/ 	.word	0x00009120


	//   ....[45]....
        /*0390*/ 	.word	0x00009150


	//   ....[46]....
        /*0394*/ 	.word	0x00009170


	//   ....[47]....
        /*0398*/ 	.word	0x00009190


	//   ....[48]....
        /*039c*/ 	.word	0x000091a0


	//   ....[49]....
        /*03a0*/ 	.word	0x000091b0


	//   ....[50]....
        /*03a4*/ 	.word	0x000091c0


	//   ....[51]....
        /*03a8*/ 	.word	0x000091f0


	//   ....[52]....
        /*03ac*/ 	.word	0x00009220


	//   ....[53]....
        /*03b0*/ 	.word	0x00009260


	//   ....[54]....
        /*03b4*/ 	.word	0x00009290


	//   ....[55]....
        /*03b8*/ 	.word	0x00009700


	//   ....[56]....
        /*03bc*/ 	.word	0x00009730


	//   ....[57]....
        /*03c0*/ 	.word	0x00009840


	//   ....[58]....
        /*03c4*/ 	.word	0x00009860


	//   ....[59]....
        /*03c8*/ 	.word	0x00009f30


	//   ....[60]....
        /*03cc*/ 	.word	0x00009f40


	//   ....[61]....
        /*03d0*/ 	.word	0x0000a040


	//   ....[62]....
        /*03d4*/ 	.word	0x0000a060


	//   ....[63]....
        /*03d8*/ 	.word	0x0000a220


	//   ....[64]....
        /*03dc*/ 	.word	0x0000b950


	//   ....[65]....
        /*03e0*/ 	.word	0x0000b970


	//   ....[66]....
        /*03e4*/ 	.word	0x0000b980


	//   ....[67]....
        /*03e8*/ 	.word	0x0000ba20


	//   ....[68]....
        /*03ec*/ 	.word	0x0000bdb0


	//   ....[69]....
        /*03f0*/ 	.word	0x0000bdc0


	//   ....[70]....
        /*03f4*/ 	.word	0x0000bdd0


	//   ....[71]....
        /*03f8*/ 	.word	0x0000bde0


	//   ....[72]....
        /*03fc*/ 	.word	0x0000c650


	//   ....[73]....
        /*0400*/ 	.word	0x0000c670


	//   ....[74]....
        /*0404*/ 	.word	0x0000c690


	//   ....[75]....
        /*0408*/ 	.word	0x0000c6b0


	//   ....[76]....
        /*040c*/ 	.word	0x0000c6c0


	//   ....[77]....
        /*0410*/ 	.word	0x0000c6d0


	//   ....[78]....
        /*0414*/ 	.word	0x0000cf00


	//   ....[79]....
        /*0418*/ 	.word	0x0000cf20


	//   ....[80]....
        /*041c*/ 	.word	0x0000cf40


	//   ....[81]....
        /*0420*/ 	.word	0x0000cfa0


	//   ....[82]....
        /*0424*/ 	.word	0x0000d330


	//   ....[83]....
        /*0428*/ 	.word	0x0000d340


	//   ....[84]....
        /*042c*/ 	.word	0x0000d350


	//   ....[85]....
        /*0430*/ 	.word	0x0000d3b0


	//   ....[86]....
        /*0434*/ 	.word	0x0000e260


	//   ....[87]....
        /*0438*/ 	.word	0x0000e400


	//   ....[88]....
        /*043c*/ 	.word	0x0000ea10


	//   ....[89]....
        /*0440*/ 	.word	0x0000eaf0


	//   ....[90]....
        /*0444*/ 	.word	0x0000eb90


	//   ....[91]....
        /*0448*/ 	.word	0x0000ebf0


	//   ....[92]....
        /*044c*/ 	.word	0x0000ecd0


	//   ....[93]....
        /*0450*/ 	.word	0x0000ee20


	//   ....[94]....
        /*0454*/ 	.word	0x0000eeb0


	//   ....[95]....
        /*0458*/ 	.word	0x0000ef10


	//   ....[96]....
        /*045c*/ 	.word	0x0000efb0


	//   ....[97]....
        /*0460*/ 	.word	0x0000f0b0


	//   ....[98]....
        /*0464*/ 	.word	0x0000f120


	//   ....[99]....
        /*0468*/ 	.word	0x0000f180


	//   ....[100]....
        /*046c*/ 	.word	0x0000f220


	//   ....[101]....
        /*0470*/ 	.word	0x0000f2f0


	//   ....[102]....
        /*0474*/ 	.word	0x0000f380


	//   ....[103]....
        /*0478*/ 	.word	0x0000f510


	//   ....[104]....
        /*047c*/ 	.word	0x0000f5c0


	//   ....[105]....
        /*0480*/ 	.word	0x0000f670


	//   ....[106]....
        /*0484*/ 	.word	0x0000f720


	//   ....[107]....
        /*0488*/ 	.word	0x0000f810


	//   ....[108]....
        /*048c*/ 	.word	0x0000f8a0


	//   ....[109]....
        /*0490*/ 	.word	0x0000f900


	//   ....[110]....
        /*0494*/ 	.word	0x0000f9d0


	//   ....[111]....
        /*0498*/ 	.word	0x0000fc30


	//----- nvinfo : EIATTR_REG_RECONFIG
	.align		4
.L_263:
        /*049c*/ 	.byte	0x01, 0x54
	.zero		2


	//----- nvinfo : EIATTR_SYSCALL_OFFSETS
	.align		4
        /*04a0*/ 	.byte	0x04, 0x46
        /*04a2*/ 	.short	(.L_265 - .L_264)


	//   ....[0]....
.L_264:
        /*04a4*/ 	.word	0x000017d0


	//   ....[1]....
        /*04a8*/ 	.word	0x0000af20


	//   ....[2]....
        /*04ac*/ 	.word	0x0000b090


	//   ....[3]....
        /*04b0*/ 	.word	0x0000b1e0


	//   ....[4]....
        /*04b4*/ 	.word	0x0000b320


	//   ....[5]....
        /*04b8*/ 	.word	0x0000c120


	//----- nvinfo : EIATTR_MBARRIER_INSTR_OFFSETS
	.align		4
.L_265:
        /*04bc*/ 	.byte	0x04, 0x39
        /*04be*/ 	.short	(.L_267 - .L_266)


	//   ....[0]....
.L_266:
        /*04c0*/ 	.word	0x00000180
        /*04c4*/ 	.word	0x000000ff
        /*04c8*/ 	.word	0x00019c00
        /*04cc*/ 	.short	0x0100
        /*04ce*/ 	.byte	0x08
	.zero		1


	//   ....[1]....
        /*04d0*/ 	.word	0x00000190
        /*04d4*/ 	.word	0x000000ff
        /*04d8*/ 	.word	0x00019c20
        /*04dc*/ 	.short	0x0100
        /*04de*/ 	.byte	0x08
	.zero		1


	//   ....[2]....
        /*04e0*/ 	.word	0x00000280
        /*04e4*/ 	.word	0x000000ff
        /*04e8*/ 	.word	0x00019c30
        /*04ec*/ 	.short	0x0100
        /*04ee*/ 	.byte	0x08
	.zero		1


	//   ....[3]....
        /*04f0*/ 	.word	0x00000290
        /*04f4*/ 	.word	0x000000ff
        /*04f8*/ 	.word	0x00019c40
        /*04fc*/ 	.short	0x0100
        /*04fe*/ 	.byte	0x08
	.zero		1


	//   ....[4]....
        /*0500*/ 	.word	0x000002a0
        /*0504*/ 	.word	0x000000ff
        /*0508*/ 	.word	0x00019c38
        /*050c*/ 	.short	0x0100
        /*050e*/ 	.byte	0x08
	.zero		1


	//   ....[5]....
        /*0510*/ 	.word	0x000002b0
        /*0514*/ 	.word	0x000000ff
        /*0518*/ 	.word	0x00019c48
        /*051c*/ 	.short	0x0100
        /*051e*/ 	.byte	0x08
	.zero		1


	//   ....[6]....
        /*0520*/ 	.word	0x000003e0
        /*0524*/ 	.word	0x000000ff
        /*0528*/ 	.word	0x00019c50
        /*052c*/ 	.short	0x0100
        /*052e*/ 	.byte	0x08
	.zero		1


	//   ....[7]....
        /*0530*/ 	.word	0x000003f0
        /*0534*/ 	.word	0x000000ff
        /*0538*/ 	.word	0x00019c60
        /*053c*/ 	.short	0x0100
        /*053e*/ 	.byte	0x08
	.zero		1


	//   ....[8]....
        /*0540*/ 	.word	0x00000400
        /*0544*/ 	.word	0x000000ff
        /*0548*/ 	.word	0x00019c58
        /*054c*/ 	.short	0x0100
        /*054e*/ 	.byte	0x08
	.zero		1


	//   ....[9]....
        /*0550*/ 	.word	0x00000410
        /*0554*/ 	.word	0x000000ff
        /*0558*/ 	.word	0x00019c68
        /*055c*/ 	.short	0x0100
        /*055e*/ 	.byte	0x08
	.zero		1


	//   ....[10]....
        /*0560*/ 	.word	0x00000500
        /*0564*/ 	.word	0x000000ff
        /*0568*/ 	.word	0x00019c70
        /*056c*/ 	.short	0x0100
        /*056e*/ 	.byte	0x06
	.zero		1


	//   ....[11]....
        /*0570*/ 	.word	0x00000510
        /*0574*/ 	.word	0x000000ff
        /*0578*/ 	.word	0x00019c80
        /*057c*/ 	.short	0x0100
        /*057e*/ 	.byte	0x06
	.zero		1


	//   ....[12]....
        /*0580*/ 	.word	0x00000520
        /*0584*/ 	.word	0x000000ff
        /*0588*/ 	.word	0x00019c78
        /*058c*/ 	.short	0x0100
        /*058e*/ 	.byte	0x06
	.zero		1


	//   ....[13]....
        /*0590*/ 	.word	0x00000530
        /*0594*/ 	.word	0x000000ff
        /*0598*/ 	.word	0x00019c88
        /*059c*/ 	.short	0x0100
        /*059e*/ 	.byte	0x06
	.zero		1


	//   ....[14]....
        /*05a0*/ 	.word	0x00000660
        /*05a4*/ 	.word	0x000000ff
        /*05a8*/ 	.word	0x00019c90
        /*05ac*/ 	.short	0x0100
        /*05ae*/ 	.byte	0x08
	.zero		1


	//   ....[15]....
        /*05b0*/ 	.word	0x00000670
        /*05b4*/ 	.word	0x000000ff
        /*05b8*/ 	.word	0x00019ca0
        /*05bc*/ 	.short	0x0100
        /*05be*/ 	.byte	0x08
	.zero		1


	//   ....[16]....
        /*05c0*/ 	.word	0x00000680
        /*05c4*/ 	.word	0x000000ff
        /*05c8*/ 	.word	0x00019c98
        /*05cc*/ 	.short	0x0100
        /*05ce*/ 	.byte	0x08
	.zero		1


	//   ....[17]....
        /*05d0*/ 	.word	0x00000690
        /*05d4*/ 	.word	0x000000ff
        /*05d8*/ 	.word	0x00019ca8
        /*05dc*/ 	.short	0x0100
        /*05de*/ 	.byte	0x08
	.zero		1


	//   ....[18]....
        /*05e0*/ 	.word	0x000007e0
        /*05e4*/ 	.word	0x000000ff
        /*05e8*/ 	.word	0x00019cb0
        /*05ec*/ 	.short	0x0100
        /*05ee*/ 	.byte	0x08
	.zero		1


	//   ....[19]....
        /*05f0*/ 	.word	0x000007f0
        /*05f4*/ 	.word	0x000000ff
        /*05f8*/ 	.word	0x00019cc0
        /*05fc*/ 	.short	0x0100
        /*05fe*/ 	.byte	0x08
	.zero		1


	//   ....[20]....
        /*0600*/ 	.word	0x00000800
        /*0604*/ 	.word	0x000000ff
        /*0608*/ 	.word	0x00019cb8
        /*060c*/ 	.short	0x0100
        /*060e*/ 	.byte	0x08
	.zero		1


	//   ....[21]....
        /*0610*/ 	.word	0x00000810
        /*0614*/ 	.word	0x000000ff
        /*0618*/ 	.word	0x00019cc8
        /*061c*/ 	.short	0x0100
        /*061e*/ 	.byte	0x08
	.zero		1


	//   ....[22]....
        /*0620*/ 	.word	0x00001850
        /*0624*/ 	.word	0x000000ff
        /*0628*/ 	.word	0x00019c00
        /*062c*/ 	.short	0x010a
        /*062e*/ 	.byte	0x2e
	.zero		1


	//   ....[23]....
        /*0630*/ 	.word	0x000018d0
        /*0634*/ 	.word	0x00000003
        /*0638*/ 	.word	0x00019c30
        /*063c*/ 	.short	0x010a
        /*063e*/ 	.byte	0x3f
	.zero		1


	//   ....[24]....
        /*0640*/ 	.word	0x00001910
        /*0644*/ 	.word	0x00000003
        /*0648*/ 	.word	0x00019c30
        /*064c*/ 	.short	0x010a
        /*064e*/ 	.byte	0x3f
	.zero		1


	//   ....[25]....
        /*0650*/ 	.word	0x00001f10
        /*0654*/ 	.word	0x000000ff
        /*0658*/ 	.word	0x00000000
        /*065c*/ 	.short	0x0101
        /*065e*/ 	.byte	0x06
	.zero		1


	//   ....[26]....
        /*0660*/ 	.word	0x00003b20
        /*0664*/ 	.word	0x000000ff
        /*0668*/ 	.word	0x00019c30
        /*066c*/ 	.short	0x010a
        /*066e*/ 	.byte	0x13
	.zero		1


	//   ....[27]....
        /*0670*/ 	.word	0x00003b60
        /*0674*/ 	.word	0x000000ff
        /*0678*/ 	.word	0x00019c30
        /*067c*/ 	.short	0x010a
        /*067e*/ 	.byte	0x13
	.zero		1


	//   ....[28]....
        /*0680*/ 	.word	0x00003cc0
        /*0684*/ 	.word	0x000000ff
        /*0688*/ 	.word	0x00019c50
        /*068c*/ 	.short	0x010a
        /*068e*/ 	.byte	0x0b
	.zero		1


	//   ....[29]....
        /*0690*/ 	.word	0x00003d00
        /*0694*/ 	.word	0x000000ff
        /*0698*/ 	.word	0x00019c50
        /*069c*/ 	.short	0x010a
        /*069e*/ 	.byte	0x0b
	.zero		1


	//   ....[30]....
        /*06a0*/ 	.word	0x00003f60
        /*06a4*/ 	.word	0x000000ff
        /*06a8*/ 	.word	0x00000000
        /*06ac*/ 	.short	0x0101
        /*06ae*/ 	.byte	0x13
	.zero		1


	//   ....[31]....
        /*06b0*/ 	.word	0x00005ac0
        /*06b4*/ 	.word	0x000000ff
        /*06b8*/ 	.word	0x00000000
        /*06bc*/ 	.short	0x0101
        /*06be*/ 	.byte	0x06
	.zero		1


	//   ....[32]....
        /*06c0*/ 	.word	0x00006070
        /*06c4*/ 	.word	0x000000ff
        /*06c8*/ 	.word	0x00019c30
        /*06cc*/ 	.short	0x010a
        /*06ce*/ 	.byte	0x06
	.zero		1


	//   ....[33]....
        /*06d0*/ 	.word	0x000060b0
        /*06d4*/ 	.word	0x000000ff
        /*06d8*/ 	.word	0x00019c30
        /*06dc*/ 	.short	0x010a
        /*06de*/ 	.byte	0x06
	.zero		1


	//   ....[34]....
        /*06e0*/ 	.word	0x00006210
        /*06e4*/ 	.word	0x000000ff
        /*06e8*/ 	.word	0x00019c50
        /*06ec*/ 	.short	0x010a
        /*06ee*/ 	.byte	0x0b
	.zero		1


	//   ....[35]....
        /*06f0*/ 	.word	0x00006250
        /*06f4*/ 	.word	0x000000ff
        /*06f8*/ 	.word	0x00019c50
        /*06fc*/ 	.short	0x010a
        /*06fe*/ 	.byte	0x0b
	.zero		1


	//   ....[36]....
        /*0700*/ 	.word	0x00006510
        /*0704*/ 	.word	0x000000ff
        /*0708*/ 	.word	0x00000000
        /*070c*/ 	.short	0x0101
        /*070e*/ 	.byte	0x06
	.zero		1


	//   ....[37]....
        /*0710*/ 	.word	0x00007680
        /*0714*/ 	.word	0x000000ff
        /*0718*/ 	.word	0x00000000
        /*071c*/ 	.short	0x0101
        /*071e*/ 	.byte	0x06
	.zero		1


	//   ....[38]....
        /*0720*/ 	.word	0x00007bb0
        /*0724*/ 	.word	0x000000ff
        /*0728*/ 	.word	0x00019c50
        /*072c*/ 	.short	0x010a
        /*072e*/ 	.byte	0x0e
	.zero		1


	//   ....[39]....
        /*0730*/ 	.word	0x00007bf0
        /*0734*/ 	.word	0x000000ff
        /*0738*/ 	.word	0x00019c50
        /*073c*/ 	.short	0x010a
        /*073e*/ 	.byte	0x0e
	.zero		1


	//   ....[40]....
        /*0740*/ 	.word	0x00008200
        /*0744*/ 	.word	0x000000ff
        /*0748*/ 	.word	0x00000000
        /*074c*/ 	.short	0x0101
        /*074e*/ 	.byte	0x04
	.zero		1


	//   ....[41]....
        /*0750*/ 	.word	0x00009710
        /*0754*/ 	.word	0x00000000
        /*0758*/ 	.word	0x00000000
        /*075c*/ 	.short	0x0101
        /*075e*/ 	.byte	0x3f
	.zero		1


	//   ....[42]....
        /*0760*/ 	.word	0x0000b710
        /*0764*/ 	.word	0x00000004
        /*0768*/ 	.word	0x00019c80
        /*076c*/ 	.short	0x010a
        /*076e*/ 	.byte	0x3f
	.zero		1


	//   ....[43]....
        /*0770*/ 	.word	0x0000baf0
        /*0774*/ 	.word	0x00000004
        /*0778*/ 	.word	0x00019c70
        /*077c*/ 	.short	0x0107
        /*077e*/ 	.byte	0x3f
	.zero		1


	//   ....[44]....
        /*0780*/ 	.word	0x0000bbb0
        /*0784*/ 	.word	0x00000004
        /*0788*/ 	.word	0x00019c70
        /*078c*/ 	.short	0x0101
        /*078e*/ 	.byte	0x3f
	.zero		1


	//   ....[45]....
        /*0790*/ 	.word	0x0000bbe0
        /*0794*/ 	.word	0x00000004
        /*0798*/ 	.word	0x00019c40
        /*079c*/ 	.short	0x010a
        /*079e*/ 	.byte	0x3f
	.zero		1


	//   ....[46]....
        /*07a0*/ 	.word	0x0000bf00
        /*07a4*/ 	.word	0x00000004
        /*07a8*/ 	.word	0x00019c30
        /*07ac*/ 	.short	0x0107
        /*07ae*/ 	.byte	0x3f
	.zero		1


	//   ....[47]....
        /*07b0*/ 	.word	0x0000bfd0
        /*07b4*/ 	.word	0x00000004
        /*07b8*/ 	.word	0x00019c30
        /*07bc*/ 	.short	0x0101
        /*07be*/ 	.byte	0x3f
	.zero		1


	//   ....[48]....
        /*07c0*/ 	.word	0x0000c8b0
        /*07c4*/ 	.word	0x00000010
        /*07c8*/ 	.word	0x00019c00
        /*07cc*/ 	.short	0x0107
        /*07ce*/ 	.byte	0x3f
	.zero		1


	//   ....[49]....
        /*07d0*/ 	.word	0x0000c9b0
        /*07d4*/ 	.word	0x00000010
        /*07d8*/ 	.word	0x00019c00
        /*07dc*/ 	.short	0x0101
        /*07de*/ 	.byte	0x3f
	.zero		1


	//   ....[50]....
        /*07e0*/ 	.word	0x0000c9d0
        /*07e4*/ 	.word	0x00000010
        /*07e8*/ 	.word	0x00019c20
        /*07ec*/ 	.short	0x010a
        /*07ee*/ 	.byte	0x3f
	.zero		1


	//   ....[51]....
        /*07f0*/ 	.word	0x0000cd30
        /*07f4*/ 	.word	0x00000004
        /*07f8*/ 	.word	0x00019c80
        /*07fc*/ 	.short	0x010a
        /*07fe*/ 	.byte	0x3f
	.zero		1


	//   ....[52]....
        /*0800*/ 	.word	0x0000d070
        /*0804*/ 	.word	0x00000004
        /*0808*/ 	.word	0x00019c70
        /*080c*/ 	.short	0x0107
        /*080e*/ 	.byte	0x3f
	.zero		1


	//   ....[53]....
        /*0810*/ 	.word	0x0000d130
        /*0814*/ 	.word	0x00000004
        /*0818*/ 	.word	0x00019c70
        /*081c*/ 	.short	0x0101
        /*081e*/ 	.byte	0x3f
	.zero		1


	//   ....[54]....
        /*0820*/ 	.word	0x0000d160
        /*0824*/ 	.word	0x00000004
        /*0828*/ 	.word	0x00019c40
        /*082c*/ 	.short	0x010a
        /*082e*/ 	.byte	0x3f
	.zero		1


	//   ....[55]....
        /*0830*/ 	.word	0x0000d450
        /*0834*/ 	.word	0x00000004
        /*0838*/ 	.word	0x00019c30
        /*083c*/ 	.short	0x0107
        /*083e*/ 	.byte	0x3f
	.zero		1


	//   ....[56]....
        /*0840*/ 	.word	0x0000d520
        /*0844*/ 	.word	0x00000004
        /*0848*/ 	.word	0x00019c30
        /*084c*/ 	.short	0x0101
        /*084e*/ 	.byte	0x3f
	.zero		1


	//   ....[57]....
        /*0850*/ 	.word	0x0000d5a0
        /*0854*/ 	.word	0x00000002
        /*0858*/ 	.word	0x00019c70
        /*085c*/ 	.short	0x010a
        /*085e*/ 	.byte	0x3f
	.zero		1


	//   ....[58]....
        /*0860*/ 	.word	0x0000d630
        /*0864*/ 	.word	0x00000002
        /*0868*/ 	.word	0x00019c60
        /*086c*/ 	.short	0x010a
        /*086e*/ 	.byte	0x3f
	.zero		1


	//   ....[59]....
        /*0870*/ 	.word	0x0000d9f0
        /*0874*/ 	.word	0x00000002
        /*0878*/ 	.word	0x00019c50
        /*087c*/ 	.short	0x0101
        /*087e*/ 	.byte	0x3f
	.zero		1


	//   ....[60]....
        /*0880*/ 	.word	0x0000da70
        /*0884*/ 	.word	0x00000002
        /*0888*/ 	.word	0x00000000
        /*088c*/ 	.short	0x0101
        /*088e*/ 	.byte	0x3f
	.zero		1


	//   ....[61]....
        /*0890*/ 	.word	0x0000dc40
        /*0894*/ 	.word	0x00000003
        /*0898*/ 	.word	0x00019c70
        /*089c*/ 	.short	0x010a
        /*089e*/ 	.byte	0x3f
	.zero		1


	//   ....[62]....
        /*08a0*/ 	.word	0x0000dcc0
        /*08a4*/ 	.word	0x00000003
        /*08a8*/ 	.word	0x00019c60
        /*08ac*/ 	.short	0x010a
        /*08ae*/ 	.byte	0x3f
	.zero		1


	//   ....[63]....
        /*08b0*/ 	.word	0x0000e090
        /*08b4*/ 	.word	0x00000003
        /*08b8*/ 	.word	0x00019c50
        /*08bc*/ 	.short	0x0101
        /*08be*/ 	.byte	0x3f
	.zero		1


	//   ....[64]....
        /*08c0*/ 	.word	0x0000e110
        /*08c4*/ 	.word	0x00000000
        /*08c8*/ 	.word	0x00000000
        /*08cc*/ 	.short	0x0101
        /*08ce*/ 	.byte	0x3f
	.zero		1


	//   ....[65]....
        /*08d0*/ 	.word	0x0000e380
        /*08d4*/ 	.word	0x00000005
        /*08d8*/ 	.word	0x00019c20
        /*08dc*/ 	.short	0x010a
        /*08de*/ 	.byte	0x3f
	.zero		1


	//   ....[66]....
        /*08e0*/ 	.word	0x0000e500
        /*08e4*/ 	.word	0x00000003
        /*08e8*/ 	.word	0x00019c40
        /*08ec*/ 	.short	0x010a
        /*08ee*/ 	.byte	0x3f
	.zero		1


	//   ....[67]....
        /*08f0*/ 	.word	0x0000e5a0
        /*08f4*/ 	.word	0x00000005
        /*08f8*/ 	.word	0x00019c40
        /*08fc*/ 	.short	0x010a
        /*08fe*/ 	.byte	0x3f
	.zero		1


	//   ....[68]....
        /*0900*/ 	.word	0x0000e5e0
        /*0904*/ 	.word	0x00000003
        /*0908*/ 	.word	0x00019c60
        /*090c*/ 	.short	0x010a
        /*090e*/ 	.byte	0x3f
	.zero		1


	//   ....[69]....
        /*0910*/ 	.word	0x0000e620
        /*0914*/ 	.word	0x00000005
        /*0918*/ 	.word	0x00019c60
        /*091c*/ 	.short	0x010a
        /*091e*/ 	.byte	0x3f
	.zero		1


	//   ....[70]....
        /*0920*/ 	.word	0x0000e660
        /*0924*/ 	.word	0x00000003
        /*0928*/ 	.word	0x00019c80
        /*092c*/ 	.short	0x010a
        /*092e*/ 	.byte	0x3f
	.zero		1


	//   ....[71]....
        /*0930*/ 	.word	0x0000e6a0
        /*0934*/ 	.word	0x00000005
        /*0938*/ 	.word	0x00019c80
        /*093c*/ 	.short	0x010a
        /*093e*/ 	.byte	0x3f
	.zero		1


	//   ....[72]....
        /*0940*/ 	.word	0x0000e710
        /*0944*/ 	.word	0x00000003
        /*0948*/ 	.word	0x00019c00
        /*094c*/ 	.short	0x010a
        /*094e*/ 	.byte	0x3f
	.zero		1


	//   ....[73]....
        /*0950*/ 	.word	0x0000e760
        /*0954*/ 	.word	0x00000003
        /*0958*/ 	.word	0x00019c30
        /*095c*/ 	.short	0x010a
        /*095e*/ 	.byte	0x3f
	.zero		1


	//   ....[74]....
        /*0960*/ 	.word	0x0000e7c0
        /*0964*/ 	.word	0x00000007
        /*0968*/ 	.word	0x00019c30
        /*096c*/ 	.short	0x010a
        /*096e*/ 	.byte	0x3f
	.zero		1


	//   ....[75]....
        /*0970*/ 	.word	0x0000e820
        /*0974*/ 	.word	0x00000007
        /*0978*/ 	.word	0x00019c50
        /*097c*/ 	.short	0x010a
        /*097e*/ 	.byte	0x3f
	.zero		1


	//   ....[76]....
        /*0980*/ 	.word	0x0000e880
        /*0984*/ 	.word	0x00000009
        /*0988*/ 	.word	0x00019c30
        /*098c*/ 	.short	0x010a
        /*098e*/ 	.byte	0x3f
	.zero		1


	//   ....[77]....
        /*0990*/ 	.word	0x0000e8e0
        /*0994*/ 	.word	0x00000009
        /*0998*/ 	.word	0x00019c50
        /*099c*/ 	.short	0x010a
        /*099e*/ 	.byte	0x3f
	.zero		1


	//   ....[78]....
        /*09a0*/ 	.word	0x0000e940
        /*09a4*/ 	.word	0x00000006
        /*09a8*/ 	.word	0x00019c50
        /*09ac*/ 	.short	0x010a
        /*09ae*/ 	.byte	0x3f
	.zero		1


	//   ....[79]....
        /*09b0*/ 	.word	0x0000ea40
        /*09b4*/ 	.word	0x00000004
        /*09b8*/ 	.word	0x00019c80
        /*09bc*/ 	.short	0x010a
        /*09be*/ 	.byte	0x3f
	.zero		1


	//   ....[80]....
        /*09c0*/ 	.word	0x0000ed70
        /*09c4*/ 	.word	0x00000004
        /*09c8*/ 	.word	0x00019c40
        /*09cc*/ 	.short	0x010a
        /*09ce*/ 	.byte	0x3f
	.zero		1


	//   ....[81]....
        /*09d0*/ 	.word	0x0000f410
        /*09d4*/ 	.word	0x00000010
        /*09d8*/ 	.word	0x00019c20
        /*09dc*/ 	.short	0x010a
        /*09de*/ 	.byte	0x3f
	.zero		1


	//   ....[82]....
        /*09e0*/ 	.word	0x0000f460
        /*09e4*/ 	.word	0x00000004
        /*09e8*/ 	.word	0x00019c80
        /*09ec*/ 	.short	0x010a
        /*09ee*/ 	.byte	0x3f
	.zero		1


	//   ....[83]....
        /*09f0*/ 	.word	0x0000f760
        /*09f4*/ 	.word	0x00000004
        /*09f8*/ 	.word	0x00019c40
        /*09fc*/ 	.short	0x010a
        /*09fe*/ 	.byte	0x3f
	.zero		1


	//   ....[84]....
        /*0a00*/ 	.word	0x0000fa10
        /*0a04*/ 	.word	0x00000002
        /*0a08*/ 	.word	0x00019c70
        /*0a0c*/ 	.short	0x010a
        /*0a0e*/ 	.byte	0x3f
	.zero		1


	//   ....[85]....
        /*0a10*/ 	.word	0x0000fa60
        /*0a14*/ 	.word	0x00000002
        /*0a18*/ 	.word	0x00019c60
        /*0a1c*/ 	.short	0x010a
        /*0a1e*/ 	.byte	0x3f
	.zero		1


	//   ....[86]....
        /*0a20*/ 	.word	0x0000fab0
        /*0a24*/ 	.word	0x00000003
        /*0a28*/ 	.word	0x00019c70
        /*0a2c*/ 	.short	0x010a
        /*0a2e*/ 	.byte	0x3f
	.zero		1


	//   ....[87]....
        /*0a30*/ 	.word	0x0000fb00
        /*0a34*/ 	.word	0x00000003
        /*0a38*/ 	.word	0x00019c60
        /*0a3c*/ 	.short	0x010a
        /*0a3e*/ 	.byte	0x3f
	.zero		1


	//   ....[88]....
        /*0a40*/ 	.word	0x0000fb50
        /*0a44*/ 	.word	0x00000005
        /*0a48*/ 	.word	0x00019c20
        /*0a4c*/ 	.short	0x010a
        /*0a4e*/ 	.byte	0x3f
	.zero		1


	//   ....[89]....
        /*0a50*/ 	.word	0x0000fcf0
        /*0a54*/ 	.word	0x00000003
        /*0a58*/ 	.word	0x00019c40
        /*0a5c*/ 	.short	0x010a
        /*0a5e*/ 	.byte	0x3f
	.zero		1


	//   ....[90]....
        /*0a60*/ 	.word	0x0000fd40
        /*0a64*/ 	.word	0x00000005
        /*0a68*/ 	.word	0x00019c40
        /*0a6c*/ 	.short	0x010a
        /*0a6e*/ 	.byte	0x3f
	.zero		1


	//   ....[91]....
        /*0a70*/ 	.word	0x0000fd90
        /*0a74*/ 	.word	0x00000003
        /*0a78*/ 	.word	0x00019c60
        /*0a7c*/ 	.short	0x010a
        /*0a7e*/ 	.byte	0x3f
	.zero		1


	//   ....[92]....
        /*0a80*/ 	.word	0x0000fde0
        /*0a84*/ 	.word	0x00000005
        /*0a88*/ 	.word	0x00019c60
        /*0a8c*/ 	.short	0x010a
        /*0a8e*/ 	.byte	0x3f
	.zero		1


	//   ....[93]....
        /*0a90*/ 	.word	0x0000fe30
        /*0a94*/ 	.word	0x00000003
        /*0a98*/ 	.word	0x00019c80
        /*0a9c*/ 	.short	0x010a
        /*0a9e*/ 	.byte	0x3f
	.zero		1


	//----- nvinfo : EIATTR_NUM_MBARRIERS
	.align		4
.L_267:
        /*0aa0*/ 	.byte	0x03, 0x38
        /*0aa2*/ 	.short	0x0016


	//----- nvinfo : EIATTR_EXIT_INSTR_OFFSETS
	.align		4
        /*0aa4*/ 	.byte	0x04, 0x1c
        /*0aa6*/ 	.short	(.L_269 - .L_268)


	//   ....[0]....
.L_268:
        /*0aa8*/ 	.word	0x00000950


	//   ....[1]....
        /*0aac*/ 	.word	0x0000a190


	//   ....[2]....
        /*0ab0*/ 	.word	0x0000e6f0


	//----- nvinfo : EIATTR_MAX_THREADS
	.align		4
.L_269:
        /*0ab4*/ 	.byte	0x04, 0x05
        /*0ab6*/ 	.short	(.L_271 - .L_270)
.L_270:
        /*0ab8*/ 	.word	0x00000200
        /*0abc*/ 	.word	0x00000001
        /*0ac0*/ 	.word	0x00000001


	//----- nvinfo : EIATTR_CRS_STACK_SIZE
	.align		4
.L_271:
        /*0ac4*/ 	.byte	0x04, 0x1e
        /*0ac6*/ 	.short	(.L_273 - .L_272)
.L_272:
        /*0ac8*/ 	.word	0x00000000


	//----- nvinfo : EIATTR_CBANK_PARAM_SIZE
	.align		4
.L_273:
        /*0acc*/ 	.byte	0x03, 0x19
        /*0ace*/ 	.short	0x0af0


	//----- nvinfo : EIATTR_PARAM_CBANK
	.align		4
        /*0ad0*/ 	.byte	0x04, 0x0a
        /*0ad2*/ 	.short	(.L_275 - .L_274)
	.align		4
.L_274:
        /*0ad4*/ 	.word	index@(.nv.constant0._ZN7cutlass13device_kernelIN5flash11enable_sm90INS1_16FlashAttnFwdSm90INS1_25CollectiveMainloopFwdSm90ILi2EN4cute5tupleIJNS5_1CILi1EEES8_S8_EEENS6_IJNS7_ILi192EEENS7_ILi128EEENS7_ILi96EEEEEELi96ENS_12float_e4m3_tEfNS_4arch4Sm90ELb1ELb0ELb0ELb0ELb1ELb0ELb0ELb1ELb1ELb1ELb0ELb0EEENS1_21CollectiveEpilogueFwdINS6_IJSA_SC_SB_EEES9_NS_10bfloat16_tESG_Li384ELb0ELb1ELb0ELb1EEENS1_30DynamicPersistentTileSchedulerILi384ELi128ELb0ELb1ELb1EEEEEEEEEvNT_6ParamsE)
        /*0ad8*/ 	.short	0x0210
        /*0ada*/ 	.short	0x0af0


	//----- nvinfo : EIATTR_SW_WAR
	.align		4
.L_275:
        /*0adc*/ 	.byte	0x04, 0x36
        /*0ade*/ 	.short	(.L_277 - .L_276)
.L_276:
        /*0ae0*/ 	.word	0x00000008
.L_277:


//--------------------- .nv.info._ZN7cutlass13device_kernelIN5flash11enable_sm90INS1_16FlashAttnFwdSm90INS1_25CollectiveMainloopFwdSm90ILi2EN4cute5tupleIJNS5_1CILi1EEES8_S8_EEENS6_IJNS7_ILi192EEENS7_ILi128EEENS7_ILi96EEEEEELi96ENS_12float_e4m3_tEfNS_4arch4Sm90ELb1ELb0ELb0ELb1ELb1ELb0ELb0ELb1ELb1ELb1ELb0ELb0EEENS1_21CollectiveEpilogueFwdINS6_IJSA_SC_SB_EEES9_NS_10bfloat16_tESG_Li384ELb1ELb1ELb0ELb1EEENS1_36VarlenDynamicPersistentTileSchedulerILi192ELi128ELi384ELi128ELb0ELb1ELb1ELb1ELb1ELb1EEEEEEEEEvNT_6ParamsE --------------------------
	.section	.nv.info._ZN7cutlass13device_kernelIN5flash11enable_sm90INS1_16FlashAttnFwdSm90INS1_25CollectiveMainloopFwdSm90ILi2EN4cute5tupleIJNS5_1CILi1EEES8_S8_EEENS6_IJNS7_ILi192EEENS7_ILi128EEENS7_ILi96EEEEEELi96ENS_12float_e4m3_tEfNS_4arch4Sm90ELb1ELb0ELb0ELb1ELb1ELb0ELb0ELb1ELb1ELb1ELb0ELb0EEENS1_21CollectiveEpilogueFwdINS6_IJSA_SC_SB_EEES9_NS_10bfloat16_tESG_Li384ELb1ELb1ELb0ELb1EEENS1_36VarlenDynamicPersistentTileSchedulerILi192ELi128ELi384ELi128ELb0ELb1ELb1ELb1ELb1ELb1EEEEEEEEEvNT_6ParamsE,"",@"SHT_CUDA_INFO"
	.sectionflags	@""
	.align	4


	//----- nvinfo : EIATTR_CUDA_API_VERSION
	.align		4
        /*0000*/ 	.byte	0x04, 0x37
        /*0002*/ 	.short	(.L_279 - .L_278)
.L_278:
        /*0004*/ 	.word	0x00000082


	//----- nvinfo : EIATTR_KPARAM_INFO
	.align		4
.L_279:
        /*0008*/ 	.byte	0x04, 0x17
        /*000a*/ 	.short	(.L_281 - .L_280)
.L_280:
        /*000c*/ 	.word	0x00000000
        /*0010*/ 	.short	0x0000
        /*0012*/ 	.short	0x0070
        /*0014*/ 	.byte	0x00, 0xf0, 0x01, 0x2a


	//----- nvinfo : EIATTR_SPARSE_MMA_MASK
	.align		4
.L_281:
        /*0018*/ 	.byte	0x03, 0x50
        /*001a*/ 	.short	0x0000


	//----- nvinfo : EIATTR_MAXREG_COUNT
	.align		4
        /*001c*/ 	.byte	0x03, 0x1b
        /*001e*/ 	.short	0x0080


	//----- nvinfo : EIATTR_NUM_BARRIERS
	.align		4
        /*0020*/ 	.byte	0x02, 0x4c
        /*0022*/ 	.byte	0x09
	.zero		1


	//----- nvinfo : EIATTR_EXTERNS
	.align		4
        /*0024*/ 	.byte	0x04, 0x0f
        /*0026*/ 	.short	(.L_283 - .L_282)


	//   ....[0]....
	.align		4
.L_282:
        /*0028*/ 	.word	index@(__assertfail)


	//----- nvinfo : EIATTR_ANNOTATIONS
	.align		4
.L_283:
        /*002c*/ 	.byte	0x04, 0x55
        /*002e*/ 	.short	(.L_285 - .L_284)


	//   ....[0]....
.L_284:
        /* <DEDUP_REMOVED lines=14> */


	//----- nvinfo : EIATTR_MERCURY_ISA_VERSION
	.align		4
.L_285:
        /*0100*/ 	.byte	0x03, 0x5f
        /*0102*/ 	.short	0x0101


	//----- nvinfo : EIATTR_UNUSED_LOAD_BYTE_OFFSET
	.align		4
        /*0104*/ 	.byte	0x04, 0x44
        /*0106*/ 	.short	(.L_287 - .L_286)


	//   ....[0]....
.L_286:
        /*0108*/ 	.word	0x00000940
        /*010c*/ 	.word	0x0000fff0


	//   ....[1]....
        /*0110*/ 	.word	0x00008650
        /*0114*/ 	.word	0x0000fff0


	//----- nvinfo : EIATTR_INT_WARP_WIDE_INSTR_OFFSETS
	.align		4
.L_287:
        /*0118*/ 	.byte	0x04, 0x31
        /*011a*/ 	.short	(.L_289 - .L_288)


	//   ....[0]....
.L_288:
        /*011c*/ 	.word	0x000000c0


	//   ....[1]....
        /*0120*/ 	.word	0x000000d0


	//   ....[2]....
        /*0124*/ 	.word	0x00000170


	//   ....[3]....
        /*0128*/ 	.word	0x0000bd30


	//   ....[4]....
        /*012c*/ 	.word	0x0000bdc0


	//   ....[5]....
        /*0130*/ 	.word	0x0000ec40


	//   ....[6]....
        /*0134*/ 	.word	0x0000ecd0


	//----- nvinfo : EIATTR_COOP_GROUP_MASK_REGIDS
	.align		4
.L_289:
        /*0138*/ 	.byte	0x04, 0x29
        /*013a*/ 	.short	(.L_291 - .L_290)


	//   ....[0]....
.L_290:
        /*013c*/ 	.word	0xffffffff


	//   ....[1]....
        /*0140*/ 	.word	0xffffffff


	//   ....[2]....
        /*0144*/ 	.word	0xffffffff


	//   ....[3]....
        /*0148*/ 	.word	0xffffffff


	//   ....[4]....
        /*014c*/ 	.word	0xffffffff


	//   ....[5]....
        /*0150*/ 	.word	0xffffffff


	//   ....[6]....
        /*0154*/ 	.word	0xffffffff


	//   ....[7]....
        /*0158*/ 	.word	0xffffffff


	//   ....[8]....
        /*015c*/ 	.word	0xffffffff


	//   ....[9]....
        /*0160*/ 	.word	0xffffffff


	//   ....[10]....
        /*0164*/ 	.word	0xffffffff


	//   ....[11]....
        /*0168*/ 	.word	0xffffffff


	//   ....[12]....
        /*016c*/ 	.word	0xffffffff


	//   ....[13]....
        /*0170*/ 	.word	0xffffffff


	//   ....[14]....
        /*0174*/ 	.word	0xffffffff


	//   ....[15]....
        /*0178*/ 	.word	0xffffffff


	//   ....[16]....
        /*017c*/ 	.word	0xffffffff


	//   ....[17]....
        /*0180*/ 	.word	0xffffffff


	//   ....[18]....
        /*0184*/ 	.word	0xffffffff


	//   ....[19]....
        /*0188*/ 	.word	0xffffffff


	//   ....[20]....
        /*018c*/ 	.word	0xffffffff


	//   ....[21]....
        /*0190*/ 	.word	0xffffffff


	//   ....[22]....
        /*0194*/ 	.word	0xffffffff


	//   ....[23]....
        /*0198*/ 	.word	0xffffffff


	//   ....[24]....
        /*019c*/ 	.word	0xffffffff


	//   ....[25]....
        /*01a0*/ 	.word	0xffffffff


	//   ....[26]....
        /*01a4*/ 	.word	0xffffffff


	//   ....[27]....
        /*01a8*/ 	.word	0xffffffff


	//   ....[28]....
        /*01ac*/ 	.word	0xffffffff


	//   ....[29]....
        /*01b0*/ 	.word	0xffffffff


	//   ....[30]....
        /*01b4*/ 	.word	0xffffffff


	//   ....[31]....
        /*01b8*/ 	.word	0xffffffff


	//   ....[32]....
        /*01bc*/ 	.word	0xffffffff


	//   ....[33]....
        /*01c0*/ 	.word	0xffffffff


	//   ....[34]....
        /*01c4*/ 	.word	0xffffffff


	//   ....[35]....
        /*01c8*/ 	.word	0xffffffff


	//   ....[36]....
        /*01cc*/ 	.word	0xffffffff


	//   ....[37]....
        /*01d0*/ 	.word	0xffffffff


	//   ....[38]....
        /*01d4*/ 	.word	0xffffffff


	//   ....[39]....
        /*01d8*/ 	.word	0xffffffff


	//   ....[40]....
        /*01dc*/ 	.word	0xffffffff


	//   ....[41]....
        /*01e0*/ 	.word	0xffffffff


	//   ....[42]....
        /*01e4*/ 	.word	0xffffffff


	//   ....[43]....
        /*01e8*/ 	.word	0xffffffff


	//   ....[44]....
        /*01ec*/ 	.word	0xffffffff


	//   ....[45]....
        /*01f0*/ 	.word	0xffffffff


	//   ....[46]....
        /*01f4*/ 	.word	0xffffffff


	//   ....[47]....
        /*01f8*/ 	.word	0xffffffff


	//   ....[48]....
        /*01fc*/ 	.word	0xffffffff


	//   ....[49]....
        /*0200*/ 	.word	0xffffffff


	//   ....[50]....
        /*0204*/ 	.word	0xffffffff


	//   ....[51]....
        /*0208*/ 	.word	0xffffffff


	//   ....[52]....
        /*020c*/ 	.word	0xffffffff


	//   ....[53]....
        /*0210*/ 	.word	0xffffffff


	//   ....[54]....
        /*0214*/ 	.word	0xffffffff


	//   ....[55]....
        /*0218*/ 	.word	0xffffffff


	//   ....[56]....
        /*021c*/ 	.word	0xffffffff


	//   ....[57]....
        /*0220*/ 	.word	0xffffffff


	//   ....[58]....
        /*0224*/ 	.word	0xffffffff


	//   ....[59]....
        /*0228*/ 	.word	0xffffffff


	//   ....[60]....
        /*022c*/ 	.word	0xffffffff


	//   ....[61]....
        /*0230*/ 	.word	0xffffffff


	//   ....[62]....
        /*0234*/ 	.word	0xffffffff


	//   ....[63]....
        /*0238*/ 	.word	0xffffffff


	//   ....[64]....
        /*023c*/ 	.word	0xffffffff


	//   ....[65]....
        /*0240*/ 	.word	0xffffffff


	//   ....[66]....
        /*0244*/ 	.word	0xffffffff


	//   ....[67]....
        /*0248*/ 	.word	0xffffffff


	//   ....[68]....
        /*024c*/ 	.word	0xffffffff


	//   ....[69]....
        /*0250*/ 	.word	0xffffffff


	//   ....[70]....
        /*0254*/ 	.word	0xffffffff


	//   ....[71]....
        /*0258*/ 	.word	0xffffffff


	//   ....[72]....
        /*025c*/ 	.word	0xffffffff


	//   ....[73]....
        /*0260*/ 	.word	0xffffffff


	//   ....[74]....
        /*0264*/ 	.word	0xffffffff


	//   ....[75]....
        /*0268*/ 	.word	0xffffffff


	//   ....[76]....
        /*026c*/ 	.word	0xffffffff


	//   ....[77]....
        /*0270*/ 	.word	0xffffffff


	//   ....[78]....
        /*0274*/ 	.word	0xffffffff


	//   ....[79]....
        /*0278*/ 	.word	0xffffffff


	//   ....[80]....
        /*027c*/ 	.word	0xffffffff


	//   ....[81]....
        /*0280*/ 	.word	0xffffffff


	//   ....[82]....
        /*0284*/ 	.word	0xffffffff


	//   ....[83]....
        /*0288*/ 	.word	0xffffffff


	//   ....[84]....
        /*028c*/ 	.word	0xffffffff


	//   ....[85]....
        /*0290*/ 	.word	0xffffffff


	//   ....[86]....
        /*0294*/ 	.word	0xffffffff


	//   ....[87]....
        /*0298*/ 	.word	0xffffffff


	//   ....[88]....
        /*029c*/ 	.word	0xffffffff


	//   ....[89]....
        /*02a0*/ 	.word	0xffffffff


	//   ....[90]....
        /*02a4*/ 	.word	0xffffffff


	//   ....[91]....
        /*02a8*/ 	.word	0xffffffff


	//   ....[92]....
        /*02ac*/ 	.word	0xffffffff


	//   ....[93]....
        /*02b0*/ 	.word	0xffffffff


	//   ....[94]....
        /*02b4*/ 	.word	0xffffffff


	//   ....[95]....
        /*02b8*/ 	.word	0xffffffff


	//   ....[96]....
        /*02bc*/ 	.word	0xffffffff


	//   ....[97]....
        /*02c0*/ 	.word	0xffffffff


	//   ....[98]....
        /*02c4*/ 	.word	0xffffffff


	//   ....[99]....
        /*02c8*/ 	.word	0xffffffff


	//   ....[100]....
        /*02cc*/ 	.word	0xffffffff


	//   ....[101]....
        /*02d0*/ 	.word	0xffffffff


	//   ....[102]....
        /*02d4*/ 	.word	0xffffffff


	//   ....[103]....
        /*02d8*/ 	.word	0xffffffff


	//   ....[104]....
        /*02dc*/ 	.word	0xffffffff


	//   ....[105]....
        /*02e0*/ 	.word	0xffffffff


	//   ....[106]....
        /*02e4*/ 	.word	0xffffffff


	//   ....[107]....
        /*02e8*/ 	.word	0xffffffff


	//   ....[108]....
        /*02ec*/ 	.word	0xffffffff


	//   ....[109]....
        /*02f0*/ 	.word	0xffffffff


	//   ....[110]....
        /*02f4*/ 	.word	0xffffffff


	//   ....[111]....
        /*02f8*/ 	.word	0xffffffff


	//   ....[112]....
        /*02fc*/ 	.word	0xffffffff


	//   ....[113]....
        /*0300*/ 	.word	0xffffffff


	//   ....[114]....
        /*0304*/ 	.word	0xffffffff


	//   ....[115]....
        /*0308*/ 	.word	0xffffffff


	//   ....[116]....
        /*030c*/ 	.word	0xffffffff


	//   ....[117]....
        /*0310*/ 	.word	0xffffffff


	//   ....[118]....
        /*0314*/ 	.word	0xffffffff


	//   ....[119]....
        /*0318*/ 	.word	0x0500000f


	//   ....[120]....
        /*031c*/ 	.word	0x0500000f


	//   ....[121]....
        /*0320*/ 	.word	0x0500000f


	//   ....[122]....
        /*0324*/ 	.word	0x0500000f


	//   ....[123]....
        /*0328*/ 	.word	0x0500000f


	//   ....[124]....
        /*032c*/ 	.word	0x0500000f


	//   ....[125]....
        /*0330*/ 	.word	0x0500000f


	//   ....[126]....
        /*0334*/ 	.word	0x0500000f


	//   ....[127]....
        /*0338*/ 	.word	0x0500000f


	//   ....[128]....
        /*033c*/ 	.word	0x0500000f


	//   ....[129]....
        /*0340*/ 	.word	0x0500000f


	//   ....[130]....
        /*0344*/ 	.word	0x0500000f


	//   ....[131]....
        /*0348*/ 	.word	0x0500000f


	//   ....[132]....
        /*034c*/ 	.word	0x0500000f


	//   ....[133]....
        /*0350*/ 	.word	0x0500000f


	//   ....[134]....
        /*0354*/ 	.word	0x0500000f


	//   ....[135]....
        /*0358*/ 	.word	0x0500000f


	//   ....[136]....
        /*035c*/ 	.word	0x0500000f


	//   ....[137]....
        /*0360*/ 	.word	0x0500000f


	//   ....[138]....
        /*0364*/ 	.word	0x0500000f


	//   ....[139]....
        /*0368*/ 	.word	0x0500000f


	//   ....[140]....
        /*036c*/ 	.word	0x0500000f


	//   ....[141]....
        /*0370*/ 	.word	0x0500000f


	//   ....[142]....
        /*0374*/ 	.word	0x0500000f


	//----- nvinfo : EIATTR_COOP_GROUP_INSTR_OFFSETS
	.align		4
.L_291:
        /*0378*/ 	.byte	0x04, 0x28
        /*037a*/ 	.short	(.L_293 - .L_292)


	//   ....[0]....
.L_292:
        /*037c*/ 	.word	0x00000070


	//   ....[1]....
        /*0380*/ 	.word	0x000000b0


	//   ....[2]....
        /*0384*/ 	.word	0x000002d0


	//   ....[3]....
        /*0388*/ 	.word	0x00000430


	//   ....[4]....
        /*038c*/ 	.word	0x00000550


	//   ....[5]....
        /*0390*/ 	.word	0x000006b0


	//   ....[6]....
        /*0394*/ 	.word	0x00001790


	//   ....[7]....
        /*0398*/ 	.word	0x00001e40


	//   ....[8]....
        /*039c*/ 	.word	0x00001e70


	//   ....[9]....
        /*03a0*/ 	.word	0x000025e0


	//   ....[10]....
        /*03a4*/ 	.word	0x000026b0


	//   ....[11]....
        /*03a8*/ 	.word	0x00003020


	//   ....[12]....
        /*03ac*/ 	.word	0x00003090


	//   ....[13]....
        /*03b0*/ 	.word	0x000040f0


	//   ....[14]....
        /*03b4*/ 	.word	0x00004110


	//   ....[15]....
        /*03b8*/ 	.word	0x00004790


	//   ....[16]....
        /*03bc*/ 	.word	0x000048a0


	//   ....[17]....
        /*03c0*/ 	.word	0x000050b0


	//   ....[18]....
        /*03c4*/ 	.word	0x00005130


	//   ....[19]....
        /*03c8*/ 	.word	0x000069b0


	//   ....[20]....
        /*03cc*/ 	.word	0x000069c0


	//   ....[21]....
        /*03d0*/ 	.word	0x000069f0


	//   ....[22]....
        /*03d4*/ 	.word	0x00006a00


	//   ....[23]....
        /*03d8*/ 	.word	0x00007fb0


	//   ....[24]....
        /*03dc*/ 	.word	0x00007fd0


	//   ....[25]....
        /*03e0*/ 	.word	0x00008040


	//   ....[26]....
        /*03e4*/ 	.word	0x00008050


	//   ....[27]....
        /*03e8*/ 	.word	0x00008cf0


	//   ....[28]....
        /*03ec*/ 	.word	0x00008d00


	//   ....[29]....
        /*03f0*/ 	.word	0x00008d10


	//   ....[30]....
        /*03f4*/ 	.word	0x00008d20


	//   ....[31]....
        /*03f8*/ 	.word	0x00008d30


	//   ....[32]....
        /*03fc*/ 	.word	0x00008d40


	//   ....[33]....
        /*0400*/ 	.word	0x00008d50


	//   ....[34]....
        /*0404*/ 	.word	0x00008d60


	//   ....[35]....
        /*0408*/ 	.word	0x00008d90


	//   ....[36]....
        /*040c*/ 	.word	0x00008da0


	//   ....[37]....
        /*0410*/ 	.word	0x00008dd0


	//   ....[38]....
        /*0414*/ 	.word	0x00008e00


	//   ....[39]....
        /*0418*/ 	.word	0x00008e40


	//   ....[40]....
        /*041c*/ 	.word	0x00008e60


	//   ....[41]....
        /*0420*/ 	.word	0x00008e90


	//   ....[42]....
        /*0424*/ 	.word	0x00008ea0


	//   ....[43]....
        /*0428*/ 	.word	0x00008ed0


	//   ....[44]....
        /*042c*/ 	.word	0x00008ee0


	//   ....[45]....
        /*0430*/ 	.word	0x00008ef0


	//   ....[46]....
        /*0434*/ 	.word	0x00008f20


	//   ....[47]....
        /*0438*/ 	.word	0x00008f50


	//   ....[48]....
        /*043c*/ 	.word	0x00008f60


	//   ....[49]....
        /*0440*/ 	.word	0x00008f70


	//   ....[50]....
        /*0444*/ 	.word	0x00008f90


	//   ....[51]....
        /*0448*/ 	.word	0x00009510


	//   ....[52]....
        /*044c*/ 	.word	0x00009550


	//   ....[53]....
        /*0450*/ 	.word	0x00009580


	//   ....[54]....
        /*0454*/ 	.word	0x000095c0


	//   ....[55]....
        /*0458*/ 	.word	0x00009a70


	//   ....[56]....
        /*045c*/ 	.word	0x00009aa0


	//   ....[57]....
        /*0460*/ 	.word	0x00009bb0


	//   ....[58]....
        /*0464*/ 	.word	0x00009bd0


	//   ....[59]....
        /*0468*/ 	.word	0x0000a4c0


	//   ....[60]....
        /*046c*/ 	.word	0x0000a4d0


	//   ....[61]....
        /*0470*/ 	.word	0x0000a5d0


	//   ....[62]....
        /*0474*/ 	.word	0x0000a5f0


	//   ....[63]....
        /*0478*/ 	.word	0x0000a760


	//   ....[64]....
        /*047c*/ 	.word	0x0000a910


	//   ....[65]....
        /*0480*/ 	.word	0x0000a940


	//   ....[66]....
        /*0484*/ 	.word	0x0000a970


	//   ....[67]....
        /*0488*/ 	.word	0x0000a9a0


	//   ....[68]....
        /*048c*/ 	.word	0x0000a9d0


	//   ....[69]....
        /*0490*/ 	.word	0x0000aa10


	//   ....[70]....
        /*0494*/ 	.word	0x0000ab60


	//   ....[71]....
        /*0498*/ 	.word	0x0000ab90


	//   ....[72]....
        /*049c*/ 	.word	0x0000abc0


	//   ....[73]....
        /*04a0*/ 	.word	0x0000abf0


	//   ....[74]....
        /*04a4*/ 	.word	0x0000ac20


	//   ....[75]....
        /*04a8*/ 	.word	0x0000ac60


	//   ....[76]....
        /*04ac*/ 	.word	0x0000ace0


	//   ....[77]....
        /*04b0*/ 	.word	0x0000ad80


	//   ....[78]....
        /*04b4*/ 	.word	0x0000ae30


	//   ....[79]....
        /*04b8*/ 	.word	0x0000c970


	//   ....[80]....
        /*04bc*/ 	.word	0x0000c9a0


	//   ....[81]....
        /*04c0*/ 	.word	0x0000c9c0


	//   ....[82]....
        /*04c4*/ 	.word	0x0000caa0


	//   ....[83]....
        /*04c8*/ 	.word	0x0000ce40


	//   ....[84]....
        /*04cc*/ 	.word	0x0000ce50


	//   ....[85]....
        /*04d0*/ 	.word	0x0000ce60


	//   ....[86]....
        /*04d4*/ 	.word	0x0000ce70


	//   ....[87]....
        /*04d8*/ 	.word	0x0000d790


	//   ....[88]....
        /*04dc*/ 	.word	0x0000d7c0


	//   ....[89]....
        /*04e0*/ 	.word	0x0000d7e0


	//   ....[90]....
        /*04e4*/ 	.word	0x0000d7f0


	//   ....[91]....
        /*04e8*/ 	.word	0x0000d800


	//   ....[92]....
        /*04ec*/ 	.word	0x0000d910


	//   ....[93]....
        /*04f0*/ 	.word	0x0000e060


	//   ....[94]....
        /*04f4*/ 	.word	0x0000e080


	//   ....[95]....
        /*04f8*/ 	.word	0x0000e090


	//   ....[96]....
        /*04fc*/ 	.word	0x0000e0f0


	//   ....[97]....
        /*0500*/ 	.word	0x0000e450


	//   ....[98]....
        /*0504*/ 	.word	0x0000e460


	//   ....[99]....
        /*0508*/ 	.word	0x0000e470


	//   ....[100]....
        /*050c*/ 	.word	0x0000e4d0


	//   ....[101]....
        /*0510*/ 	.word	0x0000f3c0


	//   ....[102]....
        /*0514*/ 	.word	0x0000f460


	//   ....[103]....
        /*0518*/ 	.word	0x0000f490


	//   ....[104]....
        /*051c*/ 	.word	0x0000f4c0


	//   ....[105]....
        /*0520*/ 	.word	0x0000f500


	//   ....[106]....
        /*0524*/ 	.word	0x0000f530


	//   ....[107]....
        /*0528*/ 	.word	0x0000f560


	//   ....[108]....
        /*052c*/ 	.word	0x0000f570


	//   ....[109]....
        /*0530*/ 	.word	0x0000f6b0


	//   ....[110]....
        /*0534*/ 	.word	0x0000f6e0


	//   ....[111]....
        /*0538*/ 	.word	0x0000f710


	//   ....[112]....
        /*053c*/ 	.word	0x0000f740


	//   ....[113]....
        /*0540*/ 	.word	0x0000f770


	//   ....[114]....
        /*0544*/ 	.word	0x0000f7b0


	//   ....[115]....
        /*0548*/ 	.word	0x0000f840


	//   ....[116]....
        /*054c*/ 	.word	0x0000f8d0


	//   ....[117]....
        /*0550*/ 	.word	0x0000f940


	//   ....[118]....
        /*0554*/ 	.word	0x0000ff70


	//   ....[119]....
        /*0558*/ 	.word	0x00010580


	//   ....[120]....
        /*055c*/ 	.word	0x00010670


	//   ....[121]....
        /*0560*/ 	.word	0x00010700


	//   ....[122]....
        /*0564*/ 	.word	0x00010890


	//   ....[123]....
        /*0568*/ 	.word	0x00010930


	//   ....[124]....
        /*056c*/ 	.word	0x00010a30


	//   ....[125]....
        /*0570*/ 	.word	0x00010ac0


	//   ....[126]....
        /*0574*/ 	.word	0x00010b20


	//   ....[127]....
        /*0578*/ 	.word	0x00010bc0


	//   ....[128]....
        /*057c*/ 	.word	0x00010cd0


	//   ....[129]....
        /*0580*/ 	.word	0x00010d30


	//   ....[130]....
        /*0584*/ 	.word	0x00010d90


	//   ....[131]....
        /*0588*/ 	.word	0x00010e30


	//   ....[132]....
        /*058c*/ 	.word	0x00010ef0


	//   ....[133]....
        /*0590*/ 	.word	0x00010f70


	//   ....[134]....
        /*0594*/ 	.word	0x00011130


	//   ....[135]....
        /*0598*/ 	.word	0x000111d0


	//   ....[136]....
        /*059c*/ 	.word	0x00011230


	//   ....[137]....
        /*05a0*/ 	.word	0x00011300


	//   ....[138]....
        /*05a4*/ 	.word	0x000113f0


	//   ....[139]....
        /*05a8*/ 	.word	0x00011480


	//   ....[140]....
        /*05ac*/ 	.word	0x000114e0


	//   ....[141]....
        /*05b0*/ 	.word	0x000115b0


	//   ....[142]....
        /*05b4*/ 	.word	0x00011810


	//----- nvinfo : EIATTR_REG_RECONFIG
	.align		4
.L_293:
        /*05b8*/ 	.byte	0x01, 0x54
	.zero		2


	//----- nvinfo : EIATTR_SYSCALL_OFFSETS
	.align		4
        /*05bc*/ 	.byte	0x04, 0x46
        /*05be*/ 	.short	(.L_295 - .L_294)


	//   ....[0]....
.L_294:
        /*05c0*/ 	.word	0x00001970


	//   ....[1]....
        /*05c4*/ 	.word	0x0000bf20


	//   ....[2]....
        /*05c8*/ 	.word	0x0000c090


	//   ....[3]....
        /*05cc*/ 	.word	0x0000c1e0


	//   ....[4]....
        /*05d0*/ 	.word	0x0000c320


	//   ....[5]....
        /*05d4*/ 	.word	0x0000d260


	//----- nvinfo : EIATTR_MBARRIER_INSTR_OFFSETS
	.align		4
.L_295:
        /*05d8*/ 	.byte	0x04, 0x39
        /*05da*/ 	.short	(.L_297 - .L_296)


	//   ....[0]....
.L_296:
        /*05dc*/ 	.word	0x00000180
        /*05e0*/ 	.word	0x000000ff
        /*05e4*/ 	.word	0x00019c00
        /*05e8*/ 	.short	0x0100
        /*05ea*/ 	.byte	0x08
	.zero		1


	//   ....[1]....
        /*05ec*/ 	.word	0x00000190
        /*05f0*/ 	.word	0x000000ff
        /*05f4*/ 	.word	0x00019c20
        /*05f8*/ 	.short	0x0100
        /*05fa*/ 	.byte	0x08
	.zero		1


	//   ....[2]....
        /*05fc*/ 	.word	0x00000280
        /*0600*/ 	.word	0x000000ff
        /*0604*/ 	.word	0x00019c30
        /*0608*/ 	.short	0x0100
        /*060a*/ 	.byte	0x08
	.zero		1


	//   ....[3]....
        /*060c*/ 	.word	0x00000290
        /*0610*/ 	.word	0x000000ff
        /*0614*/ 	.word	0x00019c40
        /*0618*/ 	.short	0x0100
        /*061a*/ 	.byte	0x08
	.zero		1


	//   ....[4]....
        /*061c*/ 	.word	0x000002a0
        /*0620*/ 	.word	0x000000ff
        /*0624*/ 	.word	0x00019c38
        /*0628*/ 	.short	0x0100
        /*062a*/ 	.byte	0x08
	.zero		1


	//   ....[5]....
        /*062c*/ 	.word	0x000002b0
        /*0630*/ 	.word	0x000000ff
        /*0634*/ 	.word	0x00019c48
        /*0638*/ 	.short	0x0100
        /*063a*/ 	.byte	0x08
	.zero		1


	//   ....[6]....
        /*063c*/ 	.word	0x000003e0
        /*0640*/ 	.word	0x000000ff
        /*0644*/ 	.word	0x00019c50
        /*0648*/ 	.short	0x0100
        /*064a*/ 	.byte	0x08
	.zero		1


	//   ....[7]....
        /*064c*/ 	.word	0x000003f0
        /*0650*/ 	.word	0x000000ff
        /*0654*/ 	.word	0x00019c60
        /*0658*/ 	.short	0x0100
        /*065a*/ 	.byte	0x08
	.zero		1


	//   ....[8]....
        /*065c*/ 	.word	0x00000400
        /*0660*/ 	.word	0x000000ff
        /*0664*/ 	.word	0x00019c58
        /*0668*/ 	.short	0x0100
        /*066a*/ 	.byte	0x08
	.zero		1


	//   ....[9]....
        /*066c*/ 	.word	0x00000410
        /*0670*/ 	.word	0x000000ff
        /*0674*/ 	.word	0x00019c68
        /*0678*/ 	.short	0x0100
        /*067a*/ 	.byte	0x08
	.zero		1


	//   ....[10]....
        /*067c*/ 	.word	0x00000500
        /*0680*/ 	.word	0x000000ff
        /*0684*/ 	.word	0x00019c70
        /*0688*/ 	.short	0x0100
        /*068a*/ 	.byte	0x06
	.zero		1


	//   ....[11]....
        /*068c*/ 	.word	0x00000510
        /*0690*/ 	.word	0x000000ff
        /*0694*/ 	.word	0x00019c80
        /*0698*/ 	.short	0x0100
        /*069a*/ 	.byte	0x06
	.zero		1


	//   ....[12]....
        /*069c*/ 	.word	0x00000520
        /*06a0*/ 	.word	0x000000ff
        /*06a4*/ 	.word	0x00019c78
        /*06a8*/ 	.short	0x0100
        /*06aa*/ 	.byte	0x06
	.zero		1


	//   ....[13]....
        /*06ac*/ 	.word	0x00000530
        /*06b0*/ 	.word	0x000000ff
        /*06b4*/ 	.word	0x00019c88
        /*06b8*/ 	.short	0x0100
        /*06ba*/ 	.byte	0x06
	.zero		1


	//   ....[14]....
        /*06bc*/ 	.word	0x00000660
        /*06c0*/ 	.word	0x000000ff
        /*06c4*/ 	.word	0x00019c90
        /*06c8*/ 	.short	0x0100
        /*06ca*/ 	.byte	0x08
	.zero		1


	//   ....[15]....
        /*06cc*/ 	.word	0x00000670
        /*06d0*/ 	.word	0x000000ff
        /*06d4*/ 	.word	0x00019ca0
        /*06d8*/ 	.short	0x0100
        /*06da*/ 	.byte	0x08
	.zero		1


	//   ....[16]....
        /*06dc*/ 	.word	0x00000680
        /*06e0*/ 	.word	0x000000ff
        /*06e4*/ 	.word	0x00019c98
        /*06e8*/ 	.short	0x0100
        /*06ea*/ 	.byte	0x08
	.zero		1


	//   ....[17]....
        /*06ec*/ 	.word	0x00000690
        /*06f0*/ 	.word	0x000000ff
        /*06f4*/ 	.word	0x00019ca8
        /*06f8*/ 	.short	0x0100
        /*06fa*/ 	.byte	0x08
	.zero		1


	//   ....[18]....
        /*06fc*/ 	.word	0x000007e0
        /*0700*/ 	.word	0x000000ff
        /*0704*/ 	.word	0x00019cb0
        /*0708*/ 	.short	0x0100
        /*070a*/ 	.byte	0x08
	.zero		1


	//   ....[19]....
        /*070c*/ 	.word	0x000007f0
        /*0710*/ 	.word	0x000000ff
        /*0714*/ 	.word	0x00019cc0
        /*0718*/ 	.short	0x0100
        /*071a*/ 	.byte	0x08
	.zero		1


	//   ....[20]....
        /*071c*/ 	.word	0x00000800
        /*0720*/ 	.word	0x000000ff
        /*0724*/ 	.word	0x00019cb8
        /*0728*/ 	.short	0x0100
        /*072a*/ 	.byte	0x08
	.zero		1


	//   ....[21]....
        /*072c*/ 	.word	0x00000810
        /*0730*/ 	.word	0x000000ff
        /*0734*/ 	.word	0x00019cc8
        /*0738*/ 	.short	0x0100
        /*073a*/ 	.byte	0x08
	.zero		1


	//   ....[22]....
        /*073c*/ 	.word	0x000019f0
        /*0740*/ 	.word	0x000000ff
        /*0744*/ 	.word	0x00019c00
        /*0748*/ 	.short	0x010a
        /*074a*/ 	.byte	0x2e
	.zero		1


	//   ....[23]....
        /*074c*/ 	.word	0x00001a70
        /*0750*/ 	.word	0x00000003
        /*0754*/ 	.word	0x00019c30
        /*0758*/ 	.short	0x010a
        /*075a*/ 	.byte	0x3f
	.zero		1


	//   ....[24]....
        /*075c*/ 	.word	0x00001ab0
        /*0760*/ 	.word	0x00000003
        /*0764*/ 	.word	0x00019c30
        /*0768*/ 	.short	0x010a
        /*076a*/ 	.byte	0x3f
	.zero		1


	//   ....[25]....
        /*076c*/ 	.word	0x00002050
        /*0770*/ 	.word	0x000000ff
        /*0774*/ 	.word	0x00000000
        /*0778*/ 	.short	0x0101
        /*077a*/ 	.byte	0x06
	.zero		1


	//   ....[26]....
        /*077c*/ 	.word	0x00003c60
        /*0780*/ 	.word	0x000000ff
        /*0784*/ 	.word	0x00019c30
        /*0788*/ 	.short	0x010a
        /*078a*/ 	.byte	0x13
	.zero		1


	//   ....[27]....
        /*078c*/ 	.word	0x00003ca0
        /*0790*/ 	.word	0x000000ff
        /*0794*/ 	.word	0x00019c30
        /*0798*/ 	.short	0x010a
        /*079a*/ 	.byte	0x13
	.zero		1


	//   ....[28]....
        /*079c*/ 	.word	0x00003e00
        /*07a0*/ 	.word	0x000000ff
        /*07a4*/ 	.word	0x00019c50
        /*07a8*/ 	.short	0x010a
        /*07aa*/ 	.byte	0x0b
	.zero		1


	//   ....[29]....
        /*07ac*/ 	.word	0x00003e40
        /*07b0*/ 	.word	0x000000ff
        /*07b4*/ 	.word	0x00019c50
        /*07b8*/ 	.short	0x010a
        /*07ba*/ 	.byte	0x0b
	.zero		1


	//   ....[30]....
        /*07bc*/ 	.word	0x00004090
        /*07c0*/ 	.word	0x000000ff
        /*07c4*/ 	.word	0x00000000
        /*07c8*/ 	.short	0x0101
        /*07ca*/ 	.byte	0x13
	.zero		1


	//   ....[31]....
        /*07cc*/ 	.word	0x00005c00
        /*07d0*/ 	.word	0x000000ff
        /*07d4*/ 	.word	0x00000000
        /*07d8*/ 	.short	0x0101
        /*07da*/ 	.byte	0x06
	.zero		1


	//   ....[32]....
        /*07dc*/ 	.word	0x000061b0
        /*07e0*/ 	.word	0x000000ff
        /*07e4*/ 	.word	0x00019c30
        /*07e8*/ 	.short	0x010a
        /*07ea*/ 	.byte	0x06
	.zero		1


	//   ....[33]....
        /*07ec*/ 	.word	0x000061f0
        /*07f0*/ 	.word	0x000000ff
        /*07f4*/ 	.word	0x00019c30
        /*07f8*/ 	.short	0x010a
        /*07fa*/ 	.byte	0x06
	.zero		1


	//   ....[34]....
        /*07fc*/ 	.word	0x00006350
        /*0800*/ 	.word	0x000000ff
        /*0804*/ 	.word	0x00019c50
        /*0808*/ 	.short	0x010a
        /*080a*/ 	.byte	0x0b
	.zero		1


	//   ....[35]....
        /*080c*/ 	.word	0x00006390
        /*0810*/ 	.word	0x000000ff
        /*0814*/ 	.word	0x00019c50
        /*0818*/ 	.short	0x010a
        /*081a*/ 	.byte	0x0b
	.zero		1


	//   ....[36]....
        /*081c*/ 	.word	0x00006650
        /*0820*/ 	.word	0x000000ff
        /*0824*/ 	.word	0x00000000
        /*0828*/ 	.short	0x0101
        /*082a*/ 	.byte	0x06
	.zero		1


	//   ....[37]....
        /*082c*/ 	.word	0x000077c0
        /*0830*/ 	.word	0x000000ff
        /*0834*/ 	.word	0x00000000
        /*0838*/ 	.short	0x0101
        /*083a*/ 	.byte	0x06
	.zero		1


	//   ....[38]....
        /*083c*/ 	.word	0x00007cf0
        /*0840*/ 	.word	0x000000ff
        /*0844*/ 	.word	0x00019c50
        /*0848*/ 	.short	0x010a
        /*084a*/ 	.byte	0x0e
	.zero		1


	//   ....[39]....
        /*084c*/ 	.word	0x00007d30
        /*0850*/ 	.word	0x000000ff
        /*0854*/ 	.word	0x00019c50
        /*0858*/ 	.short	0x010a
        /*085a*/ 	.byte	0x0e
	.zero		1


	//   ....[40]....
        /*085c*/ 	.word	0x00008330
        /*0860*/ 	.word	0x000000ff
        /*0864*/ 	.word	0x00000000
        /*0868*/ 	.short	0x0101
        /*086a*/ 	.byte	0x04
	.zero		1


	//   ....[41]....
        /*086c*/ 	.word	0x00009a90
        /*0870*/ 	.word	0x00000000
        /*0874*/ 	.word	0x00000000
        /*0878*/ 	.short	0x0101
        /*087a*/ 	.byte	0x3f
	.zero		1


	//   ....[42]....
        /*087c*/ 	.word	0x0000c780
        /*0880*/ 	.word	0x00000004
        /*0884*/ 	.word	0x00019c80
        /*0888*/ 	.short	0x010a
        /*088a*/ 	.byte	0x3f
	.zero		1


	//   ....[43]....
        /*088c*/ 	.word	0x0000cb70
        /*0890*/ 	.word	0x00000004
        /*0894*/ 	.word	0x00019c70
        /*0898*/ 	.short	0x0107
        /*089a*/ 	.byte	0x3f
	.zero		1


	//   ....[44]....
        /*089c*/ 	.word	0x0000cc30
        /*08a0*/ 	.word	0x00000004
        /*08a4*/ 	.word	0x00019c70
        /*08a8*/ 	.short	0x0101
        /*08aa*/ 	.byte	0x3f
	.zero		1


	//   ....[45]....
        /*08ac*/ 	.word	0x0000cc80
        /*08b0*/ 	.word	0x00000004
        /*08b4*/ 	.word	0x00019c40
        /*08b8*/ 	.short	0x010a
        /*08ba*/ 	.byte	0x3f
	.zero		1


	//   ....[46]....
        /*08bc*/ 	.word	0x0000cf90
        /*08c0*/ 	.word	0x00000004
        /*08c4*/ 	.word	0x00019c30
        /*08c8*/ 	.short	0x0107
        /*08ca*/ 	.byte	0x3f
	.zero		1


	//   ....[47]....
        /*08cc*/ 	.word	0x0000d050
        /*08d0*/ 	.word	0x00000004
        /*08d4*/ 	.word	0x00019c30
        /*08d8*/ 	.short	0x0101
        /*08da*/ 	.byte	0x3f
	.zero		1


	//   ....[48]....
        /*08dc*/ 	.word	0x0000d9f0
        /*08e0*/ 	.word	0x00000016
        /*08e4*/ 	.word	0x00019c00
        /*08e8*/ 	.short	0x0107
        /*08ea*/ 	.byte	0x3f
	.zero		1


	//   ....[49]....
        /*08ec*/ 	.word	0x0000daf0
        /*08f0*/ 	.word	0x00000016
        /*08f4*/ 	.word	0x00019c00
        /*08f8*/ 	.short	0x0101
        /*08fa*/ 	.byte	0x3f
	.zero		1


	//   ....[50]....
        /*08fc*/ 	.word	0x0000db10
        /*0900*/ 	.word	0x00000016
        /*0904*/ 	.word	0x00019c20
        /*0908*/ 	.short	0x010a
        /*090a*/ 	.byte	0x3f
	.zero		1


	//   ....[51]....
        /*090c*/ 	.word	0x0000de80
        /*0910*/ 	.word	0x00000000
        /*0914*/ 	.word	0x00019c80
        /*0918*/ 	.short	0x010a
        /*091a*/ 	.byte	0x3f
	.zero		1


	//   ....[52]....
        /*091c*/ 	.word	0x0000e190
        /*0920*/ 	.word	0x00000000
        /*0924*/ 	.word	0x00019c70
        /*0928*/ 	.short	0x0107
        /*092a*/ 	.byte	0x3f
	.zero		1


	//   ....[53]....
        /*092c*/ 	.word	0x0000e250
        /*0930*/ 	.word	0x00000000
        /*0934*/ 	.word	0x00019c70
        /*0938*/ 	.short	0x0101
        /*093a*/ 	.byte	0x3f
	.zero		1


	//   ....[54]....
        /*093c*/ 	.word	0x0000e280
        /*0940*/ 	.word	0x00000000
        /*0944*/ 	.word	0x00019c40
        /*0948*/ 	.short	0x010a
        /*094a*/ 	.byte	0x3f
	.zero		1


	//   ....[55]....
        /*094c*/ 	.word	0x0000e570
        /*0950*/ 	.word	0x00000000
        /*0954*/ 	.word	0x00019c30
        /*0958*/ 	.short	0x0107
        /*095a*/ 	.byte	0x3f
	.zero		1


	//   ....[56]....
        /*095c*/ 	.word	0x0000e630
        /*0960*/ 	.word	0x00000000
        /*0964*/ 	.word	0x00019c30
        /*0968*/ 	.short	0x0101
        /*096a*/ 	.byte	0x3f
	.zero		1


	//   ....[57]....
        /*096c*/ 	.word	0x0000e6c0
        /*0970*/ 	.word	0x00000002
        /*0974*/ 	.word	0x00019c70
        /*0978*/ 	.short	0x010a
        /*097a*/ 	.byte	0x3f
	.zero		1


	//   ....[58]....
        /*097c*/ 	.word	0x0000e750
        /*0980*/ 	.word	0x00000002
        /*0984*/ 	.word	0x00019c60
        /*0988*/ 	.short	0x010a
        /*098a*/ 	.byte	0x3f
	.zero		1


	//   ....[59]....
        /*098c*/ 	.word	0x0000eb10
        /*0990*/ 	.word	0x00000002
        /*0994*/ 	.word	0x00019c50
        /*0998*/ 	.short	0x0101
        /*099a*/ 	.byte	0x3f
	.zero		1


	//   ....[60]....
        /*099c*/ 	.word	0x0000eba0
        /*09a0*/ 	.word	0x00000002
        /*09a4*/ 	.word	0x00000000
        /*09a8*/ 	.short	0x0101
        /*09aa*/ 	.byte	0x3f
	.zero		1


	//   ....[61]....
        /*09ac*/ 	.word	0x0000ed60
        /*09b0*/ 	.word	0x00000003
        /*09b4*/ 	.word	0x00019c70
        /*09b8*/ 	.short	0x010a
        /*09ba*/ 	.byte	0x3f
	.zero		1


	//   ....[62]....
        /*09bc*/ 	.word	0x0000ede0
        /*09c0*/ 	.word	0x00000003
        /*09c4*/ 	.word	0x00019c60
        /*09c8*/ 	.short	0x010a
        /*09ca*/ 	.byte	0x3f
	.zero		1


	//   ....[63]....
        /*09cc*/ 	.word	0x0000f1b0
        /*09d0*/ 	.word	0x00000003
        /*09d4*/ 	.word	0x00019c50
        /*09d8*/ 	.short	0x0101
        /*09da*/ 	.byte	0x3f
	.zero		1


	//   ....[64]....
        /*09dc*/ 	.word	0x0000f250
        /*09e0*/ 	.word	0x00000003
        /*09e4*/ 	.word	0x00000000
        /*09e8*/ 	.short	0x0101
        /*09ea*/ 	.byte	0x3f
	.zero		1


	//   ....[65]....
        /*09ec*/ 	.word	0x0000fef0
        /*09f0*/ 	.word	0x00000004
        /*09f4*/ 	.word	0x00019c20
        /*09f8*/ 	.short	0x010a
        /*09fa*/ 	.byte	0x3f
	.zero		1


	//   ....[66]....
        /*09fc*/ 	.word	0x00010070
        /*0a00*/ 	.word	0x00000005
        /*0a04*/ 	.word	0x00019c40
        /*0a08*/ 	.short	0x010a
        /*0a0a*/ 	.byte	0x3f
	.zero		1


	//   ....[67]....
        /*0a0c*/ 	.word	0x00010110
        /*0a10*/ 	.word	0x00000017
        /*0a14*/ 	.word	0x00019c40
        /*0a18*/ 	.short	0x010a
        /*0a1a*/ 	.byte	0x3f
	.zero		1


	//   ....[68]....
        /*0a1c*/ 	.word	0x00010150
        /*0a20*/ 	.word	0x00000005
        /*0a24*/ 	.word	0x00019c60
        /*0a28*/ 	.short	0x010a
        /*0a2a*/ 	.byte	0x3f
	.zero		1


	//   ....[69]....
        /*0a2c*/ 	.word	0x00010190
        /*0a30*/ 	.word	0x00000017
        /*0a34*/ 	.word	0x00019c60
        /*0a38*/ 	.short	0x010a
        /*0a3a*/ 	.byte	0x3f
	.zero		1


	//   ....[70]....
        /*0a3c*/ 	.word	0x000101d0
        /*0a40*/ 	.word	0x00000005
        /*0a44*/ 	.word	0x00019c80
        /*0a48*/ 	.short	0x010a
        /*0a4a*/ 	.byte	0x3f
	.zero		1


	//   ....[71]....
        /*0a4c*/ 	.word	0x00010210
        /*0a50*/ 	.word	0x00000017
        /*0a54*/ 	.word	0x00019c80
        /*0a58*/ 	.short	0x010a
        /*0a5a*/ 	.byte	0x3f
	.zero		1


	//   ....[72]....
        /*0a5c*/ 	.word	0x00010280
        /*0a60*/ 	.word	0x00000003
        /*0a64*/ 	.word	0x00019c00
        /*0a68*/ 	.short	0x010a
        /*0a6a*/ 	.byte	0x3f
	.zero		1


	//   ....[73]....
        /*0a6c*/ 	.word	0x000102d0
        /*0a70*/ 	.word	0x00000003
        /*0a74*/ 	.word	0x00019c30
        /*0a78*/ 	.short	0x010a
        /*0a7a*/ 	.byte	0x3f
	.zero		1


	//   ....[74]....
        /*0a7c*/ 	.word	0x00010330
        /*0a80*/ 	.word	0x00000007
        /*0a84*/ 	.word	0x00019c30
        /*0a88*/ 	.short	0x010a
        /*0a8a*/ 	.byte	0x3f
	.zero		1


	//   ....[75]....
        /*0a8c*/ 	.word	0x00010390
        /*0a90*/ 	.word	0x00000007
        /*0a94*/ 	.word	0x00019c50
        /*0a98*/ 	.short	0x010a
        /*0a9a*/ 	.byte	0x3f
	.zero		1


	//   ....[76]....
        /*0a9c*/ 	.word	0x000103f0
        /*0aa0*/ 	.word	0x00000009
        /*0aa4*/ 	.word	0x00019c30
        /*0aa8*/ 	.short	0x010a
        /*0aaa*/ 	.byte	0x3f
	.zero		1


	//   ....[77]....
        /*0aac*/ 	.word	0x00010450
        /*0ab0*/ 	.word	0x00000009
        /*0ab4*/ 	.word	0x00019c50
        /*0ab8*/ 	.short	0x010a
        /*0aba*/ 	.byte	0x3f
	.zero		1


	//   ....[78]....
        /*0abc*/ 	.word	0x000104b0
        /*0ac0*/ 	.word	0x00000006
        /*0ac4*/ 	.word	0x00019c50
        /*0ac8*/ 	.short	0x010a
        /*0aca*/ 	.byte	0x3f
	.zero		1


	//   ....[79]....
        /*0acc*/ 	.word	0x000105c0
        /*0ad0*/ 	.word	0x00000004
        /*0ad4*/ 	.word	0x00019c80
        /*0ad8*/ 	.short	0x010a
        /*0ada*/ 	.byte	0x3f
	.zero		1


	//   ....[80]....
        /*0adc*/ 	.word	0x00010980
        /*0ae0*/ 	.word	0x00000004
        /*0ae4*/ 	.word	0x00019c40
        /*0ae8*/ 	.short	0x010a
        /*0aea*/ 	.byte	0x3f
	.zero		1


	//   ....[81]....
        /*0aec*/ 	.word	0x00011030
        /*0af0*/ 	.word	0x00000016
        /*0af4*/ 	.word	0x00019c20
        /*0af8*/ 	.short	0x010a
        /*0afa*/ 	.byte	0x3f
	.zero		1


	//   ....[82]....
        /*0afc*/ 	.word	0x00011080
        /*0b00*/ 	.word	0x00000000
        /*0b04*/ 	.word	0x00019c80
        /*0b08*/ 	.short	0x010a
        /*0b0a*/ 	.byte	0x3f
	.zero		1


	//   ....[83]....
        /*0b0c*/ 	.word	0x00011340
        /*0b10*/ 	.word	0x00000000
        /*0b14*/ 	.word	0x00019c40
        /*0b18*/ 	.short	0x010a
        /*0b1a*/ 	.byte	0x3f
	.zero		1


	//   ....[84]....
        /*0b1c*/ 	.word	0x000115f0
        /*0b20*/ 	.word	0x00000002
        /*0b24*/ 	.word	0x00019c70
        /*0b28*/ 	.short	0x010a
        /*0b2a*/ 	.byte	0x3f
	.zero		1


	//   ....[85]....
        /*0b2c*/ 	.word	0x00011640
        /*0b30*/ 	.word	0x00000002
        /*0b34*/ 	.word	0x00019c60
        /*0b38*/ 	.short	0x010a
        /*0b3a*/ 	.byte	0x3f
	.zero		1


	//   ....[86]....
        /*0b3c*/ 	.word	0x00011690
        /*0b40*/ 	.word	0x00000003
        /*0b44*/ 	.word	0x00019c70
        /*0b48*/ 	.short	0x010a
        /*0b4a*/ 	.byte	0x3f
	.zero		1


	//   ....[87]....
        /*0b4c*/ 	.word	0x000116e0
        /*0b50*/ 	.word	0x00000003
        /*0b54*/ 	.word	0x00019c60
        /*0b58*/ 	.short	0x010a
        /*0b5a*/ 	.byte	0x3f
	.zero		1


	//   ....[88]....
        /*0b5c*/ 	.word	0x00011730
        /*0b60*/ 	.word	0x00000004
        /*0b64*/ 	.word	0x00019c20
        /*0b68*/ 	.short	0x010a
        /*0b6a*/ 	.byte	0x3f
	.zero		1


	//   ....[89]....
        /*0b6c*/ 	.word	0x000118d0
        /*0b70*/ 	.word	0x00000005
        /*0b74*/ 	.word	0x00019c40
        /*0b78*/ 	.short	0x010a
        /*0b7a*/ 	.byte	0x3f
	.zero		1


	//   ....[90]....
        /*0b7c*/ 	.word	0x00011920
        /*0b80*/ 	.word	0x00000017
        /*0b84*/ 	.word	0x00019c40
        /*0b88*/ 	.short	0x010a
        /*0b8a*/ 	.byte	0x3f
	.zero		1


	//   ....[91]....
        /*0b8c*/ 	.word	0x00011970
        /*0b90*/ 	.word	0x00000005
        /*0b94*/ 	.word	0x00019c60
        /*0b98*/ 	.short	0x010a
        /*0b9a*/ 	.byte	0x3f
	.zero		1


	//   ....[92]....
        /*0b9c*/ 	.word	0x000119c0
        /*0ba0*/ 	.word	0x00000017
        /*0ba4*/ 	.word	0x00019c60
        /*0ba8*/ 	.short	0x010a
        /*0baa*/ 	.byte	0x3f
	.zero		1


	//   ....[93]....
        /*0bac*/ 	.word	0x00011a10
        /*0bb0*/ 	.word	0x00000005
        /*0bb4*/ 	.word	0x00019c80
        /*0bb8*/ 	.short	0x010a
        /*0bba*/ 	.byte	0x3f
	.zero		1


	//----- nvinfo : EIATTR_NUM_MBARRIERS
	.align		4
.L_297:
        /*0bbc*/ 	.byte	0x03, 0x38
        /*0bbe*/ 	.short	0x0016


	//----- nvinfo : EIATTR_EXIT_INSTR_OFFSETS
	.align		4
        /*0bc0*/ 	.byte	0x04, 0x1c
        /*0bc2*/ 	.short	(.L_299 - .L_298)


	//   ....[0]....
.L_298:
        /*0bc4*/ 	.word	0x00000980


	//   ....[1]....
        /*0bc8*/ 	.word	0x0000a710


	//   ....[2]....
        /*0bcc*/ 	.word	0x00010260


	//----- nvinfo : EIATTR_MAX_THREADS
	.align		4
.L_299:
        /*0bd0*/ 	.byte	0x04, 0x05
        /*0bd2*/ 	.short	(.L_301 - .L_300)
.L_300:
        /*0bd4*/ 	.word	0x00000200
        /*0bd8*/ 	.word	0x00000001
        /*0bdc*/ 	.word	0x00000001


	//----- nvinfo : EIATTR_CRS_STACK_SIZE
	.align		4
.L_301:
        /*0be0*/ 	.byte	0x04, 0x1e
        /*0be2*/ 	.short	(.L_303 - .L_302)
.L_302:
        /*0be4*/ 	.word	0x00000000


	//----- nvinfo : EIATTR_CBANK_PARAM_SIZE
	.align		4
.L_303:
        /*0be8*/ 	.byte	0x03, 0x19
        /*0bea*/ 	.short	0x0af0


	//----- nvinfo : EIATTR_PARAM_CBANK
	.align		4
        /*0bec*/ 	.byte	0x04, 0x0a
        /*0bee*/ 	.short	(.L_305 - .L_304)
	.align		4
.L_304:
        /*0bf0*/ 	.word	index@(.nv.constant0._ZN7cutlass13device_kernelIN5flash11enable_sm90INS1_16FlashAttnFwdSm90INS1_25CollectiveMainloopFwdSm90ILi2EN4cute5tupleIJNS5_1CILi1EEES8_S8_EEENS6_IJNS7_ILi192EEENS7_ILi128EEENS7_ILi96EEEEEELi96ENS_12float_e4m3_tEfNS_4arch4Sm90ELb1ELb0ELb0ELb1ELb1ELb0ELb0ELb1ELb1ELb1ELb0ELb0EEENS1_21CollectiveEpilogueFwdINS6_IJSA_SC_SB_EEES9_NS_10bfloat16_tESG_Li384ELb1ELb1ELb0ELb1EEENS1_36VarlenDynamicPersistentTileSchedulerILi192ELi128ELi384ELi128ELb0ELb1ELb1ELb1ELb1ELb1EEEEEEEEEvNT_6ParamsE)
        /*0bf4*/ 	.short	0x0210
        /*0bf6*/ 	.short	0x0af0


	//----- nvinfo : EIATTR_SW_WAR
	.align		4
.L_305:
        /*0bf8*/ 	.byte	0x04, 0x36
        /*0bfa*/ 	.short	(.L_307 - .L_306)
.L_306:
        /*0bfc*/ 	.word	0x00000008
.L_307:


//--------------------- .nv.info._ZN7cutlass13device_kernelIN5flash11enable_sm90INS1_16FlashAttnFwdSm90INS1_25CollectiveMainloopFwdSm90ILi2EN4cute5tupleIJNS5_1CILi1EEES8_S8_EEENS6_IJNS7_ILi192EEENS7_ILi128EEENS7_ILi96EEEEEELi96ENS_12float_e4m3_tEfNS_4arch4Sm90ELb1ELb0ELb0ELb1ELb1ELb1ELb0ELb1ELb1ELb1ELb0ELb0EEENS1_21CollectiveEpilogueFwdINS6_IJSA_SC_SB_EEES9_NS_10bfloat16_tESG_Li384ELb1ELb1ELb0ELb1EEENS1_36VarlenDynamicPersistentTileSchedulerILi192ELi128ELi384ELi128ELb0ELb1ELb1ELb1ELb1ELb1EEEEEEEEEvNT_6ParamsE --------------------------
	.section	.nv.info._ZN7cutlass13device_kernelIN5flash11enable_sm90INS1_16FlashAttnFwdSm90INS1_25CollectiveMainloopFwdSm90ILi2EN4cute5tupleIJNS5_1CILi1EEES8_S8_EEENS6_IJNS7_ILi192EEENS7_ILi128EEENS7_ILi96EEEEEELi96ENS_12float_e4m3_tEfNS_4arch4Sm90ELb1ELb0ELb0ELb1ELb1ELb1ELb0ELb1ELb1ELb1ELb0ELb0EEENS1_21CollectiveEpilogueFwdINS6_IJSA_SC_SB_EEES9_NS_10bfloat16_tESG_Li384ELb1ELb1ELb0ELb1EEENS1_36VarlenDynamicPersistentTileSchedulerILi192ELi128ELi384ELi128ELb0ELb1ELb1ELb1ELb1ELb1EEEEEEEEEvNT_6ParamsE,"",@"SHT_CUDA_INFO"
	.sectionflags	@""
	.align	4


	//----- nvinfo : EIATTR_CUDA_API_VERSION
	.align		4
        /*0000*/ 	.byte	0x04, 0x37
        /*0002*/ 	.short	(.L_309 - .L_308)
.L_308:
        /*0004*/ 	.word	0x00000082


	//----- nvinfo : EIATTR_KPARAM_INFO
	.align		4
.L_309:
        /*0008*/ 	.byte	0x04, 0x17
        /*000a*/ 	.short	(.L_311 - .L_310)
.L_310:
        /*000c*/ 	.word	0x00000000
        /*0010*/ 	.short	0x0000
        /*0012*/ 	.short	0x0070
        /*0014*/ 	.byte	0x00, 0xf0, 0x01, 0x2a


	//----- nvinfo : EIATTR_SPARSE_MMA_MASK
	.align		4
.L_311:
        /*0018*/ 	.byte	0x03, 0x50
        /*001a*/ 	.short	0x0000


	//----- nvinfo : EIATTR_MAXREG_COUNT
	.align		4
        /*001c*/ 	.byte	0x03, 0x1b
        /*001e*/ 	.short	0x0080


	//----- nvinfo : EIATTR_NUM_BARRIERS
	.align		4
        /*0020*/ 	.byte	0x02, 0x4c
        /*0022*/ 	.byte	0x10
	.zero		1


	//----- nvinfo : EIATTR_EXTERNS
	.align		4
        /*0024*/ 	.byte	0x04, 0x0f
        /*0026*/ 	.short	(.L_313 - .L_312)


	//   ....[0]....
	.align		4
.L_312:
        /*0028*/ 	.word	index@(__assertfail)


	//----- nvinfo : EIATTR_ANNOTATIONS
	.align		4
.L_313:
        /*002c*/ 	.byte	0x04, 0x55
        /*002e*/ 	.short	(.L_315 - .L_314)


	//   ....[0]....
.L_314:
        /* <DEDUP_REMOVED lines=99> */


	//----- nvinfo : EIATTR_MERCURY_ISA_VERSION
	.align		4
.L_315:
        /*0650*/ 	.byte	0x03, 0x5f
        /*0652*/ 	.short	0x0101


	//----- nvinfo : EIATTR_UNUSED_LOAD_BYTE_OFFSET
	.align		4
        /*0654*/ 	.byte	0x04, 0x44
        /*0656*/ 	.short	(.L_317 - .L_316)


	//   ....[0]....
.L_316:
        /*0658*/ 	.word	0x00000a50
        /*065c*/ 	.word	0x0000fff0


	//   ....[1]....
        /*0660*/ 	.word	0x00012bc0
        /*0664*/ 	.word	0x0000fff0


	//----- nvinfo : EIATTR_INT_WARP_WIDE_INSTR_OFFSETS
	.align		4
.L_317:
        /*0668*/ 	.byte	0x04, 0x31
        /*066a*/ 	.short	(.L_319 - .L_318)


	//   ....[0]....
.L_318:
        /*066c*/ 	.word	0x00000130


	//   ....[1]....
        /*0670*/ 	.word	0x00000170


	//   ....[2]....
        /*0674*/ 	.word	0x000001e0


	//   ....[3]....
        /*0678*/ 	.word	0x00017970


	//   ....[4]....
        /*067c*/ 	.word	0x00017a00


	//   ....[5]....
        /*0680*/ 	.word	0x0001aac0


	//   ....[6]....
        /*0684*/ 	.word	0x0001ab50


	//----- nvinfo : EIATTR_COOP_GROUP_MASK_REGIDS
	.align		4
.L_319:
        /*0688*/ 	.byte	0x04, 0x29
        /*068a*/ 	.short	(.L_321 - .L_320)


	//   ....[0]....
.L_320:
        /*068c*/ 	.word	0xffffffff


	//   ....[1]....
        /*0690*/ 	.word	0xffffffff


	//   ....[2]....
        /*0694*/ 	.word	0xffffffff


	//   ....[3]....
        /*0698*/ 	.word	0xffffffff


	//   ....[4]....
        /*069c*/ 	.word	0xffffffff


	//   ....[5]....
        /*06a0*/ 	.word	0xffffffff


	//   ....[6]....
        /*06a4*/ 	.word	0xffffffff


	//   ....[7]....
        /*06a8*/ 	.word	0xffffffff


	//   ....[8]....
        /*06ac*/ 	.word	0xffffffff


	//   ....[9]....
        /*06b0*/ 	.word	0xffffffff


	//   ....[10]....
        /*06b4*/ 	.word	0xffffffff


	//   ....[11]....
        /*06b8*/ 	.word	0xffffffff


	//   ....[12]....
        /*06bc*/ 	.word	0xffffffff


	//   ....[13]....
        /*06c0*/ 	.word	0xffffffff


	//   ....[14]....
        /*06c4*/ 	.word	0xffffffff


	//   ....[15]....
        /*06c8*/ 	.word	0xffffffff


	//   ....[16]....
        /*06cc*/ 	.word	0xffffffff


	//   ....[17]....
        /*06d0*/ 	.word	0xffffffff


	//   ....[18]....
        /*06d4*/ 	.word	0xffffffff


	//   ....[19]....
        /*06d8*/ 	.word	0xffffffff


	//   ....[20]....
        /*06dc*/ 	.word	0xffffffff


	//   ....[21]....
        /*06e0*/ 	.word	0xffffffff


	//   ....[22]....
        /*06e4*/ 	.word	0xffffffff


	//   ....[23]....
        /*06e8*/ 	.word	0xffffffff


	//   ....[24]....
        /*06ec*/ 	.word	0xffffffff


	//   ....[25]....
        /*06f0*/ 	.word	0xffffffff


	//   ....[26]....
        /*06f4*/ 	.word	0xffffffff


	//   ....[27]....
        /*06f8*/ 	.word	0xffffffff


	//   ....[28]....
        /*06fc*/ 	.word	0xffffffff


	//   ....[29]....
        /*0700*/ 	.word	0xffffffff


	//   ....[30]....
        /*0704*/ 	.word	0xffffffff


	//   ....[31]....
        /*0708*/ 	.word	0xffffffff


	//   ....[32]....
        /*070c*/ 	.word	0xffffffff


	//   ....[33]....
        /*0710*/ 	.word	0xffffffff


	//   ....[34]....
        /*0714*/ 	.word	0xffffffff


	//   ....[35]....
        /*0718*/ 	.word	0xffffffff


	//   ....[36]....
        /*071c*/ 	.word	0xffffffff


	//   ....[37]....
        /*0720*/ 	.word	0xffffffff


	//   ....[38]....
        /*0724*/ 	.word	0xffffffff


	//   ....[39]....
        /*0728*/ 	.word	0xffffffff


	//   ....[40]....
        /*072c*/ 	.word	0xffffffff


	//   ....[41]....
        /*0730*/ 	.word	0xffffffff


	//   ....[42]....
        /*0734*/ 	.word	0xffffffff


	//   ....[43]....
        /*0738*/ 	.word	0xffffffff


	//   ....[44]....
        /*073c*/ 	.word	0xffffffff


	//   ....[45]....
        /*0740*/ 	.word	0xffffffff


	//   ....[46]....
        /*0744*/ 	.word	0xffffffff


	//   ....[47]....
        /*0748*/ 	.word	0xffffffff


	//   ....[48]....
        /*074c*/ 	.word	0xffffffff


	//   ....[49]....
        /*0750*/ 	.word	0xffffffff


	//   ....[50]....
        /*0754*/ 	.word	0xffffffff


	//   ....[51]....
        /*0758*/ 	.word	0xffffffff


	//   ....[52]....
        /*075c*/ 	.word	0xffffffff


	//   ....[53]....
        /*0760*/ 	.word	0xffffffff


	//   ....[54]....
        /*0764*/ 	.word	0xffffffff


	//   ....[55]....
        /*0768*/ 	.word	0xffffffff


	//   ....[56]....
        /*076c*/ 	.word	0xffffffff


	//   ....[57]....
        /*0770*/ 	.word	0xffffffff


	//   ....[58]....
        /*0774*/ 	.word	0xffffffff


	//   ....[59]....
        /*0778*/ 	.word	0xffffffff


	//   ....[60]....
        /*077c*/ 	.word	0xffffffff


	//   ....[61]....
        /*0780*/ 	.word	0xffffffff


	//   ....[62]....
        /*0784*/ 	.word	0xffffffff


	//   ....[63]....
        /*0788*/ 	.word	0xffffffff


	//   ....[64]....
        /*078c*/ 	.word	0xffffffff


	//   ....[65]....
        /*0790*/ 	.word	0xffffffff


	//   ....[66]....
        /*0794*/ 	.word	0xffffffff


	//   ....[67]....
        /*0798*/ 	.word	0xffffffff


	//   ....[68]....
        /*079c*/ 	.word	0xffffffff


	//   ....[69]....
        /*07a0*/ 	.word	0xffffffff


	//   ....[70]....
        /*07a4*/ 	.word	0xffffffff


	//   ....[71]....
        /*07a8*/ 	.word	0xffffffff


	//   ....[72]....
        /*07ac*/ 	.word	0xffffffff


	//   ....[73]....
        /*07b0*/ 	.word	0xffffffff


	//   ....[74]....
        /*07b4*/ 	.word	0xffffffff


	//   ....[75]....
        /*07b8*/ 	.word	0xffffffff


	//   ....[76]....
        /*07bc*/ 	.word	0xffffffff


	//   ....[77]....
        /*07c0*/ 	.word	0xffffffff


	//   ....[78]....
        /*07c4*/ 	.word	0xffffffff


	//   ....[79]....
        /*07c8*/ 	.word	0xffffffff


	//   ....[80]....
        /*07cc*/ 	.word	0xffffffff


	//   ....[81]....
        /*07d0*/ 	.word	0xffffffff


	//   ....[82]....
        /*07d4*/ 	.word	0xffffffff


	//   ....[83]....
        /*07d8*/ 	.word	0xffffffff


	//   ....[84]....
        /*07dc*/ 	.word	0xffffffff


	//   ....[85]....
        /*07e0*/ 	.word	0xffffffff


	//   ....[86]....
        /*07e4*/ 	.word	0xffffffff


	//   ....[87]....
        /*07e8*/ 	.word	0xffffffff


	//   ....[88]....
        /*07ec*/ 	.word	0xffffffff


	//   ....[89]....
        /*07f0*/ 	.word	0xffffffff


	//   ....[90]....
        /*07f4*/ 	.word	0xffffffff


	//   ....[91]....
        /*07f8*/ 	.word	0xffffffff


	//   ....[92]....
        /*07fc*/ 	.word	0xffffffff


	//   ....[93]....
        /*0800*/ 	.word	0xffffffff


	//   ....[94]....
        /*0804*/ 	.word	0xffffffff


	//   ....[95]....
        /*0808*/ 	.word	0xffffffff


	//   ....[96]....
        /*080c*/ 	.word	0xffffffff


	//   ....[97]....
        /*0810*/ 	.word	0xffffffff


	//   ....[98]....
        /*0814*/ 	.word	0xffffffff


	//   ....[99]....
        /*0818*/ 	.word	0xffffffff


	//   ....[100]....
        /*081c*/ 	.word	0xffffffff


	//   ....[101]....
        /*0820*/ 	.word	0xffffffff


	//   ....[102]....
        /*0824*/ 	.word	0xffffffff


	//   ....[103]....
        /*0828*/ 	.word	0xffffffff


	//   ....[104]....
        /*082c*/ 	.word	0xffffffff


	//   ....[105]....
        /*0830*/ 	.word	0xffffffff


	//   ....[106]....
        /*0834*/ 	.word	0xffffffff


	//   ....[107]....
        /*0838*/ 	.word	0xffffffff


	//   ....[108]....
        /*083c*/ 	.word	0xffffffff


	//   ....[109]....
        /*0840*/ 	.word	0xffffffff


	//   ....[110]....
        /*0844*/ 	.word	0xffffffff


	//   ....[111]....
        /*0848*/ 	.word	0xffffffff


	//   ....[112]....
        /*084c*/ 	.word	0xffffffff


	//   ....[113]....
        /*0850*/ 	.word	0xffffffff


	//   ....[114]....
        /*0854*/ 	.word	0xffffffff


	//   ....[115]....
        /*0858*/ 	.word	0xffffffff


	//   ....[116]....
        /*085c*/ 	.word	0xffffffff


	//   ....[117]....
        /*0860*/ 	.word	0xffffffff


	//   ....[118]....
        /*0864*/ 	.word	0xffffffff


	//   ....[119]....
        /*0868*/ 	.word	0xffffffff


	//   ....[120]....
        /*086c*/ 	.word	0xffffffff


	//   ....[121]....
        /*0870*/ 	.word	0xffffffff


	//   ....[122]....
        /*0874*/ 	.word	0xffffffff


	//   ....[123]....
        /*0878*/ 	.word	0xffffffff


	//   ....[124]....
        /*087c*/ 	.word	0xffffffff


	//   ....[125]....
        /*0880*/ 	.word	0xffffffff


	//   ....[126]....
        /*0884*/ 	.word	0xffffffff


	//   ....[127]....
        /*0888*/ 	.word	0xffffffff


	//   ....[128]....
        /*088c*/ 	.word	0xffffffff


	//   ....[129]....
        /*0890*/ 	.word	0xffffffff


	//   ....[130]....
        /*0894*/ 	.word	0xffffffff


	//   ....[131]....
        /*0898*/ 	.word	0xffffffff


	//   ....[132]....
        /*089c*/ 	.word	0xffffffff


	//   ....[133]....
        /*08a0*/ 	.word	0xffffffff


	//   ....[134]....
        /*08a4*/ 	.word	0xffffffff


	//   ....[135]....
        /*08a8*/ 	.word	0xffffffff


	//   ....[136]....
        /*08ac*/ 	.word	0xffffffff


	//   ....[137]....
        /*08b0*/ 	.word	0x0500000f


	//   ....[138]....
        /*08b4*/ 	.word	0x0500000f


	//   ....[139]....
        /*08b8*/ 	.word	0x0500000f


	//   ....[140]....
        /*08bc*/ 	.word	0x0500000f


	//   ....[141]....
        /*08c0*/ 	.word	0x0500000f


	//   ....[142]....
        /*08c4*/ 	.word	0x0500000f


	//   ....[143]....
        /*08c8*/ 	.word	0x0500000f


	//   ....[144]....
        /*08cc*/ 	.word	0x0500000f


	//   ....[145]....
        /*08d0*/ 	.word	0x0500000f


	//   ....[146]....
        /*08d4*/ 	.word	0x0500000f


	//   ....[147]....
        /*08d8*/ 	.word	0x0500000f


	//   ....[148]....
        /*08dc*/ 	.word	0x0500000f


	//   ....[149]....
        /*08e0*/ 	.word	0x0500000f


	//   ....[150]....
        /*08e4*/ 	.word	0x0500000f


	//   ....[151]....
        /*08e8*/ 	.word	0x0500000f


	//   ....[152]....
        /*08ec*/ 	.word	0x0500000f


	//   ....[153]....
        /*08f0*/ 	.word	0x0500000f


	//   ....[154]....
        /*08f4*/ 	.word	0x0500000f


	//   ....[155]....
        /*08f8*/ 	.word	0x0500000f


	//   ....[156]....
        /*08fc*/ 	.word	0x0500000f


	//   ....[157]....
        /*0900*/ 	.word	0x0500000f


	//   ....[158]....
        /*0904*/ 	.word	0x0500000f


	//   ....[159]....
        /*0908*/ 	.word	0x0500000f


	//   ....[160]....
        /*090c*/ 	.word	0x0500000f


	//   ....[161]....
        /*0910*/ 	.word	0x0500000f


	//   ....[162]....
        /*0914*/ 	.word	0x0500000f


	//   ....[163]....
        /*0918*/ 	.word	0x0500000f


	//   ....[164]....
        /*091c*/ 	.word	0x0500000f


	//   ....[165]....
        /*0920*/ 	.word	0x0500000f


	//   ....[166]....
        /*0924*/ 	.word	0x0500000f


	//   ....[167]....
        /*0928*/ 	.word	0x0500000f


	//   ....[168]....
        /*092c*/ 	.word	0x0500000f


	//   ....[169]....
        /*0930*/ 	.word	0x0500000f


	//   ....[170]....
        /*0934*/ 	.word	0x0500000f


	//   ....[171]....
        /*0938*/ 	.word	0x0500000f


	//   ....[172]....
        /*093c*/ 	.word	0x0500000f


	//   ....[173]....
        /*0940*/ 	.word	0x0500000f


	//   ....[174]....
        /*0944*/ 	.word	0x0500000f


	//   ....[175]....
        /*0948*/ 	.word	0x0500000f


	//   ....[176]....
        /*094c*/ 	.word	0x0500000f


	//   ....[177]....
        /*0950*/ 	.word	0x0500000f


	//   ....[178]....
        /*0954*/ 	.word	0x0500000f


	//   ....[179]....
        /*0958*/ 	.word	0x0500000f


	//   ....[180]....
        /*095c*/ 	.word	0x0500000f


	//   ....[181]....
        /*0960*/ 	.word	0x0500000f


	//   ....[182]....
        /*0964*/ 	.word	0x0500000f


	//   ....[183]....
        /*0968*/ 	.word	0x0500000f


	//   ....[184]....
        /*096c*/ 	.word	0x0500000f


	//   ....[185]....
        /*0970*/ 	.word	0x0500000f


	//   ....[186]....
        /*0974*/ 	.word	0x0500000f


	//   ....[187]....
        /*0978*/ 	.word	0x0500000f


	//   ....[188]....
        /*097c*/ 	.word	0x0500000f


	//   ....[189]....
        /*0980*/ 	.word	0x0500000f


	//   ....[190]....
        /*0984*/ 	.word	0x0500000f


	//   ....[191]....
        /*0988*/ 	.word	0x0500000f


	//   ....[192]....
        /*098c*/ 	.word	0x0500000f


	//----- nvinfo : EIATTR_COOP_GROUP_INSTR_OFFSETS
	.align		4
.L_321:
        /*0990*/ 	.byte	0x04, 0x28
        /*0992*/ 	.short	(.L_323 - .L_322)


	//   ....[0]....
.L_322:
        /*0994*/ 	.word	0x00000070


	//   ....[1]....
        /*0998*/ 	.word	0x00000140


	//   ....[2]....
        /*099c*/ 	.word	0x00000190


	//   ....[3]....
        /*09a0*/ 	.word	0x000003c0


	//   ....[4]....
        /*09a4*/ 	.word	0x00000520


	//   ....[5]....
        /*09a8*/ 	.word	0x00000640


	//   ....[6]....
        /*09ac*/ 	.word	0x000007a0


	//   ....[7]....
        /*09b0*/ 	.word	0x00002980


	//   ....[8]....
        /*09b4*/ 	.word	0x00002990


	//   ....[9]....
        /*09b8*/ 	.word	0x000042e0


	//   ....[10]....
        /*09bc*/ 	.word	0x000042f0


	//   ....[11]....
        /*09c0*/ 	.word	0x00006400


	//   ....[12]....
        /*09c4*/ 	.word	0x00006410


	//   ....[13]....
        /*09c8*/ 	.word	0x00006800


	//   ....[14]....
        /*09cc*/ 	.word	0x00006820


	//   ....[15]....
        /*09d0*/ 	.word	0x000070f0


	//   ....[16]....
        /*09d4*/ 	.word	0x00007820


	//   ....[17]....
        /*09d8*/ 	.word	0x00007830


	//   ....[18]....
        /*09dc*/ 	.word	0x00007840


	//   ....[19]....
        /*09e0*/ 	.word	0x00007850


	//   ....[20]....
        /*09e4*/ 	.word	0x00009520


	//   ....[21]....
        /*09e8*/ 	.word	0x00009530


	//   ....[22]....
        /*09ec*/ 	.word	0x00009540


	//   ....[23]....
        /*09f0*/ 	.word	0x00009550


	//   ....[24]....
        /*09f4*/ 	.word	0x0000bde0


	//   ....[25]....
        /*09f8*/ 	.word	0x0000c450


	//   ....[26]....
        /*09fc*/ 	.word	0x0000c460


	//   ....[27]....
        /*0a00*/ 	.word	0x0000c480


	//   ....[28]....
        /*0a04*/ 	.word	0x0000cbd0


	//   ....[29]....
        /*0a08*/ 	.word	0x0000cbf0


	//   ....[30]....
        /*0a0c*/ 	.word	0x0000e310


	//   ....[31]....
        /*0a10*/ 	.word	0x0000e8c0


	//   ....[32]....
        /*0a14*/ 	.word	0x0000e990


	//   ....[33]....
        /*0a18*/ 	.word	0x0000ea00


	//   ....[34]....
        /*0a1c*/ 	.word	0x0000f070


	//   ....[35]....
        /*0a20*/ 	.word	0x0000f090


	//   ....[36]....
        /*0a24*/ 	.word	0x00010c50


	//   ....[37]....
        /*0a28*/ 	.word	0x00010c70


	//   ....[38]....
        /*0a2c*/ 	.word	0x00011190


	//   ....[39]....
        /*0a30*/ 	.word	0x000111f0


	//   ....[40]....
        /*0a34*/ 	.word	0x00012500


	//   ....[41]....
        /*0a38*/ 	.word	0x00012510


	//   ....[42]....
        /*0a3c*/ 	.word	0x000125b0


	//   ....[43]....
        /*0a40*/ 	.word	0x000125c0


	//   ....[44]....
        /*0a44*/ 	.word	0x00013150


	//   ....[45]....
        /*0a48*/ 	.word	0x00013180


	//   ....[46]....
        /*0a4c*/ 	.word	0x000131a0


	//   ....[47]....
        /*0a50*/ 	.word	0x000131c0


	//   ....[48]....
        /*0a54*/ 	.word	0x000131d0


	//   ....[49]....
        /*0a58*/ 	.word	0x000131e0


	//   ....[50]....
        /*0a5c*/ 	.word	0x000131f0


	//   ....[51]....
        /*0a60*/ 	.word	0x00013200


	//   ....[52]....
        /*0a64*/ 	.word	0x00013210


	//   ....[53]....
        /*0a68*/ 	.word	0x00013220


	//   ....[54]....
        /*0a6c*/ 	.word	0x00013230


	//   ....[55]....
        /*0a70*/ 	.word	0x00013240


	//   ....[56]....
        /*0a74*/ 	.word	0x00013260


	//   ....[57]....
        /*0a78*/ 	.word	0x00013270


	//   ....[58]....
        /*0a7c*/ 	.word	0x00013280


	//   ....[59]....
        /*0a80*/ 	.word	0x00013290


	//   ....[60]....
        /*0a84*/ 	.word	0x000132a0


	//   ....[61]....
        /*0a88*/ 	.word	0x000132b0


	//   ....[62]....
        /*0a8c*/ 	.word	0x000132c0


	//   ....[63]....
        /*0a90*/ 	.word	0x000132d0


	//   ....[64]....
        /*0a94*/ 	.word	0x000132e0


	//   ....[65]....
        /*0a98*/ 	.word	0x000132f0


	//   ....[66]....
        /*0a9c*/ 	.word	0x00013300


	//   ....[67]....
        /*0aa0*/ 	.word	0x00013310


	//   ....[68]....
        /*0aa4*/ 	.word	0x00013ad0


	//   ....[69]....
        /*0aa8*/ 	.word	0x00013b10


	//   ....[70]....
        /*0aac*/ 	.word	0x00013b40


	//   ....[71]....
        /*0ab0*/ 	.word	0x00013b60


	//   ....[72]....
        /*0ab4*/ 	.word	0x000140e0


	//   ....[73]....
        /*0ab8*/ 	.word	0x00014110


	//   ....[74]....
        /*0abc*/ 	.word	0x00014210


	//   ....[75]....
        /*0ac0*/ 	.word	0x00014230


	//   ....[76]....
        /*0ac4*/ 	.word	0x00014b60


	//   ....[77]....
        /*0ac8*/ 	.word	0x00014b70


	//   ....[78]....
        /*0acc*/ 	.word	0x00014c70


	//   ....[79]....
        /*0ad0*/ 	.word	0x00014c90


	//   ....[80]....
        /*0ad4*/ 	.word	0x00014e00


	//   ....[81]....
        /*0ad8*/ 	.word	0x00014fb0


	//   ....[82]....
        /*0adc*/ 	.word	0x00014fe0


	//   ....[83]....
        /*0ae0*/ 	.word	0x00015010


	//   ....[84]....
        /*0ae4*/ 	.word	0x00015040


	//   ....[85]....
        /*0ae8*/ 	.word	0x00015070


	//   ....[86]....
        /*0aec*/ 	.word	0x000150a0


	//   ....[87]....
        /*0af0*/ 	.word	0x00015210


	//   ....[88]....
        /*0af4*/ 	.word	0x00015240


	//   ....[89]....
        /*0af8*/ 	.word	0x00015270


	//   ....[90]....
        /*0afc*/ 	.word	0x000152a0


	//   ....[91]....
        /*0b00*/ 	.word	0x000152d0


	//   ....[92]....
        /*0b04*/ 	.word	0x00015300


	//   ....[93]....
        /*0b08*/ 	.word	0x000153a0


	//   ....[94]....
        /*0b0c*/ 	.word	0x00015400


	//   ....[95]....
        /*0b10*/ 	.word	0x000154a0


	//   ....[96]....
        /*0b14*/ 	.word	0x00016450


	//   ....[97]....
        /*0b18*/ 	.word	0x000185f0


	//   ....[98]....
        /*0b1c*/ 	.word	0x00018600


	//   ....[99]....
        /*0b20*/ 	.word	0x00018610


	//   ....[100]....
        /*0b24*/ 	.word	0x00018730


	//   ....[101]....
        /*0b28*/ 	.word	0x00018b70


	//   ....[102]....
        /*0b2c*/ 	.word	0x00018b80


	//   ....[103]....
        /*0b30*/ 	.word	0x00018b90


	//   ....[104]....
        /*0b34*/ 	.word	0x00018ba0


	//   ....[105]....
        /*0b38*/ 	.word	0x00019530


	//   ....[106]....
        /*0b3c*/ 	.word	0x00019560


	//   ....[107]....
        /*0b40*/ 	.word	0x00019580


	//   ....[108]....
        /*0b44*/ 	.word	0x00019590


	//   ....[109]....
        /*0b48*/ 	.word	0x00019690


	//   ....[110]....
        /*0b4c*/ 	.word	0x000196a0


	//   ....[111]....
        /*0b50*/ 	.word	0x00019e70


	//   ....[112]....
        /*0b54*/ 	.word	0x00019e90


	//   ....[113]....
        /*0b58*/ 	.word	0x00019eb0


	//   ....[114]....
        /*0b5c*/ 	.word	0x00019f10


	//   ....[115]....
        /*0b60*/ 	.word	0x0001a300


	//   ....[116]....
        /*0b64*/ 	.word	0x0001a310


	//   ....[117]....
        /*0b68*/ 	.word	0x0001a320


	//   ....[118]....
        /*0b6c*/ 	.word	0x0001a380


	//   ....[119]....
        /*0b70*/ 	.word	0x0001b260


	//   ....[120]....
        /*0b74*/ 	.word	0x0001b290


	//   ....[121]....
        /*0b78*/ 	.word	0x0001b2d0


	//   ....[122]....
        /*0b7c*/ 	.word	0x0001b300


	//   ....[123]....
        /*0b80*/ 	.word	0x0001b330


	//   ....[124]....
        /*0b84*/ 	.word	0x0001b360


	//   ....[125]....
        /*0b88*/ 	.word	0x0001b390


	//   ....[126]....
        /*0b8c*/ 	.word	0x0001b3c0


	//   ....[127]....
        /*0b90*/ 	.word	0x0001b540


	//   ....[128]....
        /*0b94*/ 	.word	0x0001b570


	//   ....[129]....
        /*0b98*/ 	.word	0x0001b5a0


	//   ....[130]....
        /*0b9c*/ 	.word	0x0001b5d0


	//   ....[131]....
        /*0ba0*/ 	.word	0x0001b600


	//   ....[132]....
        /*0ba4*/ 	.word	0x0001b630


	//   ....[133]....
        /*0ba8*/ 	.word	0x0001b6f0


	//   ....[134]....
        /*0bac*/ 	.word	0x0001b710


	//   ....[135]....
        /*0bb0*/ 	.word	0x0001b780


	//   ....[136]....
        /*0bb4*/ 	.word	0x0001be40


	//   ....[137]....
        /*0bb8*/ 	.word	0x0001c1e0


	//   ....[138]....
        /*0bbc*/ 	.word	0x0001c270


	//   ....[139]....
        /*0bc0*/ 	.word	0x0001c350


	//   ....[140]....
        /*0bc4*/ 	.word	0x0001c3e0


	//   ....[141]....
        /*0bc8*/ 	.word	0x0001c4c0


	//   ....[142]....
        /*0bcc*/ 	.word	0x0001c550


	//   ....[143]....
        /*0bd0*/ 	.word	0x0001c620


	//   ....[144]....
        /*0bd4*/ 	.word	0x0001c6b0


	//   ....[145]....
        /*0bd8*/ 	.word	0x0001c700


	//   ....[146]....
        /*0bdc*/ 	.word	0x0001c750


	//   ....[147]....
        /*0be0*/ 	.word	0x0001c820


	//   ....[148]....
        /*0be4*/ 	.word	0x0001c8b0


	//   ....[149]....
        /*0be8*/ 	.word	0x0001c900


	//   ....[150]....
        /*0bec*/ 	.word	0x0001c950


	//   ....[151]....
        /*0bf0*/ 	.word	0x0001cc50


	//   ....[152]....
        /*0bf4*/ 	.word	0x0001cf30


	//   ....[153]....
        /*0bf8*/ 	.word	0x0001d030


	//   ....[154]....
        /*0bfc*/ 	.word	0x0001d0d0


	//   ....[155]....
        /*0c00*/ 	.word	0x0001d280


	//   ....[156]....
        /*0c04*/ 	.word	0x0001d320


	//   ....[157]....
        /*0c08*/ 	.word	0x0001d420


	//   ....[158]....
        /*0c0c*/ 	.word	0x0001d4b0


	//   ....[159]....
        /*0c10*/ 	.word	0x0001d510


	//   ....[160]....
        /*0c14*/ 	.word	0x0001d5b0


	//   ....[161]....
        /*0c18*/ 	.word	0x0001d6c0


	//   ....[162]....
        /*0c1c*/ 	.word	0x0001d720


	//   ....[163]....
        /*0c20*/ 	.word	0x0001d780


	//   ....[164]....
        /*0c24*/ 	.word	0x0001d820


	//   ....[165]....
        /*0c28*/ 	.word	0x0001d8f0


	//   ....[166]....
        /*0c2c*/ 	.word	0x0001d9d0


	//   ....[167]....
        /*0c30*/ 	.word	0x0001db10


	//   ....[168]....
        /*0c34*/ 	.word	0x0001dbc0


	//   ....[169]....
        /*0c38*/ 	.word	0x0001dc70


	//   ....[170]....
        /*0c3c*/ 	.word	0x0001dd20


	//   ....[171]....
        /*0c40*/ 	.word	0x0001de10


	//   ....[172]....
        /*0c44*/ 	.word	0x0001dea0


	//   ....[173]....
        /*0c48*/ 	.word	0x0001df00


	//   ....[174]....
        /*0c4c*/ 	.word	0x0001dfd0


	//   ....[175]....
        /*0c50*/ 	.word	0x0001e1b0


	//   ....[176]....
        /*0c54*/ 	.word	0x0001e250


	//   ....[177]....
        /*0c58*/ 	.word	0x0001e370


	//   ....[178]....
        /*0c5c*/ 	.word	0x0001e3e0


	//   ....[179]....
        /*0c60*/ 	.word	0x0001e450


	//   ....[180]....
        /*0c64*/ 	.word	0x0001e4c0


	//   ....[181]....
        /*0c68*/ 	.word	0x0001e530


	//   ....[182]....
        /*0c6c*/ 	.word	0x0001e5b0


	//   ....[183]....
        /*0c70*/ 	.word	0x0001e640


	//   ....[184]....
        /*0c74*/ 	.word	0x0001e6e0


	//   ....[185]....
        /*0c78*/ 	.word	0x0001e750


	//   ....[186]....
        /*0c7c*/ 	.word	0x0001e7c0


	//   ....[187]....
        /*0c80*/ 	.word	0x0001e830


	//   ....[188]....
        /*0c84*/ 	.word	0x0001e8b0


	//   ....[189]....
        /*0c88*/ 	.word	0x0001e920


	//   ....[190]....
        /*0c8c*/ 	.word	0x0001e9c0


	//   ....[191]....
        /*0c90*/ 	.word	0x0001ea50


	//   ....[192]....
        /*0c94*/ 	.word	0x0001eb80


	//----- nvinfo : EIATTR_REG_RECONFIG
	.align		4
.L_323:
        /*0c98*/ 	.byte	0x01, 0x54
	.zero		2


	//----- nvinfo : EIATTR_SYSCALL_OFFSETS
	.align		4
        /*0c9c*/ 	.byte	0x04, 0x46
        /*0c9e*/ 	.short	(.L_325 - .L_324)


	//   ....[0]....
.L_324:
        /*0ca0*/ 	.word	0x00001a20


	//   ....[1]....
        /*0ca4*/ 	.word	0x00001b70


	//   ....[2]....
        /*0ca8*/ 	.word	0x00007260


	//   ....[3]....
        /*0cac*/ 	.word	0x00007580


	//   ....[4]....
        /*0cb0*/ 	.word	0x00017b60


	//   ....[5]....
        /*0cb4*/ 	.word	0x00017cd0


	//   ....[6]....
        /*0cb8*/ 	.word	0x00017e20


	//   ....[7]....
        /*0cbc*/ 	.word	0x00017f60


	//   ....[8]....
        /*0cc0*/ 	.word	0x00018fe0


	//----- nvinfo : EIATTR_MBARRIER_INSTR_OFFSETS
	.align		4
.L_325:
        /*0cc4*/ 	.byte	0x04, 0x39
        /*0cc6*/ 	.short	(.L_327 - .L_326)


	//   ....[0]....
.L_326:
        /*0cc8*/ 	.word	0x00000270
        /*0ccc*/ 	.word	0x000000ff
        /*0cd0*/ 	.word	0x00019c00
        /*0cd4*/ 	.short	0x0100
        /*0cd6*/ 	.byte	0x08
	.zero		1


	//   ....[1]....
        /*0cd8*/ 	.word	0x00000280
        /*0cdc*/ 	.word	0x000000ff
        /*0ce0*/ 	.word	0x00019c20
        /*0ce4*/ 	.short	0x0100
        /*0ce6*/ 	.byte	0x08
	.zero		1


	//   ....[2]....
        /*0ce8*/ 	.word	0x00000370
        /*0cec*/ 	.word	0x000000ff
        /*0cf0*/ 	.word	0x00019c30
        /*0cf4*/ 	.short	0x0100
        /*0cf6*/ 	.byte	0x08
	.zero		1


	//   ....[3]....
        /*0cf8*/ 	.word	0x00000380
        /*0cfc*/ 	.word	0x000000ff
        /*0d00*/ 	.word	0x00019c40
        /*0d04*/ 	.short	0x0100
        /*0d06*/ 	.byte	0x08
	.zero		1


	//   ....[4]....
        /*0d08*/ 	.word	0x00000390
        /*0d0c*/ 	.word	0x000000ff
        /*0d10*/ 	.word	0x00019c38
        /*0d14*/ 	.short	0x0100
        /*0d16*/ 	.byte	0x08
	.zero		1


	//   ....[5]....
        /*0d18*/ 	.word	0x000003a0
        /*0d1c*/ 	.word	0x000000ff
        /*0d20*/ 	.word	0x00019c48
        /*0d24*/ 	.short	0x0100
        /*0d26*/ 	.byte	0x08
	.zero		1


	//   ....[6]....
        /*0d28*/ 	.word	0x000004d0
        /*0d2c*/ 	.word	0x000000ff
        /*0d30*/ 	.word	0x00019c50
        /*0d34*/ 	.short	0x0100
        /*0d36*/ 	.byte	0x08
	.zero		1


	//   ....[7]....
        /*0d38*/ 	.word	0x000004e0
        /*0d3c*/ 	.word	0x000000ff
        /*0d40*/ 	.word	0x00019c60
        /*0d44*/ 	.short	0x0100
        /*0d46*/ 	.byte	0x08
	.zero		1


	//   ....[8]....
        /*0d48*/ 	.word	0x000004f0
        /*0d4c*/ 	.word	0x000000ff
        /*0d50*/ 	.word	0x00019c58
        /*0d54*/ 	.short	0x0100
        /*0d56*/ 	.byte	0x08
	.zero		1


	//   ....[9]....
        /*0d58*/ 	.word	0x00000500
        /*0d5c*/ 	.word	0x000000ff
        /*0d60*/ 	.word	0x00019c68
        /*0d64*/ 	.short	0x0100
        /*0d66*/ 	.byte	0x08
	.zero		1


	//   ....[10]....
        /*0d68*/ 	.word	0x000005f0
        /*0d6c*/ 	.word	0x000000ff
        /*0d70*/ 	.word	0x00019c70
        /*0d74*/ 	.short	0x0100
        /*0d76*/ 	.byte	0x06
	.zero		1


	//   ....[11]....
        /*0d78*/ 	.word	0x00000600
        /*0d7c*/ 	.word	0x000000ff
        /*0d80*/ 	.word	0x00019c80
        /*0d84*/ 	.short	0x0100
        /*0d86*/ 	.byte	0x06
	.zero		1


	//   ....[12]....
        /*0d88*/ 	.word	0x00000610
        /*0d8c*/ 	.word	0x000000ff
        /*0d90*/ 	.word	0x00019c78
        /*0d94*/ 	.short	0x0100
        /*0d96*/ 	.byte	0x06
	.zero		1


	//   ....[13]....
        /*0d98*/ 	.word	0x00000620
        /*0d9c*/ 	.word	0x000000ff
        /*0da0*/ 	.word	0x00019c88
        /*0da4*/ 	.short	0x0100
        /*0da6*/ 	.byte	0x06
	.zero		1


	//   ....[14]....
        /*0da8*/ 	.word	0x00000750
        /*0dac*/ 	.word	0x000000ff
        /*0db0*/ 	.word	0x00019c90
        /*0db4*/ 	.short	0x0100
        /*0db6*/ 	.byte	0x08
	.zero		1


	//   ....[15]....
        /*0db8*/ 	.word	0x00000760
        /*0dbc*/ 	.word	0x000000ff
        /*0dc0*/ 	.word	0x00019ca0
        /*0dc4*/ 	.short	0x0100
        /*0dc6*/ 	.byte	0x08
	.zero		1


	//   ....[16]....
        /*0dc8*/ 	.word	0x00000770
        /*0dcc*/ 	.word	0x000000ff
        /*0dd0*/ 	.word	0x00019c98
        /*0dd4*/ 	.short	0x0100
        /*0dd6*/ 	.byte	0x08
	.zero		1


	//   ....[17]....
        /*0dd8*/ 	.word	0x00000780
        /*0ddc*/ 	.word	0x000000ff
        /*0de0*/ 	.word	0x00019ca8
        /*0de4*/ 	.short	0x0100
        /*0de6*/ 	.byte	0x08
	.zero		1


	//   ....[18]....
        /*0de8*/ 	.word	0x000008c0
        /*0dec*/ 	.word	0x000000ff
        /*0df0*/ 	.word	0x00019cb0
        /*0df4*/ 	.short	0x0100
        /*0df6*/ 	.byte	0x08
	.zero		1


	//   ....[19]....
        /*0df8*/ 	.word	0x000008d0
        /*0dfc*/ 	.word	0x000000ff
        /*0e00*/ 	.word	0x00019cc0
        /*0e04*/ 	.short	0x0100
        /*0e06*/ 	.byte	0x08
	.zero		1


	//   ....[20]....
        /*0e08*/ 	.word	0x000008e0
        /*0e0c*/ 	.word	0x000000ff
        /*0e10*/ 	.word	0x00019cb8
        /*0e14*/ 	.short	0x0100
        /*0e16*/ 	.byte	0x08
	.zero		1


	//   ....[21]....
        /*0e18*/ 	.word	0x000008f0
        /*0e1c*/ 	.word	0x000000ff
        /*0e20*/ 	.word	0x00019cc8
        /*0e24*/ 	.short	0x0100
        /*0e26*/ 	.byte	0x08
	.zero		1


	//   ....[22]....
        /*0e28*/ 	.word	0x00002930
        /*0e2c*/ 	.word	0x00000045
        /*0e30*/ 	.word	0x00019c90
        /*0e34*/ 	.short	0x010a
        /*0e36*/ 	.byte	0x3f
	.zero		1


	//   ....[23]....
        /*0e38*/ 	.word	0x00004290
        /*0e3c*/ 	.word	0x00000045
        /*0e40*/ 	.word	0x00019c90
        /*0e44*/ 	.short	0x010a
        /*0e46*/ 	.byte	0x3f
	.zero		1


	//   ....[24]....
        /*0e48*/ 	.word	0x00006220
        /*0e4c*/ 	.word	0x00000045
        /*0e50*/ 	.word	0x00019c90
        /*0e54*/ 	.short	0x010a
        /*0e56*/ 	.byte	0x3f
	.zero		1


	//   ....[25]....
        /*0e58*/ 	.word	0x00006640
        /*0e5c*/ 	.word	0x00000004
        /*0e60*/ 	.word	0x00000000
        /*0e64*/ 	.short	0x0101
        /*0e66*/ 	.byte	0x3f
	.zero		1


	//   ....[26]....
        /*0e68*/ 	.word	0x00006680
        /*0e6c*/ 	.word	0x00000045
        /*0e70*/ 	.word	0x00019cb0
        /*0e74*/ 	.short	0x010a
        /*0e76*/ 	.byte	0x3f
	.zero		1


	//   ....[27]....
        /*0e78*/ 	.word	0x00006a60
        /*0e7c*/ 	.word	0x00000045
        /*0e80*/ 	.word	0x00000000
        /*0e84*/ 	.short	0x0101
        /*0e86*/ 	.byte	0x3f
	.zero		1


	//   ....[28]....
        /*0e88*/ 	.word	0x00007300
        /*0e8c*/ 	.word	0x00000012
        /*0e90*/ 	.word	0x00019c00
        /*0e94*/ 	.short	0x010a
        /*0e96*/ 	.byte	0x3f
	.zero		1


	//   ....[29]....
        /*0e98*/ 	.word	0x00007350
        /*0e9c*/ 	.word	0x00000012
        /*0ea0*/ 	.word	0x00019c00
        /*0ea4*/ 	.short	0x010a
        /*0ea6*/ 	.byte	0x3f
	.zero		1


	//   ....[30]....
        /*0ea8*/ 	.word	0x00007b90
        /*0eac*/ 	.word	0x00000012
        /*0eb0*/ 	.word	0x00019c00
        /*0eb4*/ 	.short	0x010a
        /*0eb6*/ 	.byte	0x3f
	.zero		1


	//   ....[31]....
        /*0eb8*/ 	.word	0x00009860
        /*0ebc*/ 	.word	0x00000012
        /*0ec0*/ 	.word	0x00019c00
        /*0ec4*/ 	.short	0x010a
        /*0ec6*/ 	.byte	0x3f
	.zero		1


	//   ....[32]....
        /*0ec8*/ 	.word	0x0000ba20
        /*0ecc*/ 	.word	0x00000003
        /*0ed0*/ 	.word	0x00019c30
        /*0ed4*/ 	.short	0x010a
        /*0ed6*/ 	.byte	0x3f
	.zero		1


	//   ....[33]....
        /*0ed8*/ 	.word	0x0000bac0
        /*0edc*/ 	.word	0x00000003
        /*0ee0*/ 	.word	0x00019c30
        /*0ee4*/ 	.short	0x010a
        /*0ee6*/ 	.byte	0x3f
	.zero		1


	//   ....[34]....
        /*0ee8*/ 	.word	0x0000d290
        /*0eec*/ 	.word	0x00000003
        /*0ef0*/ 	.word	0x00000000
        /*0ef4*/ 	.short	0x0101
        /*0ef6*/ 	.byte	0x3f
	.zero		1


	//   ....[35]....
        /*0ef8*/ 	.word	0x0000dce0
        /*0efc*/ 	.word	0x00000000
        /*0f00*/ 	.word	0x00019c30
        /*0f04*/ 	.short	0x010a
        /*0f06*/ 	.byte	0x3f
	.zero		1


	//   ....[36]....
        /*0f08*/ 	.word	0x0000dd50
        /*0f0c*/ 	.word	0x00000000
        /*0f10*/ 	.word	0x00019c30
        /*0f14*/ 	.short	0x010a
        /*0f16*/ 	.byte	0x3f
	.zero		1


	//   ....[37]....
        /*0f18*/ 	.word	0x0000df50
        /*0f1c*/ 	.word	0x0000000f
        /*0f20*/ 	.word	0x00019c50
        /*0f24*/ 	.short	0x010a
        /*0f26*/ 	.byte	0x3f
	.zero		1


	//   ....[38]....
        /*0f28*/ 	.word	0x0000dfa0
        /*0f2c*/ 	.word	0x0000000f
        /*0f30*/ 	.word	0x00019c50
        /*0f34*/ 	.short	0x010a
        /*0f36*/ 	.byte	0x3f
	.zero		1


	//   ....[39]....
        /*0f38*/ 	.word	0x0000e2d0
        /*0f3c*/ 	.word	0x00000000
        /*0f40*/ 	.word	0x00000000
        /*0f44*/ 	.short	0x0101
        /*0f46*/ 	.byte	0x3f
	.zero		1


	//   ....[40]....
        /*0f48*/ 	.word	0x0000fe60
        /*0f4c*/ 	.word	0x0000000f
        /*0f50*/ 	.word	0x00000000
        /*0f54*/ 	.short	0x0101
        /*0f56*/ 	.byte	0x3f
	.zero		1


	//   ....[41]....
        /*0f58*/ 	.word	0x000104f0
        /*0f5c*/ 	.word	0x00000005
        /*0f60*/ 	.word	0x00019c30
        /*0f64*/ 	.short	0x010a
        /*0f66*/ 	.byte	0x3f
	.zero		1


	//   ....[42]....
        /*0f68*/ 	.word	0x00010560
        /*0f6c*/ 	.word	0x00000005
        /*0f70*/ 	.word	0x00019c30
        /*0f74*/ 	.short	0x010a
        /*0f76*/ 	.byte	0x3f
	.zero		1


	//   ....[43]....
        /*0f78*/ 	.word	0x00010760
        /*0f7c*/ 	.word	0x0000000f
        /*0f80*/ 	.word	0x00019c50
        /*0f84*/ 	.short	0x010a
        /*0f86*/ 	.byte	0x3f
	.zero		1


	//   ....[44]....
        /*0f88*/ 	.word	0x000107b0
        /*0f8c*/ 	.word	0x0000000f
        /*0f90*/ 	.word	0x00019c50
        /*0f94*/ 	.short	0x010a
        /*0f96*/ 	.byte	0x3f
	.zero		1


	//   ....[45]....
        /*0f98*/ 	.word	0x00010a40
        /*0f9c*/ 	.word	0x00000000
        /*0fa0*/ 	.word	0x00000000
        /*0fa4*/ 	.short	0x0101
        /*0fa6*/ 	.byte	0x3f
	.zero		1


	//   ....[46]....
        /*0fa8*/ 	.word	0x00011c80
        /*0fac*/ 	.word	0x0000000f
        /*0fb0*/ 	.word	0x00000000
        /*0fb4*/ 	.short	0x0101
        /*0fb6*/ 	.byte	0x3f
	.zero		1


	//   ....[47]....
        /*0fb8*/ 	.word	0x000121c0
        /*0fbc*/ 	.word	0x0000000c
        /*0fc0*/ 	.word	0x00019c50
        /*0fc4*/ 	.short	0x010a
        /*0fc6*/ 	.byte	0x3f
	.zero		1


	//   ....[48]....
        /*0fc8*/ 	.word	0x00012210
        /*0fcc*/ 	.word	0x0000000c
        /*0fd0*/ 	.word	0x00019c50
        /*0fd4*/ 	.short	0x010a
        /*0fd6*/ 	.byte	0x3f
	.zero		1


	//   ....[49]....
        /*0fd8*/ 	.word	0x00012b20
        /*0fdc*/ 	.word	0x00000002
        /*0fe0*/ 	.word	0x00000000
        /*0fe4*/ 	.short	0x0101
        /*0fe6*/ 	.byte	0x3f
	.zero		1


	//   ....[50]....
        /*0fe8*/ 	.word	0x00014100
        /*0fec*/ 	.word	0x00000000
        /*0ff0*/ 	.word	0x00000000
        /*0ff4*/ 	.short	0x0101
        /*0ff6*/ 	.byte	0x3f
	.zero		1


	//   ....[51]....
        /*0ff8*/ 	.word	0x00016530
        /*0ffc*/ 	.word	0x00000016
        /*1000*/ 	.word	0x00019c20
        /*1004*/ 	.short	0x010a
        /*1006*/ 	.byte	0x3f
	.zero		1


	//   ....[52]....
        /*1008*/ 	.word	0x000165c0
        /*100c*/ 	.word	0x00000008
        /*1010*/ 	.word	0x00019ca0
        /*1014*/ 	.short	0x010a
        /*1016*/ 	.byte	0x3f
	.zero		1


	//   ....[53]....
        /*1018*/ 	.word	0x00016a10
        /*101c*/ 	.word	0x00000008
        /*1020*/ 	.word	0x00019cc0
        /*1024*/ 	.short	0x010a
        /*1026*/ 	.byte	0x3f
	.zero		1


	//   ....[54]....
        /*1028*/ 	.word	0x00016f20
        /*102c*/ 	.word	0x00000008
        /*1030*/ 	.word	0x00019ca0
        /*1034*/ 	.short	0x010a
        /*1036*/ 	.byte	0x3f
	.zero		1


	//   ....[55]....
        /*1038*/ 	.word	0x00017360
        /*103c*/ 	.word	0x00000008
        /*1040*/ 	.word	0x00019cc0
        /*1044*/ 	.short	0x010a
        /*1046*/ 	.byte	0x3f
	.zero		1


	//   ....[56]....
        /*1048*/ 	.word	0x000183f0
        /*104c*/ 	.word	0x00000004
        /*1050*/ 	.word	0x00019c80
        /*1054*/ 	.short	0x010a
        /*1056*/ 	.byte	0x3f
	.zero		1


	//   ....[57]....
        /*1058*/ 	.word	0x00018830
        /*105c*/ 	.word	0x00000004
        /*1060*/ 	.word	0x00019c70
        /*1064*/ 	.short	0x0107
        /*1066*/ 	.byte	0x3f
	.zero		1


	//   ....[58]....
        /*1068*/ 	.word	0x000188f0
        /*106c*/ 	.word	0x00000004
        /*1070*/ 	.word	0x00019c70
        /*1074*/ 	.short	0x0101
        /*1076*/ 	.byte	0x3f
	.zero		1


	//   ....[59]....
        /*1078*/ 	.word	0x00018940
        /*107c*/ 	.word	0x00000004
        /*1080*/ 	.word	0x00019c40
        /*1084*/ 	.short	0x010a
        /*1086*/ 	.byte	0x3f
	.zero		1


	//   ....[60]....
        /*1088*/ 	.word	0x00018cc0
        /*108c*/ 	.word	0x00000004
        /*1090*/ 	.word	0x00019c30
        /*1094*/ 	.short	0x0107
        /*1096*/ 	.byte	0x3f
	.zero		1


	//   ....[61]....
        /*1098*/ 	.word	0x00018d90
        /*109c*/ 	.word	0x00000004
        /*10a0*/ 	.word	0x00019c30
        /*10a4*/ 	.short	0x0101
        /*10a6*/ 	.byte	0x3f
	.zero		1


	//   ....[62]....
        /*10a8*/ 	.word	0x00019780
        /*10ac*/ 	.word	0x00000016
        /*10b0*/ 	.word	0x00019c00
        /*10b4*/ 	.short	0x0107
        /*10b6*/ 	.byte	0x3f
	.zero		1


	//   ....[63]....
        /*10b8*/ 	.word	0x00019880
        /*10bc*/ 	.word	0x00000016
        /*10c0*/ 	.word	0x00019c00
        /*10c4*/ 	.short	0x0101
        /*10c6*/ 	.byte	0x3f
	.zero		1


	//   ....[64]....
        /*10c8*/ 	.word	0x000198a0
        /*10cc*/ 	.word	0x00000016
        /*10d0*/ 	.word	0x00019c20
        /*10d4*/ 	.short	0x010a
        /*10d6*/ 	.byte	0x3f
	.zero		1


	//   ....[65]....
        /*10d8*/ 	.word	0x00019c10
        /*10dc*/ 	.word	0x00000000
        /*10e0*/ 	.word	0x00019c80
        /*10e4*/ 	.short	0x010a
        /*10e6*/ 	.byte	0x3f
	.zero		1


	//   ....[66]....
        /*10e8*/ 	.word	0x00019fe0
        /*10ec*/ 	.word	0x00000000
        /*10f0*/ 	.word	0x00019c70
        /*10f4*/ 	.short	0x0107
        /*10f6*/ 	.byte	0x3f
	.zero		1


	//   ....[67]....
        /*10f8*/ 	.word	0x0001a0a0
        /*10fc*/ 	.word	0x00000000
        /*1100*/ 	.word	0x00019c70
        /*1104*/ 	.short	0x0101
        /*1106*/ 	.byte	0x3f
	.zero		1


	//   ....[68]....
        /*1108*/ 	.word	0x0001a0d0
        /*110c*/ 	.word	0x00000000
        /*1110*/ 	.word	0x00019c40
        /*1114*/ 	.short	0x010a
        /*1116*/ 	.byte	0x3f
	.zero		1


	//   ....[69]....
        /*1118*/ 	.word	0x0001a420
        /*111c*/ 	.word	0x00000000
        /*1120*/ 	.word	0x00019c30
        /*1124*/ 	.short	0x0107
        /*1126*/ 	.byte	0x3f
	.zero		1


	//   ....[70]....
        /*1128*/ 	.word	0x0001a4e0
        /*112c*/ 	.word	0x00000000
        /*1130*/ 	.word	0x00019c30
        /*1134*/ 	.short	0x0101
        /*1136*/ 	.byte	0x3f
	.zero		1


	//   ....[71]....
        /*1138*/ 	.word	0x0001a570
        /*113c*/ 	.word	0x00000002
        /*1140*/ 	.word	0x00019c70
        /*1144*/ 	.short	0x010a
        /*1146*/ 	.byte	0x3f
	.zero		1


	//   ....[72]....
        /*1148*/ 	.word	0x0001a600
        /*114c*/ 	.word	0x00000002
        /*1150*/ 	.word	0x00019c60
        /*1154*/ 	.short	0x010a
        /*1156*/ 	.byte	0x3f
	.zero		1


	//   ....[73]....
        /*1158*/ 	.word	0x0001a990
        /*115c*/ 	.word	0x00000002
        /*1160*/ 	.word	0x00019c50
        /*1164*/ 	.short	0x0101
        /*1166*/ 	.byte	0x3f
	.zero		1


	//   ....[74]....
        /*1168*/ 	.word	0x0001aa20
        /*116c*/ 	.word	0x00000002
        /*1170*/ 	.word	0x00000000
        /*1174*/ 	.short	0x0101
        /*1176*/ 	.byte	0x3f
	.zero		1


	//   ....[75]....
        /*1178*/ 	.word	0x0001abe0
        /*117c*/ 	.word	0x00000003
        /*1180*/ 	.word	0x00019c70
        /*1184*/ 	.short	0x010a
        /*1186*/ 	.byte	0x3f
	.zero		1


	//   ....[76]....
        /*1188*/ 	.word	0x0001ac60
        /*118c*/ 	.word	0x00000003
        /*1190*/ 	.word	0x00019c60
        /*1194*/ 	.short	0x010a
        /*1196*/ 	.byte	0x3f
	.zero		1


	//   ....[77]....
        /*1198*/ 	.word	0x0001b000
        /*119c*/ 	.word	0x00000003
        /*11a0*/ 	.word	0x00019c50
        /*11a4*/ 	.short	0x0101
        /*11a6*/ 	.byte	0x3f
	.zero		1


	//   ....[78]....
        /*11a8*/ 	.word	0x0001b0b0
        /*11ac*/ 	.word	0x00000003
        /*11b0*/ 	.word	0x00000000
        /*11b4*/ 	.short	0x0101
        /*11b6*/ 	.byte	0x3f
	.zero		1


	//   ....[79]....
        /*11b8*/ 	.word	0x0001bdc0
        /*11bc*/ 	.word	0x00000005
        /*11c0*/ 	.word	0x00019c20
        /*11c4*/ 	.short	0x010a
        /*11c6*/ 	.byte	0x3f
	.zero		1


	//   ....[80]....
        /*11c8*/ 	.word	0x0001bf30
        /*11cc*/ 	.word	0x00000003
        /*11d0*/ 	.word	0x00019c40
        /*11d4*/ 	.short	0x010a
        /*11d6*/ 	.byte	0x3f
	.zero		1


	//   ....[81]....
        /*11d8*/ 	.word	0x0001bfd0
        /*11dc*/ 	.word	0x00000005
        /*11e0*/ 	.word	0x00019c40
        /*11e4*/ 	.short	0x010a
        /*11e6*/ 	.byte	0x3f
	.zero		1


	//   ....[82]....
        /*11e8*/ 	.word	0x0001c010
        /*11ec*/ 	.word	0x00000003
        /*11f0*/ 	.word	0x00019c60
        /*11f4*/ 	.short	0x010a
        /*11f6*/ 	.byte	0x3f
	.zero		1


	//   ....[83]....
        /*11f8*/ 	.word	0x0001c050
        /*11fc*/ 	.word	0x00000005
        /*1200*/ 	.word	0x00019c60
        /*1204*/ 	.short	0x010a
        /*1206*/ 	.byte	0x3f
	.zero		1


	//   ....[84]....
        /*1208*/ 	.word	0x0001c090
        /*120c*/ 	.word	0x00000003
        /*1210*/ 	.word	0x00019c80
        /*1214*/ 	.short	0x010a
        /*1216*/ 	.byte	0x3f
	.zero		1


	//   ....[85]....
        /*1218*/ 	.word	0x0001c0d0
        /*121c*/ 	.word	0x00000005
        /*1220*/ 	.word	0x00019c80
        /*1224*/ 	.short	0x010a
        /*1226*/ 	.byte	0x3f
	.zero		1


	//   ....[86]....
        /*1228*/ 	.word	0x0001c130
        /*122c*/ 	.word	0x00000045
        /*1230*/ 	.word	0x00019c90
        /*1234*/ 	.short	0x010a
        /*1236*/ 	.byte	0x3f
	.zero		1


	//   ....[87]....
        /*1238*/ 	.word	0x0001c2a0
        /*123c*/ 	.word	0x00000045
        /*1240*/ 	.word	0x00019c90
        /*1244*/ 	.short	0x010a
        /*1246*/ 	.byte	0x3f
	.zero		1


	//   ....[88]....
        /*1248*/ 	.word	0x0001c420
        /*124c*/ 	.word	0x00000045
        /*1250*/ 	.word	0x00019c90
        /*1254*/ 	.short	0x010a
        /*1256*/ 	.byte	0x3f
	.zero		1


	//   ....[89]....
        /*1258*/ 	.word	0x0001c580
        /*125c*/ 	.word	0x00000045
        /*1260*/ 	.word	0x00019cb0
        /*1264*/ 	.short	0x010a
        /*1266*/ 	.byte	0x3f
	.zero		1


	//   ....[90]....
        /*1268*/ 	.word	0x0001c780
        /*126c*/ 	.word	0x00000012
        /*1270*/ 	.word	0x00019c00
        /*1274*/ 	.short	0x010a
        /*1276*/ 	.byte	0x3f
	.zero		1


	//   ....[91]....
        /*1278*/ 	.word	0x0001c990
        /*127c*/ 	.word	0x00000012
        /*1280*/ 	.word	0x00019c00
        /*1284*/ 	.short	0x010a
        /*1286*/ 	.byte	0x3f
	.zero		1


	//   ....[92]....
        /*1288*/ 	.word	0x0001c9e0
        /*128c*/ 	.word	0x00000003
        /*1290*/ 	.word	0x00019c30
        /*1294*/ 	.short	0x010a
        /*1296*/ 	.byte	0x3f
	.zero		1


	//   ....[93]....
        /*1298*/ 	.word	0x0001ca30
        /*129c*/ 	.word	0x00000000
        /*12a0*/ 	.word	0x00019c30
        /*12a4*/ 	.short	0x010a
        /*12a6*/ 	.byte	0x3f
	.zero		1


	//   ....[94]....
        /*12a8*/ 	.word	0x0001ca80
        /*12ac*/ 	.word	0x0000000f
        /*12b0*/ 	.word	0x00019c50
        /*12b4*/ 	.short	0x010a
        /*12b6*/ 	.byte	0x3f
	.zero		1


	//   ....[95]....
        /*12b8*/ 	.word	0x0001cad0
        /*12bc*/ 	.word	0x00000005
        /*12c0*/ 	.word	0x00019c30
        /*12c4*/ 	.short	0x010a
        /*12c6*/ 	.byte	0x3f
	.zero		1


	//   ....[96]....
        /*12c8*/ 	.word	0x0001cb20
        /*12cc*/ 	.word	0x0000000f
        /*12d0*/ 	.word	0x00019c50
        /*12d4*/ 	.short	0x010a
        /*12d6*/ 	.byte	0x3f
	.zero		1


	//   ....[97]....
        /*12d8*/ 	.word	0x0001cb70
        /*12dc*/ 	.word	0x0000000c
        /*12e0*/ 	.word	0x00019c50
        /*12e4*/ 	.short	0x010a
        /*12e6*/ 	.byte	0x3f
	.zero		1


	//   ....[98]....
        /*12e8*/ 	.word	0x0001cd10
        /*12ec*/ 	.word	0x00000016
        /*12f0*/ 	.word	0x00019c20
        /*12f4*/ 	.short	0x010a
        /*12f6*/ 	.byte	0x3f
	.zero		1


	//   ....[99]....
        /*12f8*/ 	.word	0x0001cd60
        /*12fc*/ 	.word	0x00000008
        /*1300*/ 	.word	0x00019ca0
        /*1304*/ 	.short	0x010a
        /*1306*/ 	.byte	0x3f
	.zero		1


	//   ....[100]....
        /*1308*/ 	.word	0x0001cdb0
        /*130c*/ 	.word	0x00000008
        /*1310*/ 	.word	0x00019cc0
        /*1314*/ 	.short	0x010a
        /*1316*/ 	.byte	0x3f
	.zero		1


	//   ....[101]....
        /*1318*/ 	.word	0x0001ce00
        /*131c*/ 	.word	0x00000008
        /*1320*/ 	.word	0x00019ca0
        /*1324*/ 	.short	0x010a
        /*1326*/ 	.byte	0x3f
	.zero		1


	//   ....[102]....
        /*1328*/ 	.word	0x0001ce50
        /*132c*/ 	.word	0x00000008
        /*1330*/ 	.word	0x00019cc0
        /*1334*/ 	.short	0x010a
        /*1336*/ 	.byte	0x3f
	.zero		1


	//   ....[103]....
        /*1338*/ 	.word	0x0001cf80
        /*133c*/ 	.word	0x00000004
        /*1340*/ 	.word	0x00019c80
        /*1344*/ 	.short	0x010a
        /*1346*/ 	.byte	0x3f
	.zero		1


	//   ....[104]....
        /*1348*/ 	.word	0x0001d370
        /*134c*/ 	.word	0x00000004
        /*1350*/ 	.word	0x00019c40
        /*1354*/ 	.short	0x010a
        /*1356*/ 	.byte	0x3f
	.zero		1


	//   ....[105]....
        /*1358*/ 	.word	0x0001da10
        /*135c*/ 	.word	0x00000016
        /*1360*/ 	.word	0x00019c20
        /*1364*/ 	.short	0x010a
        /*1366*/ 	.byte	0x3f
	.zero		1


	//   ....[106]....
        /*1368*/ 	.word	0x0001da60
        /*136c*/ 	.word	0x00000000
        /*1370*/ 	.word	0x00019c80
        /*1374*/ 	.short	0x010a
        /*1376*/ 	.byte	0x3f
	.zero		1


	//   ....[107]....
        /*1378*/ 	.word	0x0001dd60
        /*137c*/ 	.word	0x00000000
        /*1380*/ 	.word	0x00019c40
        /*1384*/ 	.short	0x010a
        /*1386*/ 	.byte	0x3f
	.zero		1


	//   ....[108]....
        /*1388*/ 	.word	0x0001e010
        /*138c*/ 	.word	0x00000002
        /*1390*/ 	.word	0x00019c70
        /*1394*/ 	.short	0x010a
        /*1396*/ 	.byte	0x3f
	.zero		1


	//   ....[109]....
        /*1398*/ 	.word	0x0001e060
        /*139c*/ 	.word	0x00000002
        /*13a0*/ 	.word	0x00019c60
        /*13a4*/ 	.short	0x010a
        /*13a6*/ 	.byte	0x3f
	.zero		1


	//   ....[110]....
        /*13a8*/ 	.word	0x0001e0b0
        /*13ac*/ 	.word	0x00000003
        /*13b0*/ 	.word	0x00019c70
        /*13b4*/ 	.short	0x010a
        /*13b6*/ 	.byte	0x3f
	.zero		1


	//   ....[111]....
        /*13b8*/ 	.word	0x0001e100
        /*13bc*/ 	.word	0x00000003
        /*13c0*/ 	.word	0x00019c60
        /*13c4*/ 	.short	0x010a
        /*13c6*/ 	.byte	0x3f
	.zero		1


	//   ....[112]....
        /*13c8*/ 	.word	0x0001eaa0
        /*13cc*/ 	.word	0x00000005
        /*13d0*/ 	.word	0x00019c20
        /*13d4*/ 	.short	0x010a
        /*13d6*/ 	.byte	0x3f
	.zero		1


	//   ....[113]....
        /*13d8*/ 	.word	0x0001ec40
        /*13dc*/ 	.word	0x00000003
        /*13e0*/ 	.word	0x00019c40
        /*13e4*/ 	.short	0x010a
        /*13e6*/ 	.byte	0x3f
	.zero		1


	//   ....[114]....
        /*13e8*/ 	.word	0x0001ec90
        /*13ec*/ 	.word	0x00000005
        /*13f0*/ 	.word	0x00019c40
        /*13f4*/ 	.short	0x010a
        /*13f6*/ 	.byte	0x3f
	.zero		1


	//   ....[115]....
        /*13f8*/ 	.word	0x0001ece0
        /*13fc*/ 	.word	0x00000003
        /*1400*/ 	.word	0x00019c60
        /*1404*/ 	.short	0x010a
        /*1406*/ 	.byte	0x3f
	.zero		1


	//   ....[116]....
        /*1408*/ 	.word	0x0001ed30
        /*140c*/ 	.word	0x00000005
        /*1410*/ 	.word	0x00019c60
        /*1414*/ 	.short	0x010a
        /*1416*/ 	.byte	0x3f
	.zero		1


	//   ....[117]....
        /*1418*/ 	.word	0x0001ed80
        /*141c*/ 	.word	0x00000003
        /*1420*/ 	.word	0x00019c80
        /*1424*/ 	.short	0x010a
        /*1426*/ 	.byte	0x3f
	.zero		1


	//----- nvinfo : EIATTR_NUM_MBARRIERS
	.align		4
.L_327:
        /*1428*/ 	.byte	0x03, 0x38
        /*142a*/ 	.short	0x0016


	//----- nvinfo : EIATTR_EXIT_INSTR_OFFSETS
	.align		4
        /*142c*/ 	.byte	0x04, 0x1c
        /*142e*/ 	.short	(.L_329 - .L_328)


	//   ....[0]....
.L_328:
        /*1430*/ 	.word	0x0001c120


	//----- nvinfo : EIATTR_MAX_THREADS
	.align		4
.L_329:
        /*1434*/ 	.byte	0x04, 0x05
        /*1436*/ 	.short	(.L_331 - .L_330)
.L_330:
        /*1438*/ 	.word	0x00000200
        /*143c*/ 	.word	0x00000001
        /*1440*/ 	.word	0x00000001


	//----- nvinfo : EIATTR_CRS_STACK_SIZE
	.align		4
.L_331:
        /*1444*/ 	.byte	0x04, 0x1e
        /*1446*/ 	.short	(.L_333 - .L_332)
.L_332:
        /*1448*/ 	.word	0x00000000


	//----- nvinfo : EIATTR_CBANK_PARAM_SIZE
	.align		4
.L_333:
        /*144c*/ 	.byte	0x03, 0x19
        /*144e*/ 	.short	0x0af0


	//----- nvinfo : EIATTR_PARAM_CBANK
	.align		4
        /*1450*/ 	.byte	0x04, 0x0a
        /*1452*/ 	.short	(.L_335 - .L_334)
	.align		4
.L_334:
        /*1454*/ 	.word	index@(.nv.constant0._ZN7cutlass13device_kernelIN5flash11enable_sm90INS1_16FlashAttnFwdSm90INS1_25CollectiveMainloopFwdSm90ILi2EN4cute5tupleIJNS5_1CILi1EEES8_S8_EEENS6_IJNS7_ILi192EEENS7_ILi128EEENS7_ILi96EEEEEELi96ENS_12float_e4m3_tEfNS_4arch4Sm90ELb1ELb0ELb0ELb1ELb1ELb1ELb0ELb1ELb1ELb1ELb0ELb0EEENS1_21CollectiveEpilogueFwdINS6_IJSA_SC_SB_EEES9_NS_10bfloat16_tESG_Li384ELb1ELb1ELb0ELb1EEENS1_36VarlenDynamicPersistentTileSchedulerILi192ELi128ELi384ELi128ELb0ELb1ELb1ELb1ELb1ELb1EEEEEEEEEvNT_6ParamsE)
        /*1458*/ 	.short	0x0210
        /*145a*/ 	.short	0x0af0


	//----- nvinfo : EIATTR_SW_WAR
	.align		4
.L_335:
        /*145c*/ 	.byte	0x04, 0x36
        /*145e*/ 	.short	(.L_337 - .L_336)
.L_336:
        /*1460*/ 	.word	0x00000008
.L_337:


//--------------------- .nv.callgraph             --------------------------
	.section	.nv.callgraph,"",@"SHT_CUDA_CALLGRAPH"
	.align	4
	.sectionentsize	8
	.align		4
        /*0000*/ 	.word	0x00000000
	.align		4
        /*0004*/ 	.word	0xffffffff
	.align		4
        /*0008*/ 	.word	index@(_ZN7cutlass13device_kernelIN5flash11enable_sm90INS1_16FlashAttnFwdSm90INS1_25CollectiveMainloopFwdSm90ILi2EN4cute5tupleIJNS5_1CILi1EEES8_S8_EEENS6_IJNS7_ILi192EEENS7_ILi128EEENS7_ILi96EEEEEELi96ENS_12float_e4m3_tEfNS_4arch4Sm90ELb0ELb0ELb0ELb0ELb1ELb0ELb0ELb1ELb1ELb1ELb0ELb0EEENS1_21CollectiveEpilogueFwdINS6_IJSA_SC_SB_EEES9_NS_10bfloat16_tESG_Li384ELb0ELb1ELb0ELb1EEENS1_29StaticPersistentTileSchedulerILb0EEEEEEEEEvNT_6ParamsE)
	.align		4
        /*000c*/ 	.word	index@(__assertfail)
	.align		4
        /*0010*/ 	.word	index@(_ZN7cutlass13device_kernelIN5flash11enable_sm90INS1_16FlashAttnFwdSm90INS1_25CollectiveMainloopFwdSm90ILi2EN4cute5tupleIJNS5_1CILi1EEES8_S8_EEENS6_IJNS7_ILi192EEENS7_ILi128EEENS7_ILi96EEEEEELi96ENS_12float_e4m3_tEfNS_4arch4Sm90ELb0ELb0ELb0ELb1ELb1ELb0ELb0ELb1ELb1ELb1ELb0ELb0EEENS1_21CollectiveEpilogueFwdINS6_IJSA_SC_SB_EEES9_NS_10bfloat16_tESG_Li384ELb1ELb1ELb0ELb1EEENS1_36VarlenDynamicPersistentTileSchedulerILi192ELi128ELi384ELi128ELb0ELb1ELb1ELb0ELb1ELb1EEEEEEEEEvNT_6ParamsE)
	.align		4
        /*0014*/ 	.word	index@(__assertfail)
	.align		4
        /*0018*/ 	.word	index@(_ZN7cutlass13device_kernelIN5flash11enable_sm90INS1_16FlashAttnFwdSm90INS1_25CollectiveMainloopFwdSm90ILi2EN4cute5tupleIJNS5_1CILi1EEES8_S8_EEENS6_IJNS7_ILi192EEENS7_ILi128EEENS7_ILi96EEEEEELi96ENS_12float_e4m3_tEfNS_4arch4Sm90ELb0ELb0ELb0ELb1ELb1ELb1ELb0ELb1ELb1ELb1ELb0ELb0EEENS1_21CollectiveEpilogueFwdINS6_IJSA_SC_SB_EEES9_NS_10bfloat16_tESG_Li384ELb1ELb1ELb0ELb1EEENS1_36VarlenDynamicPersistentTileSchedulerILi192ELi128ELi384ELi128ELb0ELb1ELb1ELb0ELb1ELb1EEEEEEEEEvNT_6ParamsE)
	.align		4
        /*001c*/ 	.word	index@(__assertfail)
	.align		4
        /*0020*/ 	.word	index@(_ZN7cutlass13device_kernelIN5flash11enable_sm90INS1_16FlashAttnFwdSm90INS1_25CollectiveMainloopFwdSm90ILi2EN4cute5tupleIJNS5_1CILi1EEES8_S8_EEENS6_IJNS7_ILi192EEENS7_ILi128EEENS7_ILi96EEEEEELi96ENS_12float_e4m3_tEfNS_4arch4Sm90ELb0ELb1ELb0ELb0ELb1ELb0ELb0ELb1ELb1ELb1ELb0ELb0EEENS1_21CollectiveEpilogueFwdINS6_IJSA_SC_SB_EEES9_NS_10bfloat16_tESG_Li384ELb0ELb1ELb0ELb1EEENS1_30DynamicPersistentTileSchedulerILi384ELi128ELb0ELb1ELb1EEEEEEEEEvNT_6ParamsE)
	.align		4
        /*0024*/ 	.word	index@(__assertfail)
	.align		4
        /*0028*/ 	.word	index@(_ZN7cutlass13device_kernelIN5flash11enable_sm90INS1_16FlashAttnFwdSm90INS1_25CollectiveMainloopFwdSm90ILi2EN4cute5tupleIJNS5_1CILi1EEES8_S8_EEENS6_IJNS7_ILi192EEENS7_ILi128EEENS7_ILi96EEEEEELi96ENS_12float_e4m3_tEfNS_4arch4Sm90ELb0ELb1ELb0ELb1ELb1ELb0ELb0ELb1ELb1ELb1ELb0ELb0EEENS1_21CollectiveEpilogueFwdINS6_IJSA_SC_SB_EEES9_NS_10bfloat16_tESG_Li384ELb1ELb1ELb0ELb1EEENS1_36VarlenDynamicPersistentTileSchedulerILi192ELi128ELi384ELi128ELb0ELb1ELb1ELb1ELb0ELb1EEEEEEEEEvNT_6ParamsE)
	.align		4
        /*002c*/ 	.word	index@(__assertfail)
	.align		4
        /*0030*/ 	.word	index@(_ZN7cutlass13device_kernelIN5flash11enable_sm90INS1_16FlashAttnFwdSm90INS1_25CollectiveMainloopFwdSm90ILi2EN4cute5tupleIJNS5_1CILi1EEES8_S8_EEENS6_IJNS7_ILi192EEENS7_ILi128EEENS7_ILi96EEEEEELi96ENS_12float_e4m3_tEfNS_4arch4Sm90ELb0ELb1ELb0ELb1ELb1ELb1ELb0ELb1ELb1ELb1ELb0ELb0EEENS1_21CollectiveEpilogueFwdINS6_IJSA_SC_SB_EEES9_NS_10bfloat16_tESG_Li384ELb1ELb1ELb0ELb1EEENS1_36VarlenDynamicPersistentTileSchedulerILi192ELi128ELi384ELi128ELb0ELb1ELb1ELb1ELb0ELb1EEEEEEEEEvNT_6ParamsE)
	.align		4
        /*0034*/ 	.word	index@(__assertfail)
	.align		4
        /*0038*/ 	.word	index@(_ZN7cutlass13device_kernelIN5flash11enable_sm90INS1_16FlashAttnFwdSm90INS1_25CollectiveMainloopFwdSm90ILi2EN4cute5tupleIJNS5_1CILi1EEES8_S8_EEENS6_IJNS7_ILi192EEENS7_ILi128EEENS7_ILi96EEEEEELi96ENS_12float_e4m3_tEfNS_4arch4Sm90ELb1ELb0ELb0ELb0ELb1ELb0ELb0ELb1ELb1ELb1ELb0ELb0EEENS1_21CollectiveEpilogueFwdINS6_IJSA_SC_SB_EEES9_NS_10bfloat16_tESG_Li384ELb0ELb1ELb0ELb1EEENS1_30DynamicPersistentTileSchedulerILi384ELi128ELb0ELb1ELb1EEEEEEEEEvNT_6ParamsE)
	.align		4
        /*003c*/ 	.word	index@(__assertfail)
	.align		4
        /*0040*/ 	.word	index@(_ZN7cutlass13device_kernelIN5flash11enable_sm90INS1_16FlashAttnFwdSm90INS1_25CollectiveMainloopFwdSm90ILi2EN4cute5tupleIJNS5_1CILi1EEES8_S8_EEENS6_IJNS7_ILi192EEENS7_ILi128EEENS7_ILi96EEEEEELi96ENS_12float_e4m3_tEfNS_4arch4Sm90ELb1ELb0ELb0ELb1ELb1ELb0ELb0ELb1ELb1ELb1ELb0ELb0EEENS1_21CollectiveEpilogueFwdINS6_IJSA_SC_SB_EEES9_NS_10bfloat16_tESG_Li384ELb1ELb1ELb0ELb1EEENS1_36VarlenDynamicPersistentTileSchedulerILi192ELi128ELi384ELi128ELb0ELb1ELb1ELb1ELb1ELb1EEEEEEEEEvNT_6ParamsE)
	.align		4
        /*0044*/ 	.word	index@(__assertfail)
	.align		4
        /*0048*/ 	.word	index@(_ZN7cutlass13device_kernelIN5flash11enable_sm90INS1_16FlashAttnFwdSm90INS1_25CollectiveMainloopFwdSm90ILi2EN4cute5tupleIJNS5_1CILi1EEES8_S8_EEENS6_IJNS7_ILi192EEENS7_ILi128EEENS7_ILi96EEEEEELi96ENS_12float_e4m3_tEfNS_4arch4Sm90ELb1ELb0ELb0ELb1ELb1ELb1ELb0ELb1ELb1ELb1ELb0ELb0EEENS1_21CollectiveEpilogueFwdINS6_IJSA_SC_SB_EEES9_NS_10bfloat16_tESG_Li384ELb1ELb1ELb0ELb1EEENS1_36VarlenDynamicPersistentTileSchedulerILi192ELi128ELi384ELi128ELb0ELb1ELb1ELb1ELb1ELb1EEEEEEEEEvNT_6ParamsE)
	.align		4
        /*004c*/ 	.word	index@(__assertfail)
	.align		4
        /*0050*/ 	.word	0x00000000
	.align		4
        /*0054*/ 	.word	0xfffffffe
	.align		4
        /*0058*/ 	.word	0x00000000
	.align		4
        /*005c*/ 	.word	0xfffffffd
	.align		4
        /*0060*/ 	.word	0x00000000
	.align		4
        /*0064*/ 	.word	0xfffffffc


//--------------------- .nv.constant4             --------------------------
	.section	.nv.constant4,"a",@progbits
	.align	8
	.align		8
.nv.constant4:
        /*0000*/ 	.dword	__assertfail
	.align		8
        /*0008*/ 	.dword	__unnamed_1
	.align		8
        /*0010*/ 	.dword	__unnamed_2
	.align		8
        /*0018*/ 	.dword	__unnamed_3
	.align		8
        /*0020*/ 	.dword	__unnamed_4
	.align		8
        /*0028*/ 	.dword	__unnamed_5
	.align		8
        /*0030*/ 	.dword	__unnamed_6
	.align		8
        /*0038*/ 	.dword	_ZZN5flash28permute_output_fp8_VcolmajorIN4cute6TensorINS1_11ArrayEngineIN7cutlass10bfloat16_tELm48EEENS1_6LayoutINS1_5tupleIJNS8_IJNS1_1CILi2EEESA_NS9_ILi12EEEEEENS9_ILi1EEESD_EEENS8_IJNS8_IJSD_SA_NS9_ILi4EEEEEENS9_ILi0EEESH_EEEEEEEEEvRT_E9upper_map
	.align		8
        /*0040*/ 	.dword	_ZN71_INTERNAL_468d2551_35_flash_fwd_hdim96_e4m3_paged_sm90_cu_ea41c527_45034cuda3std3__45__cpo5beginE
	.align		8
        /*0048*/ 	.dword	_ZN71_INTERNAL_468d2551_35_flash_fwd_hdim96_e4m3_paged_sm90_cu_ea41c527_45034cuda3std3__45__cpo3endE
	.align		8
        /*0050*/ 	.dword	_ZN71_INTERNAL_468d2551_35_flash_fwd_hdim96_e4m3_paged_sm90_cu_ea41c527_45034cuda3std3__45__cpo6cbeginE
	.align		8
        /*0058*/ 	.dword	_ZN71_INTERNAL_468d2551_35_flash_fwd_hdim96_e4m3_paged_sm90_cu_ea41c527_45034cuda3std3__45__cpo4cendE
	.align		8
        /*0060*/ 	.dword	_ZN71_INTERNAL_468d2551_35_flash_fwd_hdim96_e4m3_paged_sm90_cu_ea41c527_45034cuda3std3__473_GLOBAL__N__468d2551_35_flash_fwd_hdim96_e4m3_paged_sm90_cu_ea41c527_45036ignoreE
	.align		8
        /*0068*/ 	.dword	_ZN71_INTERNAL_468d2551_35_flash_fwd_hdim96_e4m3_paged_sm90_cu_ea41c527_45034cuda3std3__419piecewise_constructE
	.align		8
        /*0070*/ 	.dword	_ZN71_INTERNAL_468d2551_35_flash_fwd_hdim96_e4m3_paged_sm90_cu_ea41c527_45034cuda3std3__48in_placeE
	.align		8
        /*0078*/ 	.dword	_ZN71_INTERNAL_468d2551_35_flash_fwd_hdim96_e4m3_paged_sm90_cu_ea41c527_45034cuda3std6ranges3__45__cpo4swapE
	.align		8
        /*0080*/ 	.dword	_ZN71_INTERNAL_468d2551_35_flash_fwd_hdim96_e4m3_paged_sm90_cu_ea41c527_45034cuda3std6ranges3__45__cpo9iter_moveE
	.align		8
        /*0088*/ 	.dword	_ZN71_INTERNAL_468d2551_35_flash_fwd_hdim96_e4m3_paged_sm90_cu_ea41c527_45034cute7productE
	.align		8
        /*0090*/ 	.dword	_ZN71_INTERNAL_468d2551_35_flash_fwd_hdim96_e4m3_paged_sm90_cu_ea41c527_45034cute1_E
	.align		8
        /*0098*/ 	.dword	$str$23
	.align		8
        /*00a0*/ 	.dword	$str$24


//--------------------- .text._ZN7cutlass13device_kernelIN5flash11enable_sm90INS1_16FlashAttnFwdSm90INS1_25CollectiveMainloopFwdSm90ILi2EN4cute5tupleIJNS5_1CILi1EEES8_S8_EEENS6_IJNS7_ILi192EEENS7_ILi128EEENS7_ILi96EEEEEELi96ENS_12float_e4m3_tEfNS_4arch4Sm90ELb0ELb0ELb0ELb0ELb1ELb0ELb0ELb1ELb1ELb1ELb0ELb0EEENS1_21CollectiveEpilogueFwdINS6_IJSA_SC_SB_EEES9_NS_10bfloat16_tESG_Li384ELb0ELb1ELb0ELb1EEENS1_29StaticPersistentTileSchedulerILb0EEEEEEEEEvNT_6ParamsE --------------------------
	.section	.text._ZN7cutlass13device_kernelIN5flash11enable_sm90INS1_16FlashAttnFwdSm90INS1_25CollectiveMainloopFwdSm90ILi2EN4cute5tupleIJNS5_1CILi1EEES8_S8_EEENS6_IJNS7_ILi192EEENS7_ILi128EEENS7_ILi96EEEEEELi96ENS_12float_e4m3_tEfNS_4arch4Sm90ELb0ELb0ELb0ELb0ELb1ELb0ELb0ELb1ELb1ELb1ELb0ELb0EEENS1_21CollectiveEpilogueFwdINS6_IJSA_SC_SB_EEES9_NS_10bfloat16_tESG_Li384ELb0ELb1ELb0ELb1EEENS1_29StaticPersistentTileSchedulerILb0EEEEEEEEEvNT_6ParamsE,"ax",@progbits
	.align	128
.text._ZN7cutlass13device_kernelIN5flash11enable_sm90INS1_16FlashAttnFwdSm90INS1_25CollectiveMainloopFwdSm90ILi2EN4cute5tupleIJNS5_1CILi1EEES8_S8_EEENS6_IJNS7_ILi192EEENS7_ILi128EEENS7_ILi96EEEEEELi96ENS_12float_e4m3_tEfNS_4arch4Sm90ELb0ELb0ELb0ELb0ELb1ELb0ELb0ELb1ELb1ELb1ELb0ELb0EEENS1_21CollectiveEpilogueFwdINS6_IJSA_SC_SB_EEES9_NS_10bfloat16_tESG_Li384ELb0ELb1ELb0ELb1EEENS1_29StaticPersistentTileSchedulerILb0EEEEEEEEEvNT_6ParamsE:
        .type           _ZN7cutlass13device_kernelIN5flash11enable_sm90INS1_16FlashAttnFwdSm90INS1_25CollectiveMainloopFwdSm90ILi2EN4cute5tupleIJNS5_1CILi1EEES8_S8_EEENS6_IJNS7_ILi192EEENS7_ILi128EEENS7_ILi96EEEEEELi96ENS_12float_e4m3_tEfNS_4arch4Sm90ELb0ELb0ELb0ELb0ELb1ELb0ELb0ELb1ELb1ELb1ELb0ELb0EEENS1_21CollectiveEpilogueFwdINS6_IJSA_SC_SB_EEES9_NS_10bfloat16_tESG_Li384ELb0ELb1ELb0ELb1EEENS1_29StaticPersistentTileSchedulerILb0EEEEEEEEEvNT_6ParamsE,@function
        .size           _ZN7cutlass13device_kernelIN5flash11enable_sm90INS1_16FlashAttnFwdSm90INS1_25CollectiveMainloopFwdSm90ILi2EN4cute5tupleIJNS5_1CILi1EEES8_S8_EEENS6_IJNS7_ILi192EEENS7_ILi128EEENS7_ILi96EEEEEELi96ENS_12float_e4m3_tEfNS_4arch4Sm90ELb0ELb0ELb0ELb0ELb1ELb0ELb0ELb1ELb1ELb1ELb0ELb0EEENS1_21CollectiveEpilogueFwdINS6_IJSA_SC_SB_EEES9_NS_10bfloat16_tESG_Li384ELb0ELb1ELb0ELb1EEENS1_29StaticPersistentTileSchedulerILb0EEEEEEEEEvNT_6ParamsE,(.L_x_2578 - _ZN7cutlass13device_kernelIN5flash11enable_sm90INS1_16FlashAttnFwdSm90INS1_25CollectiveMainloopFwdSm90ILi2EN4cute5tupleIJNS5_1CILi1EEES8_S8_EEENS6_IJNS7_ILi192EEENS7_ILi128EEENS7_ILi96EEEEEELi96ENS_12float_e4m3_tEfNS_4arch4Sm90ELb0ELb0ELb0ELb0ELb1ELb0ELb0ELb1ELb1ELb1ELb0ELb0EEENS1_21CollectiveEpilogueFwdINS6_IJSA_SC_SB_EEES9_NS_10bfloat16_tESG_Li384ELb0ELb1ELb0ELb1EEENS1_29StaticPersistentTileSchedulerILb0EEEEEEEEEvNT_6ParamsE)
        .other          _ZN7cutlass13device_kernelIN5flash11enable_sm90INS1_16FlashAttnFwdSm90INS1_25CollectiveMainloopFwdSm90ILi2EN4cute5tupleIJNS5_1CILi1EEES8_S8_EEENS6_IJNS7_ILi192EEENS7_ILi128EEENS7_ILi96EEEEEELi96ENS_12float_e4m3_tEfNS_4arch4Sm90ELb0ELb0ELb0ELb0ELb1ELb0ELb0ELb1ELb1ELb1ELb0ELb0EEENS1_21CollectiveEpilogueFwdINS6_IJSA_SC_SB_EEES9_NS_10bfloat16_tESG_Li384ELb0ELb1ELb0ELb1EEENS1_29StaticPersistentTileSchedulerILb0EEEEEEEEEvNT_6ParamsE,@"STO_CUDA_ENTRY STV_DEFAULT"
_ZN7cutlass13device_kernelIN5flash11enable_sm90INS1_16FlashAttnFwdSm90INS1_25CollectiveMainloopFwdSm90ILi2EN4cute5tupleIJNS5_1CILi1EEES8_S8_EEENS6_IJNS7_ILi192EEENS7_ILi128EEENS7_ILi96EEEEEELi96ENS_12float_e4m3_tEfNS_4arch4Sm90ELb0ELb0ELb0ELb0ELb1ELb0ELb0ELb1ELb1ELb1ELb0ELb0EEENS1_21CollectiveEpilogueFwdINS6_IJSA_SC_SB_EEES9_NS_10bfloat16_tESG_Li384ELb0ELb1ELb0ELb1EEENS1_29StaticPersistentTileSchedulerILb0EEEEEEEEEvNT_6ParamsE:
[----:B------:R-:W0:Y:S02]  /*0000*/  LDC R1, c[0x0][0x28] ;  /* 0x00000a00ff017b82 */ /* 0x000e240000000800 */
[----:B0-----:R-:W-:Y:S01]  /*0010*/  VIADD R1, R1, 0xfffffff0 ;  /* 0xfffffff001017836 */ /* 0x001fe20000000000 */
[----:B------:R-:W0:Y:S01]  /*0020*/  S2R R3, SR_TID.X ;  /* 0x0000000000037919 */ /* 0x000e220000002100 */
[----:B------:R-:W-:Y:S01]  /*0030*/  ELECT P0, URZ, PT ;  /* 0x00000000003f782f */ /* 0x000fe20003800000 */
[----:B------:R-:W-:Y:S01]  /*0040*/  UMOV UR4, 0x80 ;  /* 0x0000008000047882 */ /* 0x000fe20000000000 */
[----:B------:R-:W-:Y:S01]  /*0050*/  UMOV UR7, 0x180 ;  /* 0x0000018000077882 */ /* 0x000fe20000000000 */
[----:B0-----:R-:W-:-:S05]  /*0060*/  SHF.R.U32.HI R0, RZ, 0x5, R3 ;  /* 0x00000005ff007819 */ /* 0x001fca0000011603 */
[----:B------:R-:W0:Y:S02]  /*0070*/  SHFL.IDX PT, R2, R0, RZ, 0x1f ;  /* 0x00001fff00027589 */ /* 0x000e2400000e0000 */
[C---:B0-----:R-:W-:Y:S02]  /*0080*/  ISETP.NE.OR P0, PT, R2.reuse, RZ, !P0 ;  /* 0x000000ff0200720c */ /* 0x041fe40004705670 */
[----:B------:R-:W-:Y:S02]  /*0090*/  ISETP.NE.AND P1, PT, R2, RZ, PT ;  /* 0x000000ff0200720c */ /* 0x000fe40003f25270 */
[----:B------:R-:W-:-:S06]  /*00a0*/  SHF.R.U32.HI R2, RZ, 0x7, R3 ;  /* 0x00000007ff027819 */ /* 0x000fcc0000011603 */
[----:B------:R-:W0:Y:S03]  /*00b0*/  SHFL.IDX PT, R2, R2, RZ, 0x1f ;  /* 0x00001fff02027589 */ /* 0x000e2600000e0000 */
[----:B------:R-:W-:Y:S01]  /*00c0*/  VOTEU.ALL UP0, P0 ;  /* 0x00000000003f7886 */ /* 0x000fe20000000000 */
[----:B------:R-:W-:-:S04]  /*00d0*/  VOTEU.ALL UP1, P0 ;  /* 0x00000000003f7886 */ /* 0x000fc80000020000 */
[----:B------:R-:W1:Y:S01]  /*00e0*/  @!UP0 S2UR UR8, SR_CgaCtaId ;  /* 0x00000000000889c3 */ /* 0x000e620000008800 */
[----:B------:R-:W-:Y:S01]  /*00f0*/  @!UP0 UMOV UR6, 0x400 ;  /* 0x0000040000068882 */ /* 0x000fe20000000000 */
[----:B------:R-:W-:-:S04]  /*0100*/  @!UP0 UIADD3 UR4, -UR4, 0x100000, URZ ;  /* 0x0010000004048890 */ /* 0x000fc8000fffe13f */
[----:B------:R-:W-:Y:S02]  /*0110*/  @!UP0 USHF.L.U32 UR5, UR4, 0xb, URZ ;  /* 0x0000000b04058899 */ /* 0x000fe4000800063f */
[----:B------:R-:W-:Y:S02]  /*0120*/  @!UP0 USHF.L.U32 UR4, UR4, 0x1, URZ ;  /* 0x0000000104048899 */ /* 0x000fe4000800063f */
[----:B-1----:R-:W-:Y:S02]  /*0130*/  @!UP0 ULEA UR8, UR8, UR6, 0x18 ;  /* 0x0000000608088291 */ /* 0x002fe4000f8ec03f */
[----:B------:R-:W-:-:S04]  /*0140*/  @!UP0 UIADD3 UR6, -UR7, 0x100000, URZ ;  /* 0x0010000007068890 */ /* 0x000fc8000fffe13f */
[----:B------:R-:W-:Y:S02]  /*0150*/  @!UP0 USHF.L.U32 UR7, UR6, 0xb, URZ ;  /* 0x0000000b06078899 */ /* 0x000fe4000800063f */
[----:B------:R-:W-:Y:S01]  /*0160*/  @!UP0 USHF.L.U32 UR6, UR6, 0x1, URZ ;  /* 0x0000000106068899 */ /* 0x000fe2000800063f */
[----:B------:R-:W-:-:S05]  /*0170*/  VOTEU.ALL UP0, P0 ;  /* 0x00000000003f7886 */ /* 0x000fca0000000000 */
[----:B------:R1:W2:Y:S06]  /*0180*/  @!UP0 SYNCS.EXCH.64 URZ, [UR8+0x19c00], UR4 ;  /* 0x019c0004083f85b2 */ /* 0x0002ac0008000100 */
[----:B------:R1:W3:Y:S02]  /*0190*/  @!UP1 SYNCS.EXCH.64 URZ, [UR8+0x19c20], UR6 ;  /* 0x019c2006083f95b2 */ /* 0x0002e40008000100 */
[----:B01----:R-:W-:Y:S05]  /*01a0*/  @P1 BRA `(.L_x_0) ;  /* 0x0000000000481947 */ /* 0x003fea0003800000 */
[----:B------:R-:W0:Y:S01]  /*01b0*/  S2UR UR5, SR_CgaCtaId ;  /* 0x00000000000579c3 */ /* 0x000e220000008800 */
[----:B------:R-:W-:Y:S01]  /*01c0*/  UMOV UR4, 0x400 ;  /* 0x0000040000047882 */ /* 0x000fe20000000000 */
[----:B------:R-:W-:Y:S01]  /*01d0*/  UMOV UR6, 0x80 ;  /* 0x0000008000067882 */ /* 0x000fe20000000000 */
[----:B------:R-:W-:Y:S01]  /*01e0*/  UMOV UR7, 0x180 ;  /* 0x0000018000077882 */ /* 0x000fe20000000000 */
[----:B------:R-:W-:Y:S01]  /*01f0*/  ELECT P0, URZ, PT ;  /* 0x00000000003f782f */ /* 0x000fe20003800000 */
[----:B0-----:R-:W-:Y:S02]  /*0200*/  ULEA UR8, UR5, UR4, 0x18 ;  /* 0x0000000405087291 */ /* 0x001fe4000f8ec03f */
[----:B------:R-:W-:-:S04]  /*0210*/  UIADD3 UR4, -UR6, 0x100000, URZ ;  /* 0x0010000006047890 */ /* 0x000fc8000fffe13f */
[----:B------:R-:W-:Y:S02]  /*0220*/  USHF.L.U32 UR5, UR4, 0xb, URZ ;  /* 0x0000000b04057899 */ /* 0x000fe4000800063f */
[----:B------:R-:W-:Y:S02]  /*0230*/  USHF.L.U32 UR4, UR4, 0x1, URZ ;  /* 0x0000000104047899 */ /* 0x000fe4000800063f */
[----:B------:R-:W-:-:S04]  /*0240*/  UIADD3 UR6, -UR7, 0x100000, URZ ;  /* 0x0010000007067890 */ /* 0x000fc8000fffe13f */
[----:B------:R-:W-:Y:S02]  /*0250*/  USHF.L.U32 UR7, UR6, 0xb, URZ ;  /* 0x0000000b06077899 */ /* 0x000fe4000800063f */
[----:B------:R-:W-:Y:S01]  /*0260*/  USHF.L.U32 UR6, UR6, 0x1, URZ ;  /* 0x0000000106067899 */ /* 0x000fe2000800063f */
[----:B------:R-:W0:Y:S03]  /*0270*/  FENCE.VIEW.ASYNC.S ;  /* 0x00000000000073c6 */ /* 0x000e260000000000 */
[----:B0-----:R0:W1:Y:S08]  /*0280*/  SYNCS.EXCH.64 URZ, [UR8+0x19c30], UR4 ;  /* 0x019c3004083f75b2 */ /* 0x0010700008000100 */
[----:B------:R0:W4:Y:S01]  /*0290*/  SYNCS.EXCH.64 URZ, [UR8+0x19c40], UR6 ;  /* 0x019c4006083f75b2 */ /* 0x0001220008000100 */
[----:B------:R0:W0:Y:S01]  /*02a0*/  SYNCS.EXCH.64 URZ, [UR8+0x19c38], UR4 ;  /* 0x019c3804083f75b2 */ /* 0x0000220008000100 */
[----:B------:R0:W0:Y:S01]  /*02b0*/  SYNCS.EXCH.64 URZ, [UR8+0x19c48], UR6 ;  /* 0x019c4806083f75b2 */ /* 0x0000220008000100 */
[----:B------:R-:W-:Y:S01]  /*02c0*/  NOP ;  /* 0x0000000000007918 */ /* 0x000fe20000000000 */
.L_x_0:
[----:B------:R-:W5:Y:S01]  /*02d0*/  SHFL.IDX PT, R3, R0, RZ, 0x1f ;  /* 0x00001fff00037589 */ /* 0x000f6200000e0000 */
[----:B------:R-:W-:Y:S01]  /*02e0*/  NOP ;  /* 0x0000000000007918 */ /* 0x000fe20000000000 */
[----:B-----5:R-:W-:-:S13]  /*02f0*/  ISETP.NE.AND P0, PT, R3, RZ, PT ;  /* 0x000000ff0300720c */ /* 0x020fda0003f05270 */
[----:B------:R-:W-:Y:S05]  /*0300*/  @P0 BRA `(.L_x_1) ;  /* 0x0000000000480947 */ /* 0x000fea0003800000 */
[----:B0-----:R-:W0:Y:S01]  /*0310*/  S2UR UR5, SR_CgaCtaId ;  /* 0x00000000000579c3 */ /* 0x001e220000008800 */
        /* <DEDUP_REMOVED lines=12> */
[----:B0-----:R0:W0:Y:S08]  /*03e0*/  SYNCS.EXCH.64 URZ, [UR8+0x19c50], UR4 ;  /* 0x019c5004083f75b2 */ /* 0x0010300008000100 */
[----:B------:R0:W0:Y:S01]  /*03f0*/  SYNCS.EXCH.64 URZ, [UR8+0x19c60], UR6 ;  /* 0x019c6006083f75b2 */ /* 0x0000220008000100 */
[----:B------:R0:W0:Y:S01]  /*0400*/  SYNCS.EXCH.64 URZ, [UR8+0x19c58], UR4 ;  /* 0x019c5804083f75b2 */ /* 0x0000220008000100 */
[----:B------:R0:W0:Y:S01]  /*0410*/  SYNCS.EXCH.64 URZ, [UR8+0x19c68], UR6 ;  /* 0x019c6806083f75b2 */ /* 0x0000220008000100 */
[----:B------:R-:W-:Y:S01]  /*0420*/  NOP ;  /* 0x0000000000007918 */ /* 0x000fe20000000000 */
.L_x_1:
[----:B------:R-:W5:Y:S01]  /*0430*/  SHFL.IDX PT, R3, R0, RZ, 0x1f ;  /* 0x00001fff00037589 */ /* 0x000f6200000e0000 */
[----:B------:R-:W-:Y:S01]  /*0440*/  NOP ;  /* 0x0000000000007918 */ /* 0x000fe20000000000 */
[----:B-----5:R-:W-:-:S13]  /*0450*/  ISETP.NE.AND P0, PT, R3, RZ, PT ;  /* 0x000000ff0300720c */ /* 0x020fda0003f05270 */
[----:B------:R-:W-:Y:S05]  /*0460*/  @P0 BRA `(.L_x_2) ;  /* 0x0000000000380947 */ /* 0x000fea0003800000 */
[----:B0-----:R-:W0:Y:S01]  /*0470*/  S2UR UR5, SR_CgaCtaId ;  /* 0x00000000000579c3 */ /* 0x001e220000008800 */
[----:B------:R-:W-:Y:S01]  /*0480*/  UMOV UR4, 0x400 ;  /* 0x0000040000047882 */ /* 0x000fe20000000000 */
[----:B------:R-:W-:Y:S01]  /*0490*/  UMOV UR7, 0x80 ;  /* 0x0000008000077882 */ /* 0x000fe20000000000 */
[----:B------:R-:W-:Y:S01]  /*04a0*/  ELECT P0, URZ, PT ;  /* 0x00000000003f782f */ /* 0x000fe20003800000 */
[----:B0-----:R-:W-:Y:S02]  /*04b0*/  ULEA UR6, UR5, UR4, 0x18 ;  /* 0x0000000405067291 */ /* 0x001fe4000f8ec03f */
[----:B------:R-:W-:-:S04]  /*04c0*/  UIADD3 UR4, -UR7, 0x100000, URZ ;  /* 0x0010000007047890 */ /* 0x000fc8000fffe13f */
[----:B------:R-:W-:Y:S02]  /*04d0*/  USHF.L.U32 UR5, UR4, 0xb, URZ ;  /* 0x0000000b04057899 */ /* 0x000fe4000800063f */
[----:B------:R-:W-:Y:S01]  /*04e0*/  USHF.L.U32 UR4, UR4, 0x1, URZ ;  /* 0x0000000104047899 */ /* 0x000fe2000800063f */
[----:B------:R-:W0:Y:S11]  /*04f0*/  FENCE.VIEW.ASYNC.S ;  /* 0x00000000000073c6 */ /* 0x000e360000000000 */
[----:B0-----:R0:W0:Y:S01]  /*0500*/  SYNCS.EXCH.64 URZ, [UR6+0x19c70], UR4 ;  /* 0x019c7004063f75b2 */ /* 0x0010220008000100 */
[----:B------:R0:W0:Y:S01]  /*0510*/  SYNCS.EXCH.64 URZ, [UR6+0x19c80], UR4 ;  /* 0x019c8004063f75b2 */ /* 0x0000220008000100 */
[----:B------:R0:W0:Y:S01]  /*0520*/  SYNCS.EXCH.64 URZ, [UR6+0x19c78], UR4 ;  /* 0x019c7804063f75b2 */ /* 0x0000220008000100 */
[----:B------:R0:W0:Y:S01]  /*0530*/  SYNCS.EXCH.64 URZ, [UR6+0x19c88], UR4 ;  /* 0x019c8804063f75b2 */ /* 0x0000220008000100 */
[----:B------:R-:W-:Y:S01]  /*0540*/  NOP ;  /* 0x0000000000007918 */ /* 0x000fe20000000000 */
.L_x_2:
        /* <DEDUP_REMOVED lines=22> */
.L_x_3:
[----:B------:R-:W5:Y:S01]  /*06b0*/  SHFL.IDX PT, R3, R0, RZ, 0x1f ;  /* 0x00001fff00037589 */ /* 0x000f6200000e0000 */
[----:B------:R-:W0:Y:S01]  /*06c0*/  S2UR UR47, SR_CgaCtaId ;  /* 0x00000000002f79c3 */ /* 0x000e220000008800 */
[----:B------:R-:W-:Y:S01]  /*06d0*/  R2UR UR9, R2 ;  /* 0x00000000020972ca */ /* 0x000fe200000e0000 */
[----:B------:R-:W-:Y:S01]  /*06e0*/  NOP ;  /* 0x0000000000007918 */ /* 0x000fe20000000000 */
[----:B-----5:R-:W-:-:S13]  /*06f0*/  ISETP.NE.AND P0, PT, R3, RZ, PT ;  /* 0x000000ff0300720c */ /* 0x020fda0003f05270 */
[----:B0-----:R-:W-:Y:S05]  /*0700*/  @P0 BRA `(.L_x_4) ;  /* 0x0000000000480947 */ /* 0x001fea0003800000 */
        /* <DEDUP_REMOVED lines=18> */
.L_x_4:
[----:B------:R-:W-:Y:S01]  /*0830*/  UISETP.NE.AND UP0, UPT, UR9, URZ, UPT ;  /* 0x0000003f0900728c */ /* 0x000fe2000bf05270 */
[----:B------:R-:W-:Y:S01]  /*0840*/  NOP ;  /* 0x0000000000007918 */ /* 0x000fe20000000000 */
[----:B------:R-:W-:Y:S01]  /*0850*/  UMOV UR41, 0x1 ;  /* 0x0000000100297882 */ /* 0x000fe20000000000 */
[----:B------:R-:W-:Y:S01]  /*0860*/  ULDC.64 UR36, c[0x0][0x208] ;  /* 0x0000820000247ab9 */ /* 0x000fe20000000a00 */
[----:B------:R-:W-:Y:S01]  /*0870*/  USEL UR41, UR41, 0x2, !UP0 ;  /* 0x0000000229297887 */ /* 0x000fe2000c000000 */
[----:B01234-:R-:W-:Y:S01]  /*0880*/  BAR.SYNC.DEFER_BLOCKING 0x0 ;  /* 0x0000000000007b1d */ /* 0x01ffe20000010000 */
[----:B------:R-:W-:-:S13]  /*0890*/  PLOP3.LUT P0, PT, PT, PT, UP0, 0x80, 0x0 ;  /* 0x000000000000781c */ /* 0x000fda0003f0f008 */
[----:B------:R-:W-:Y:S05]  /*08a0*/  @!P0 BRA `(.L_x_5) ;  /* 0x0000006400b48947 */ /* 0x000fea0003800000 */
.L_x_6:
[----:B------:R-:W-:-:S08]  /*08b0*/  NOP ;  /* 0x0000000000007918 */ /* 0x000fd00000000000 */
[----:B------:R-:W0:Y:S02]  /*08c0*/  USETMAXREG.TRY_ALLOC.CTAPOOL UP0, 0xa0 ;  /* 0x000000a0000079c8 */ /* 0x000e240008000600 */
[----:B0-----:R-:W-:-:S13]  /*08d0*/  PLOP3.LUT P0, PT, PT, PT, UP0, 0x80, 0x0 ;  /* 0x000000000000781c */ /* 0x001fda0003f0f008 */
[----:B------:R-:W-:Y:S05]  /*08e0*/  @!P0 BRA `(.L_x_6) ;  /* 0xfffffffc00f08947 */ /* 0x000fea000383ffff */
[----:B------:R-:W0:Y:S08]  /*08f0*/  S2UR UR47, SR_CTAID.X ;  /* 0x00000000002f79c3 */ /* 0x000e300000002500 */
[----:B------:R-:W-:Y:S08]  /*0900*/  BAR.ARV 0x8, 0x200 ;  /* 0x0208000000007b1d */ /* 0x000ff00000002000 */
[----:B------:R-:W0:Y:S02]  /*0910*/  LDC R0, c[0x0][0xc34] ;  /* 0x00030d00ff007b82 */ /* 0x000e240000000800 */
[----:B0-----:R-:W-:-:S13]  /*0920*/  ISETP.LE.AND P0, PT, R0, UR47, PT ;  /* 0x0000002f00007c0c */ /* 0x001fda000bf03270 */
[----:B------:R-:W-:Y:S05]  /*0930*/  @P0 EXIT ;  /* 0x000000000000094d */ /* 0x000fea0003800000 */
[----:B------:R-:W0:Y:S01]  /*0940*/  S2R R2, SR_TID.X ;  /* 0x0000000000027919 */ /* 0x000e220000002100 */
[----:B------:R-:W-:Y:S01]  /*0950*/  ULOP3.LUT UR49, UR41, 0x1, URZ, 0xfc, !UPT ;  /* 0x0000000129317892 */ /* 0x000fe2000f8efc3f */
[----:B------:R-:W-:Y:S01]  /*0960*/  UMOV UR40, URZ ;  /* 0x0000003f00287c82 */ /* 0x000fe20008000000 */
[----:B------:R-:W-:Y:S01]  /*0970*/  UMOV UR39, URZ ;  /* 0x0000003f00277c82 */ /* 0x000fe20008000000 */
[----:B------:R-:W-:Y:S01]  /*0980*/  UMOV UR38, URZ ;  /* 0x0000003f00267c82 */ /* 0x000fe20008000000 */
[----:B0-----:R-:W-:-:S05]  /*0990*/  VIADD R18, R2, 0xffffff80 ;  /* 0xffffff8002127836 */ /* 0x001fca0000000000 */
[----:B------:R-:W-:-:S04]  /*09a0*/  SHF.R.S32.HI R3, RZ, 0x1f, R18 ;  /* 0x0000001fff037819 */ /* 0x000fc80000011412 */
[CC--:B------:R-:W-:Y:S02]  /*09b0*/  LEA.HI R23, R3.reuse, R18.reuse, RZ, 0x7 ;  /* 0x0000001203177211 */ /* 0x0c0fe400078f38ff */
[-C--:B------:R-:W-:Y:S02]  /*09c0*/  LEA.HI R0, R3, R18.reuse, RZ, 0x4 ;  /* 0x0000001203007211 */ /* 0x080fe400078f20ff */
[----:B------:R-:W-:Y:S02]  /*09d0*/  LOP3.LUT R5, R23, 0xffffff80, RZ, 0xc0, !PT ;  /* 0xffffff8017057812 */ /* 0x000fe400078ec0ff */
[----:B------:R-:W-:Y:S02]  /*09e0*/  LEA.HI R4, R3, R18, RZ, 0x5 ;  /* 0x0000001203047211 */ /* 0x000fe400078f28ff */
[----:B------:R-:W-:Y:S01]  /*09f0*/  SHF.R.S32.HI R9, RZ, 0x4, R0 ;  /* 0x00000004ff097819 */ /* 0x000fe20000011400 */
[----:B------:R-:W-:Y:S01]  /*0a00*/  IMAD.IADD R22, R18, 0x1, -R5 ;  /* 0x0000000112167824 */ /* 0x000fe200078e0a05 */
[----:B------:R-:W-:Y:S01]  /*0a10*/  LOP3.LUT R7, R0, 0x7fffff0, RZ, 0xc0, !PT ;  /* 0x07fffff000077812 */ /* 0x000fe200078ec0ff */
[----:B------:R-:W-:Y:S01]  /*0a20*/  IMAD.SHL.U32 R4, R4, 0x10, RZ ;  /* 0x0000001004047824 */ /* 0x000fe200078e00ff */
[----:B------:R-:W-:-:S02]  /*0a30*/  SHF.R.S32.HI R23, RZ, 0x7, R23 ;  /* 0x00000007ff177819 */ /* 0x000fc40000011417 */
[----:B------:R-:W-:Y:S01]  /*0a40*/  SHF.R.S32.HI R5, RZ, 0x1f, R22 ;  /* 0x0000001fff057819 */ /* 0x000fe20000011416 */
[----:B------:R-:W-:Y:S01]  /*0a50*/  IMAD.IADD R7, R18, 0x1, -R7 ;  /* 0x0000000112077824 */ /* 0x000fe200078e0a07 */
[----:B------:R-:W-:Y:S02]  /*0a60*/  LEA.HI R0, R0, R9, RZ, 0x1 ;  /* 0x0000000900007211 */ /* 0x000fe400078f08ff */
[----:B------:R-:W-:Y:S02]  /*0a70*/  LEA.HI R2, R5, R22, RZ, 0x2 ;  /* 0x0000001605027211 */ /* 0x000fe400078f10ff */
[----:B------:R-:W-:Y:S02]  /*0a80*/  LOP3.LUT R6, R4, 0xfffffe00, RZ, 0xc0, !PT ;  /* 0xfffffe0004067812 */ /* 0x000fe400078ec0ff */
[--C-:B------:R-:W-:Y:S02]  /*0a90*/  SHF.R.S32.HI R8, RZ, 0x2, R2.reuse ;  /* 0x00000002ff087819 */ /* 0x100fe40000011402 */
[----:B------:R-:W-:Y:S01]  /*0aa0*/  SHF.R.S32.HI R11, RZ, 0x1f, R2 ;  /* 0x0000001fff0b7819 */ /* 0x000fe20000011402 */
[----:B------:R-:W-:Y:S01]  /*0ab0*/  IMAD R7, R7, 0x20, R6 ;  /* 0x0000002007077824 */ /* 0x000fe200078e0206 */
[----:B------:R-:W-:Y:S01]  /*0ac0*/  LOP3.LUT R4, R0, 0x1ffffffe, RZ, 0xc0, !PT ;  /* 0x1ffffffe00047812 */ /* 0x000fe200078ec0ff */
[----:B------:R-:W-:Y:S01]  /*0ad0*/  IMAD.HI R0, R23, 0x55555556, RZ ;  /* 0x5555555617007827 */ /* 0x000fe200078e02ff */
[----:B------:R-:W-:-:S02]  /*0ae0*/  LEA.HI R11, R11, R8, RZ, 0x3 ;  /* 0x000000080b0b7211 */ /* 0x000fc400078f18ff */
[----:B------:R-:W-:Y:S01]  /*0af0*/  LEA.HI R19, R3, R18, RZ, 0x2 ;  /* 0x0000001203137211 */ /* 0x000fe200078f10ff */
[----:B------:R-:W-:Y:S01]  /*0b00*/  IMAD.IADD R4, R9, 0x1, -R4 ;  /* 0x0000000109047824 */ /* 0x000fe200078e0a04 */
[----:B------:R-:W-:Y:S02]  /*0b10*/  LOP3.LUT R11, R11, 0xfffffff8, RZ, 0xc0, !PT ;  /* 0xfffffff80b0b7812 */ /* 0x000fe400078ec0ff */
[----:B------:R-:W-:Y:S01]  /*0b20*/  LEA.HI R5, R5, R22, RZ, 0x5 ;  /* 0x0000001605057211 */ /* 0x000fe200078f28ff */
[----:B------:R-:W-:Y:S01]  /*0b30*/  IMAD R154, R4, 0x8, R7 ;  /* 0x00000008049a7824 */ /* 0x000fe200078e0207 */
[----:B------:R-:W-:Y:S01]  /*0b40*/  LEA.HI R0, R0, R0, RZ, 0x1 ;  /* 0x0000000000007211 */ /* 0x000fe200078f08ff */
[----:B------:R-:W-:Y:S01]  /*0b50*/  IMAD.IADD R8, R8, 0x1, -R11 ;  /* 0x0000000108087824 */ /* 0x000fe200078e0a0b */
[----:B------:R-:W-:Y:S02]  /*0b60*/  SHF.R.S32.HI R5, RZ, 0x5, R5 ;  /* 0x00000005ff057819 */ /* 0x000fe40000011405 */
[----:B------:R-:W-:Y:S01]  /*0b70*/  LOP3.LUT R9, R19, 0xfffffffc, RZ, 0xc0, !PT ;  /* 0xfffffffc13097812 */ /* 0x000fe200078ec0ff */
[----:B------:R-:W-:Y:S01]  /*0b80*/  IMAD R0, R0, -0x3, R23 ;  /* 0xfffffffd00007824 */ /* 0x000fe200078e0217 */
[----:B------:R-:W-:Y:S01]  /*0b90*/  LOP3.LUT R3, R2, 0x7ffffffc, RZ, 0xc0, !PT ;  /* 0x7ffffffc02037812 */ /* 0x000fe200078ec0ff */
[----:B------:R-:W-:Y:S01]  /*0ba0*/  IMAD R5, R5, 0x10, R8 ;  /* 0x0000001005057824 */ /* 0x000fe200078e0208 */
[----:B------:R-:W-:Y:S01]  /*0bb0*/  SHF.R.S32.HI R19, RZ, 0x2, R19 ;  /* 0x00000002ff137819 */ /* 0x000fe20000011413 */
[----:B------:R-:W-:-:S02]  /*0bc0*/  IMAD.IADD R18, R18, 0x1, -R9 ;  /* 0x0000000112127824 */ /* 0x000fc400078e0a09 */
[----:B------:R-:W-:Y:S02]  /*0bd0*/  IMAD.MOV.U32 R2, RZ, RZ, -0x2 ;  /* 0xfffffffeff027424 */ /* 0x000fe400078e00ff */
[----:B------:R-:W-:Y:S02]  /*0be0*/  IMAD.IADD R3, R22, 0x1, -R3 ;  /* 0x0000000116037824 */ /* 0x000fe400078e0a03 */
[----:B------:R-:W-:Y:S01]  /*0bf0*/  IMAD R152, R0, 0x40, R5 ;  /* 0x0000004000987824 */ /* 0x000fe200078e0205 */
[C---:B------:R-:W-:Y:S01]  /*0c00*/  LEA.HI R0, R18.reuse, R18, RZ, 0x1 ;  /* 0x0000001212007211 */ /* 0x040fe200078f08ff */
[----:B------:R-:W-:Y:S02]  /*0c10*/  IMAD R155, R3, R2, 0x80 ;  /* 0x00000080039b7424 */ /* 0x000fe400078e0202 */
[----:B------:R-:W-:Y:S01]  /*0c20*/  IMAD.SHL.U32 R2, R18, 0x8, RZ ;  /* 0x0000000812027824 */ /* 0x000fe200078e00ff */
[----:B------:R-:W-:-:S03]  /*0c30*/  LOP3.LUT R3, R0, 0x1ffffffe, RZ, 0xc0, !PT ;  /* 0x1ffffffe00037812 */ /* 0x000fc600078ec0ff */
[C---:B------:R-:W-:Y:S02]  /*0c40*/  VIADD R17, R2.reuse, 0x20 ;  /* 0x0000002002117836 */ /* 0x040fe40000000000 */
[----:B------:R-:W-:Y:S02]  /*0c50*/  VIADD R16, R2, 0x40 ;  /* 0x0000004002107836 */ /* 0x000fe40000000000 */
[----:B------:R-:W-:Y:S01]  /*0c60*/  IMAD.IADD R3, R18, 0x1, -R3 ;  /* 0x0000000112037824 */ /* 0x000fe200078e0a03 */
[----:B------:R-:W-:Y:S02]  /*0c70*/  SHF.R.S32.HI R157, RZ, 0x1f, R17 ;  /* 0x0000001fff9d7819 */ /* 0x000fe40000011411 */
[----:B------:R-:W-:Y:S01]  /*0c80*/  SHF.R.S32.HI R156, RZ, 0x1f, R16 ;  /* 0x0000001fff9c7819 */ /* 0x000fe20000011410 */
[----:B------:R-:W-:-:S07]  /*0c90*/  IMAD R153, R3, 0x8, R152 ;  /* 0x0000000803997824 */ /* 0x000fce00078e0298 */
.L_x_35:
[----:B------:R-:W-:Y:S01]  /*0ca0*/  ULDC UR4, c[0x0][0xc38] ;  /* 0x00030e0000047ab9 */ /* 0x000fe20000000800 */
[----:B------:R-:W-:Y:S01]  /*0cb0*/  ULDC UR15, c[0x0][0xc44] ;  /* 0x00031100000f7ab9 */ /* 0x000fe20000000800 */
[----:B------:R-:W-:Y:S01]  /*0cc0*/  UISETP.NE.AND UP3, UPT, UR4, 0x1, UPT ;  /* 0x000000010400788c */ /* 0x000fe2000bf65270 */
[----:B------:R-:W-:Y:S01]  /*0cd0*/  IMAD.MOV.U32 R3, RZ, RZ, 0x3f800000 ;  /* 0x3f800000ff037424 */ /* 0x000fe200078e00ff */
[----:B------:R-:W-:Y:S01]  /*0ce0*/  UISETP.NE.AND UP2, UPT, UR15, 0x1, UPT ;  /* 0x000000010f00788c */ /* 0x000fe2000bf45270 */
[----:B------:R-:W-:Y:S01]  /*0cf0*/  IMAD.MOV.U32 R0, RZ, RZ, 0x3f800000 ;  /* 0x3f800000ff007424 */ /* 0x000fe200078e00ff */
[----:B------:R-:W-:Y:S01]  /*0d00*/  ULDC.64 UR6, c[0x0][0x990] ;  /* 0x0002640000067ab9 */ /* 0x000fe20000000a00 */
[----:B------:R-:W-:Y:S01]  /*0d10*/  ULDC.64 UR4, c[0x0][0x998] ;  /* 0x0002660000047ab9 */ /* 0x000fe20000000a00 */
[----:B------:R-:W-:Y:S02]  /*0d20*/  UISETP.NE.U32.AND UP0, UPT, UR6, URZ, UPT ;  /* 0x0000003f0600728c */ /* 0x000fe4000bf05070 */
[----:B------:R-:W-:Y:S01]  /*0d30*/  UISETP.NE.U32.AND UP1, UPT, UR4, URZ, UPT ;  /* 0x0000003f0400728c */ /* 0x000fe2000bf25070 */
[----:B------:R-:W-:-:S02]  /*0d40*/  UMOV UR46, UR47 ;  /* 0x0000002f002e7c82 */ /* 0x000fc40008000000 */
[----:B------:R-:W-:Y:S01]  /*0d50*/  @UP3 ULDC UR8, c[0x0][0xc3c] ;  /* 0x00030f0000083ab9 */ /* 0x000fe20000000800 */
[----:B------:R-:W-:Y:S01]  /*0d60*/  @UP3 ULDC UR10, c[0x0][0xc40] ;  /* 0x00031000000a3ab9 */ /* 0x000fe20000000800 */
[----:B------:R-:W-:Y:S02]  /*0d70*/  UIMAD.WIDE.U32 UR8, UR47, UR8, URZ ;  /* 0x000000082f0872a5 */ /* 0x000fe4000f8e003f */
[----:B------:R-:W-:Y:S02]  /*0d80*/  UISETP.NE.AND.EX UP0, UPT, UR7, URZ, UPT, UP0 ;  /* 0x0000003f0700728c */ /* 0x000fe4000bf05300 */
[----:B------:R-:W-:Y:S02]  /*0d90*/  @UP3 USHF.R.U32.HI UR46, URZ, UR10, UR9 ;  /* 0x0000000a3f2e3299 */ /* 0x000fe40008011609 */
[----:B------:R-:W-:Y:S01]  /*0da0*/  UISETP.NE.AND.EX UP1, UPT, UR5, URZ, UPT, UP1 ;  /* 0x0000003f0500728c */ /* 0x000fe2000bf25310 */
[----:B------:R-:W-:Y:S01]  /*0db0*/  @UP2 ULDC.64 UR10, c[0x0][0xc48] ;  /* 0x00031200000a2ab9 */ /* 0x000fe20000000a00 */
[----:B------:R-:W-:Y:S01]  /*0dc0*/  PLOP3.LUT P0, PT, PT, PT, UP0, 0x80, 0x0 ;  /* 0x000000000000781c */ /* 0x000fe20003f0f008 */
[----:B------:R-:W-:-:S02]  /*0dd0*/  UIMAD.WIDE.U32 UR8, UR46, UR10, URZ ;  /* 0x0000000a2e0872a5 */ /* 0x000fc4000f8e003f */
[----:B------:R-:W-:Y:S02]  /*0de0*/  UMOV UR45, UR46 ;  /* 0x0000002e002d7c82 */ /* 0x000fe40008000000 */
[----:B------:R-:W-:Y:S01]  /*0df0*/  @UP0 ULDC.64 UR12, c[0x0][0x9a8] ;  /* 0x00026a00000c0ab9 */ /* 0x000fe20000000a00 */
[----:B------:R-:W-:Y:S01]  /*0e00*/  @UP2 USHF.R.U32.HI UR45, URZ, UR11, UR9 ;  /* 0x0000000b3f2d2299 */ /* 0x000fe20008011609 */
[----:B------:R-:W-:Y:S01]  /*0e10*/  PLOP3.LUT P1, PT, PT, PT, UP1, 0x80, 0x0 ;  /* 0x000000000000781c */ /* 0x000fe20003f2f018 */
[----:B--23--:R-:W0:Y:S01]  /*0e20*/  SHFL.IDX PT, R8, R23, RZ, 0x1f ;  /* 0x00001fff17087589 */ /* 0x00ce2200000e0000 */
[----:B------:R-:W-:Y:S01]  /*0e30*/  @UP1 ULDC.64 UR18, c[0x0][0x9b8] ;  /* 0x00026e0000121ab9 */ /* 0x000fe20000000a00 */
[----:B------:R-:W-:Y:S02]  /*0e40*/  @UP0 USHF.R.S32.HI UR10, URZ, 0x1f, UR45 ;  /* 0x0000001f3f0a0899 */ /* 0x000fe4000801142d */
[----:B------:R-:W-:Y:S02]  /*0e50*/  @UP1 USHF.R.S32.HI UR11, URZ, 0x1f, UR45 ;  /* 0x0000001f3f0b1899 */ /* 0x000fe4000801142d */
[----:B------:R-:W-:-:S02]  /*0e60*/  @UP0 UIADD3 UR14, -UR45, URZ, URZ ;  /* 0x0000003f2d0e0290 */ /* 0x000fc4000fffe13f */
[----:B------:R-:W-:Y:S02]  /*0e70*/  @UP1 UIADD3 UR20, -UR45, URZ, URZ ;  /* 0x0000003f2d141290 */ /* 0x000fe4000fffe13f */
[----:B------:R-:W-:Y:S02]  /*0e80*/  @UP0 UIMAD.WIDE.U32 UR8, UR45, UR12, URZ ;  /* 0x0000000c2d0802a5 */ /* 0x000fe4000f8e003f */
[----:B------:R-:W-:Y:S02]  /*0e90*/  @UP0 UIMAD UR10, UR10, UR12, URZ ;  /* 0x0000000c0a0a02a4 */ /* 0x000fe4000f8e023f */
[----:B------:R-:W-:Y:S02]  /*0ea0*/  @UP1 UIMAD UR12, UR11, UR18, URZ ;  /* 0x000000120b0c12a4 */ /* 0x000fe4000f8e023f */
[----:B------:R-:W-:Y:S02]  /*0eb0*/  @UP0 UIMAD UR14, UR15, UR14, UR46 ;  /* 0x0000000e0f0e02a4 */ /* 0x000fe4000f8e022e */
[----:B------:R-:W-:-:S02]  /*0ec0*/  @UP1 UIMAD UR20, UR15, UR20, UR46 ;  /* 0x000000140f1412a4 */ /* 0x000fc4000f8e022e */
[----:B------:R-:W-:Y:S02]  /*0ed0*/  @UP0 UIMAD UR16, UR45, UR13, UR10 ;  /* 0x0000000d2d1002a4 */ /* 0x000fe4000f8e020a */
[----:B------:R-:W-:Y:S02]  /*0ee0*/  @UP0 USHF.R.S32.HI UR15, URZ, 0x1f, UR14 ;  /* 0x0000001f3f0f0899 */ /* 0x000fe4000801140e */
[----:B------:R-:W-:Y:S02]  /*0ef0*/  @UP1 USHF.R.S32.HI UR21, URZ, 0x1f, UR20 ;  /* 0x0000001f3f151899 */ /* 0x000fe40008011414 */
[----:B------:R-:W-:Y:S02]  /*0f00*/  @UP1 UIMAD.WIDE.U32 UR10, UR45, UR18, URZ ;  /* 0x000000122d0a12a5 */ /* 0x000fe4000f8e003f */
[----:B------:R-:W-:Y:S02]  /*0f10*/  @UP1 UIMAD UR17, UR45, UR19, UR12 ;  /* 0x000000132d1112a4 */ /* 0x000fe4000f8e020c */
[----:B------:R-:W-:Y:S01]  /*0f20*/  @UP0 UIADD3 UR9, UR9, UR16, URZ ;  /* 0x0000001009090290 */ /* 0x000fe2000fffe03f */
[----:B------:R-:W-:Y:S01]  /*0f30*/  @UP0 ULDC.64 UR18, c[0x0][0x9b0] ;  /* 0x00026c0000120ab9 */ /* 0x000fe20000000a00 */
[----:B------:R-:W-:Y:S01]  /*0f40*/  @UP1 ULDC.64 UR12, c[0x0][0x9c0] ;  /* 0x00027000000c1ab9 */ /* 0x000fe20000000a00 */
[----:B------:R-:W-:-:S02]  /*0f50*/  @UP0 UIMAD UR15, UR15, UR18, URZ ;  /* 0x000000120f0f02a4 */ /* 0x000fc4000f8e023f */
[----:B------:R-:W-:Y:S02]  /*0f60*/  @UP1 UIMAD UR16, UR21, UR12, URZ ;  /* 0x0000000c151012a4 */ /* 0x000fe4000f8e023f */
[----:B------:R-:W-:Y:S02]  /*0f70*/  @UP1 UIADD3 UR11, UR11, UR17, URZ ;  /* 0x000000110b0b1290 */ /* 0x000fe4000fffe03f */
[----:B------:R-:W-:Y:S02]  /*0f80*/  @UP0 UIMAD UR15, UR14, UR19, UR15 ;  /* 0x000000130e0f02a4 */ /* 0x000fe4000f8e020f */
[----:B------:R-:W-:Y:S02]  /*0f90*/  @UP0 UIMAD.WIDE.U32 UR8, UR14, UR18, UR8 ;  /* 0x000000120e0802a5 */ /* 0x000fe4000f8e0008 */
[----:B------:R-:W-:Y:S02]  /*0fa0*/  @UP1 UIMAD UR16, UR20, UR13, UR16 ;  /* 0x0000000d141012a4 */ /* 0x000fe4000f8e0210 */
[----:B------:R-:W-:-:S02]  /*0fb0*/  @UP1 UIMAD.WIDE.U32 UR12, UR20, UR12, UR10 ;  /* 0x0000000c140c12a5 */ /* 0x000fc4000f8e000a */
[----:B------:R-:W-:Y:S02]  /*0fc0*/  @UP0 UIADD3 UR10, UR9, UR15, URZ ;  /* 0x0000000f090a0290 */ /* 0x000fe4000fffe03f */
[----:B------:R-:W-:Y:S02]  /*0fd0*/  @UP0 ULEA UR6, UP2, UR8, UR6, 0x2 ;  /* 0x0000000608060291 */ /* 0x000fe4000f84103f */
[----:B------:R-:W-:Y:S02]  /*0fe0*/  @UP1 UIADD3 UR9, UR13, UR16, URZ ;  /* 0x000000100d091290 */ /* 0x000fe4000fffe03f */
[----:B------:R-:W-:Y:S02]  /*0ff0*/  @UP1 ULEA UR4, UP3, UR12, UR4, 0x2 ;  /* 0x000000040c041291 */ /* 0x000fe4000f86103f */
[----:B------:R-:W-:Y:S01]  /*1000*/  @UP0 ULEA.HI.X UR7, UR8, UR7, UR10, 0x2, UP2 ;  /* 0x0000000708070291 */ /* 0x000fe200090f140a */
[----:B-----5:R-:W-:Y:S01]  /*1010*/  IMAD.U32 R4, RZ, RZ, UR6 ;  /* 0x00000006ff047e24 */ /* 0x020fe2000f8e00ff */
[----:B------:R-:W-:-:S02]  /*1020*/  @UP1 ULEA.HI.X UR5, UR12, UR5, UR9, 0x2, UP3 ;  /* 0x000000050c051291 */ /* 0x000fc400098f1409 */
[----:B------:R-:W-:Y:S01]  /*1030*/  IMAD.U32 R6, RZ, RZ, UR4 ;  /* 0x00000004ff067e24 */ /* 0x000fe2000f8e00ff */
[----:B-1----:R-:W1:Y:S01]  /*1040*/  S2UR UR44, SR_CgaCtaId ;  /* 0x00000000002c79c3 */ /* 0x002e620000008800 */
[----:B------:R-:W-:Y:S01]  /*1050*/  IMAD.U32 R5, RZ, RZ, UR7 ;  /* 0x00000007ff057e24 */ /* 0x000fe2000f8e00ff */
[----:B0-----:R-:W-:Y:S01]  /*1060*/  R2UR UR6, R8 ;  /* 0x00000000080672ca */ /* 0x001fe200000e0000 */
[----:B------:R-:W-:Y:S01]  /*1070*/  IMAD.U32 R7, RZ, RZ, UR5 ;  /* 0x00000005ff077e24 */ /* 0x000fe2000f8e00ff */
[----:B------:R-:W-:Y:S01]  /*1080*/  ULDC.64 UR4, c[0x0][0x418] ;  /* 0x0001060000047ab9 */ /* 0x000fe20000000a00 */
[----:B------:R-:W-:Y:S01]  /*1090*/  UMOV UR50, 0x400 ;  /* 0x0000040000327882 */ /* 0x000fe20000000000 */
[----:B------:R-:W2:Y:S01]  /*10a0*/  @P0 LDG.E R3, desc[UR36][R4.64] ;  /* 0x0000002404030981 */ /* 0x000ea2000c1e1900 */
[----:B------:R-:W-:Y:S01]  /*10b0*/  ULDC UR43, c[0x0][0x424] ;  /* 0x00010900002b7ab9 */ /* 0x000fe20000000800 */
[----:B------:R-:W-:Y:S01]  /*10c0*/  ULDC UR7, c[0x0][0x2f0] ;  /* 0x0000bc0000077ab9 */ /* 0x000fe20000000800 */
[----:B------:R-:W-:Y:S01]  /*10d0*/  ULDC UR8, c[0x0][0x988] ;  /* 0x0002620000087ab9 */ /* 0x000fe20000000800 */
[----:B------:R-:W2:Y:S01]  /*10e0*/  @P1 LDG.E R0, desc[UR36][R6.64] ;  /* 0x0000002406001981 */ /* 0x000ea2000c1e1900 */
[----:B------:R-:W-:-:S04]  /*10f0*/  UISETP.NE.U32.AND UP0, UPT, UR4, URZ, UPT ;  /* 0x0000003f0400728c */ /* 0x000fc8000bf05070 */
[----:B------:R-:W-:Y:S02]  /*1100*/  UISETP.NE.AND.EX UP0, UPT, UR5, URZ, UPT, UP0 ;  /* 0x0000003f0500728c */ /* 0x000fe4000bf05300 */
[----:B------:R-:W-:Y:S02]  /*1110*/  UIMAD.WIDE UR4, UR6, 0x55555556, URZ ;  /* 0x55555556060478a5 */ /* 0x000fe4000f8e023f */
[----:B------:R-:W-:Y:S02]  /*1120*/  USEL UR43, UR43, 0x1, UP0 ;  /* 0x000000012b2b7887 */ /* 0x000fe40008000000 */
[----:B------:R-:W-:Y:S02]  /*1130*/  ULEA.HI UR5, UR5, UR5, URZ, 0x1 ;  /* 0x0000000505057291 */ /* 0x000fe4000f8f083f */
[----:B------:R-:W-:Y:S02]  /*1140*/  UIMAD UR43, UR43, UR7, URZ ;  /* 0x000000072b2b72a4 */ /* 0x000fe4000f8e023f */
[----:B-1----:R-:W-:-:S02]  /*1150*/  ULEA UR50, UR44, UR50, 0x18 ;  /* 0x000000322c327291 */ /* 0x002fc4000f8ec03f */
[----:B------:R-:W-:Y:S02]  /*1160*/  UIMAD UR5, UR5, -0x3, UR6 ;  /* 0xfffffffd050578a4 */ /* 0x000fe4000f8e0206 */
[----:B------:R-:W-:Y:S02]  /*1170*/  UIADD3 UR4, UR50, 0xf000, URZ ;  /* 0x0000f00032047890 */ /* 0x000fe4000fffe03f */
[----:B------:R-:W-:Y:S02]  /*1180*/  UIADD3 UR6, UR43, 0x7f, URZ ;  /* 0x0000007f2b067890 */ /* 0x000fe4000fffe03f */
[----:B------:R-:W-:Y:S02]  /*1190*/  ULOP3.LUT UP0, URZ, UR4, 0x3ff, URZ, 0xc0, !UPT ;  /* 0x000003ff043f7892 */ /* 0x000fe4000f80c03f */
[----:B------:R-:W-:Y:S02]  /*11a0*/  ULEA UR5, UR5, UR4, 0xb ;  /* 0x0000000405057291 */ /* 0x000fe4000f8e583f */
[----:B------:R-:W-:-:S02]  /*11b0*/  USHF.R.S32.HI UR4, URZ, 0x1f, UR6 ;  /* 0x0000001f3f047899 */ /* 0x000fc40008011406 */
[----:B------:R-:W-:Y:S01]  /*11c0*/  PLOP3.LUT P0, PT, PT, PT, UP0, 0x80, 0x0 ;  /* 0x000000000000781c */ /* 0x000fe20003f0f008 */
[----:B------:R-:W-:Y:S02]  /*11d0*/  USHF.R.U32.HI UR5, URZ, 0x4, UR5 ;  /* 0x000000043f057899 */ /* 0x000fe40008011605 */
[----:B------:R-:W-:Y:S02]  /*11e0*/  ULEA.HI UR4, UR4, UR6, URZ, 0x7 ;  /* 0x0000000604047291 */ /* 0x000fe4000f8f383f */
[----:B------:R-:W-:Y:S02]  /*11f0*/  ULOP3.LUT UR51, UR5, 0x3fff, URZ, 0xc0, !UPT ;  /* 0x00003fff05337892 */ /* 0x000fe4000f8ec03f */
[----:B------:R-:W-:Y:S01]  /*1200*/  USHF.R.S32.HI UR42, URZ, 0x7, UR4 ;  /* 0x000000073f2a7899 */ /* 0x000fe20008011404 */
[----:B--2---:R-:W-:-:S04]  /*1210*/  FMUL.FTZ R0, R3, R0 ;  /* 0x0000000003007220 */ /* 0x004fc80000410000 */
[----:B------:R-:W-:-:S05]  /*1220*/  FMUL.FTZ R0, R0, UR8 ;  /* 0x0000000800007c20 */ /* 0x000fca0008410000 */
[----:B------:R-:W-:Y:S01]  /*1230*/  R2UR UR48, R0 ;  /* 0x00000000003072ca */ /* 0x000fe200000e0000 */
[----:B----4-:R-:W-:-:S14]  /*1240*/  @!P0 BRA `(.L_x_7) ;  /* 0x0000000000408947 */ /* 0x010fdc0003800000 */
[----:B------:R-:W-:Y:S01]  /*1250*/  MOV R0, 0x0 ;  /* 0x0000000000007802 */ /* 0x000fe20000000f00 */
[----:B------:R-:W-:Y:S01]  /*1260*/  ULDC.64 UR4, c[0x4][0x98] ;  /* 0x0100260000047ab9 */ /* 0x000fe20000000a00 */
[----:B------:R-:W-:Y:S01]  /*1270*/  ULDC.64 UR6, c[0x4][0x30] ;  /* 0x01000c0000067ab9 */ /* 0x000fe20000000a00 */
[----:B------:R-:W-:Y:S01]  /*1280*/  IMAD.U32 R4, RZ, RZ, UR4 ;  /* 0x00000004ff047e24 */ /* 0x000fe2000f8e00ff */
[----:B------:R0:W1:Y:S01]  /*1290*/  LDC.64 R14, c[0x4][R0] ;  /* 0x01000000000e7b82 */ /* 0x0000620000000a00 */
[----:B------:R-:W-:Y:S01]  /*12a0*/  IMAD.U32 R5, RZ, RZ, UR5 ;  /* 0x00000005ff057e24 */ /* 0x000fe2000f8e00ff */
[----:B------:R-:W-:Y:S01]  /*12b0*/  ULDC.64 UR4, c[0x4][0xa0] ;  /* 0x0100280000047ab9 */ /* 0x000fe20000000a00 */
[----:B------:R-:W-:Y:S02]  /*12c0*/  IMAD.U32 R10, RZ, RZ, UR6 ;  /* 0x00000006ff0a7e24 */ /* 0x000fe4000f8e00ff */
[----:B------:R-:W-:Y:S02]  /*12d0*/  IMAD.U32 R6, RZ, RZ, UR4 ;  /* 0x00000004ff067e24 */ /* 0x000fe4000f8e00ff */
[----:B------:R-:W-:-:S02]  /*12e0*/  IMAD.U32 R7, RZ, RZ, UR5 ;  /* 0x00000005ff077e24 */ /* 0x000fc4000f8e00ff */
[----:B------:R-:W-:Y:S02]  /*12f0*/  IMAD.U32 R11, RZ, RZ, UR7 ;  /* 0x00000007ff0b7e24 */ /* 0x000fe4000f8e00ff */
[----:B------:R-:W-:Y:S02]  /*1300*/  IMAD.MOV.U32 R8, RZ, RZ, 0x70 ;  /* 0x00000070ff087424 */ /* 0x000fe400078e00ff */
[----:B------:R-:W-:Y:S02]  /*1310*/  IMAD.MOV.U32 R12, RZ, RZ, 0x1 ;  /* 0x00000001ff0c7424 */ /* 0x000fe400078e00ff */
[----:B0-----:R-:W-:-:S07]  /*1320*/  IMAD.MOV.U32 R13, RZ, RZ, RZ ;  /* 0x000000ffff0d7224 */ /* 0x001fce00078e00ff */
[----:B------:R-:W-:-:S07]  /*1330*/  LEPC R20, `(.L_x_7) ;  /* 0x000000001014794e */ /* 0x000fce0000000000 */
[----:B-1----:R-:W-:Y:S05]  /*1340*/  CALL.ABS.NOINC R14 ;  /* 0x000000000e007343 */ /* 0x002fea0003c00000 */
.L_x_7:
[----:B------:R-:W-:Y:S01]  /*1350*/  ULOP3.LUT UR4, UR40, 0x1, URZ, 0xc0, !UPT ;  /* 0x0000000128047892 */ /* 0x000fe2000f8ec03f */
[----:B------:R-:W-:-:S05]  /*1360*/  IMAD.U32 R3, RZ, RZ, UR49 ;  /* 0x00000031ff037e24 */ /* 0x000fca000f8e00ff */
[----:B------:R-:W-:Y:S01]  /*1370*/  IMAD.U32 R0, RZ, RZ, UR4 ;  /* 0x00000004ff007e24 */ /* 0x000fe2000f8e00ff */
[----:B------:R-:W-:-:S04]  /*1380*/  ISETP.NE.AND P0, PT, R3, 0x3, PT ;  /* 0x000000030300780c */ /* 0x000fc80003f05270 */
[----:B------:R-:W-:-:S04]  /*1390*/  SHF.L.U32 R0, R0, 0x1f, RZ ;  /* 0x0000001f00007819 */ /* 0x000fc800000006ff */
[----:B------:R-:W0:Y:S02]  /*13a0*/  SYNCS.PHASECHK.TRANS64.TRYWAIT P1, [UR50+0x19c00], R0 ;  /* 0x019c0000ff0075a7 */ /* 0x000e240008020172 */
[----:B0-----:R-:W-:Y:S05]  /*13b0*/  @!P1 BRA `(.L_x_8) ;  /* 0x0000009400f09947 */ /* 0x001fea0003800000 */
.L_x_103:
[----:B------:R-:W-:Y:S05]  /*13c0*/  @!P0 BRA `(.L_x_9) ;  /* 0x0000000000048947 */ /* 0x000fea0003800000 */
[----:B------:R-:W-:Y:S01]  /*13d0*/  BPT.TRAP 0x1 ;  /* 0x000000040000795c */ /* 0x000fe20000300000 */
.L_x_9:
[----:B0-----:R-:W-:Y:S02]  /*13e0*/  IMAD.U32 R3, RZ, RZ, UR38 ;  /* 0x00000026ff037e24 */ /* 0x001fe4000f8e00ff */
[----:B------:R-:W-:-:S03]  /*13f0*/  IMAD.U32 R0, RZ, RZ, UR39 ;  /* 0x00000027ff007e24 */ /* 0x000fc6000f8e00ff */
[----:B------:R-:W-:Y:S02]  /*1400*/  LEA R3, R3, UR50, 0x3 ;  /* 0x0000003203037c11 */ /* 0x000fe4000f8e18ff */
[----:B------:R-:W-:-:S04]  /*1410*/  SHF.L.U32 R0, R0, 0x1f, RZ ;  /* 0x0000001f00007819 */ /* 0x000fc800000006ff */
[----:B------:R0:W1:Y:S01]  /*1420*/  SYNCS.PHASECHK.TRANS64.TRYWAIT P1, [R3+URZ+0x19c30], R0 ;  /* 0x019c3000030075a7 */ /* 0x000062000802017f */
[----:B------:R-:W-:Y:S05]  /*1430*/  @!P0 BRA `(.L_x_10) ;  /* 0x0000000000048947 */ /* 0x000fea0003800000 */
[----:B------:R-:W-:Y:S01]  /*1440*/  BPT.TRAP 0x1 ;  /* 0x000000040000795c */ /* 0x000fe20000300000 */
.L_x_10:
[----:B------:R-:W-:Y:S01]  /*1450*/  IMAD.MOV.U32 R135, RZ, RZ, RZ ;  /* 0x000000ffff877224 */ /* 0x000fe200078e00ff */
[----:B-1----:R-:W-:Y:S06]  /*1460*/  @P1 BRA `(.L_x_11) ;  /* 0x0000000000081947 */ /* 0x002fec0003800000 */
[----:B------:R-:W1:Y:S02]  /*1470*/  SYNCS.PHASECHK.TRANS64.TRYWAIT P1, [R3+URZ+0x19c30], R0 ;  /* 0x019c3000030075a7 */ /* 0x000e64000802017f */
[----:B-1----:R-:W-:Y:S05]  /*1480*/  @!P1 BRA `(.L_x_12) ;  /* 0x0000009400d49947 */ /* 0x002fea0003800000 */
.L_x_11:
[----:B------:R-:W-:Y:S05]  /*1490*/  WARPSYNC.ALL ;  /* 0x0000000000007948 */ /* 0x000fea0003800000 */
[----:B------:R-:W-:Y:S01]  /*14a0*/  UIADD3 UR50, UR50, 0x13800, URZ ;  /* 0x0001380032327890 */ /* 0x000fe2000fffe03f */
[----:B------:R-:W-:Y:S01]  /*14b0*/  WARPGROUP.ARRIVE ;  /* 0x00000000000079c5 */ /* 0x000fe20000000000 */
[----:B------:R-:W-:Y:S02]  /*14c0*/  ULOP3.LUT UR4, UR51, 0x10000, URZ, 0xfc, !UPT ;  /* 0x0001000033047892 */ /* 0x000fe4000f8efc3f */
[----:B------:R-:W-:Y:S01]  /*14d0*/  USHF.R.U32.HI UR50, URZ, 0x4, UR50 ;  /* 0x000000043f327899 */ /* 0x000fe20008011632 */
[----:B------:R-:W-:Y:S01]  /*14e0*/  UMOV UR5, 0xc0000010 ;  /* 0xc000001000057882 */ /* 0x000fe20000000000 */
[----:B------:R-:W-:-:S02]  /*14f0*/  UMOV UR7, 0xc0000010 ;  /* 0xc000001000077882 */ /* 0x000fc40000000000 */
[----:B------:R-:W-:Y:S02]  /*1500*/  ULOP3.LUT UR16, UR50, 0x3fff, URZ, 0xc0, !UPT ;  /* 0x00003fff32107892 */ /* 0x000fe4000f8ec03f */
[----:B------:R-:W-:Y:S02]  /*1510*/  UIADD3 UR8, UR4, 0x180, URZ ;  /* 0x0000018004087890 */ /* 0x000fe4000fffe03f */
[----:B------:R-:W-:Y:S01]  /*1520*/  ULOP3.LUT UR16, UR16, 0x10000, URZ, 0xfc, !UPT ;  /* 0x0001000010107892 */ /* 0x000fe2000f8efc3f */
[----:B------:R-:W-:Y:S01]  /*1530*/  UMOV UR9, 0xc0000010 ;  /* 0xc000001000097882 */ /* 0x000fe20000000000 */
[----:B------:R-:W-:Y:S02]  /*1540*/  UMOV UR11, 0xc0000010 ;  /* 0xc0000010000b7882 */ /* 0x000fe40000000000 */
[----:B------:R-:W-:Y:S02]  /*1550*/  UIMAD UR6, UR38, 0x300, UR16 ;  /* 0x00000300260678a4 */ /* 0x000fe4000f8e0210 */
[----:B------:R-:W-:-:S02]  /*1560*/  UIADD3 UR12, UR4, 0x300, URZ ;  /* 0x00000300040c7890 */ /* 0x000fc4000fffe03f */
[----:B------:R-:W-:Y:S02]  /*1570*/  UIADD3 UR10, UR6, 0x100, URZ ;  /* 0x00000100060a7890 */ /* 0x000fe4000fffe03f */
[----:B------:R-:W-:Y:S01]  /*1580*/  UIADD3 UR14, UR6, 0x200, URZ ;  /* 0x00000200060e7890 */ /* 0x000fe2000fffe03f */
[----:B------:R-:W-:Y:S02]  /*1590*/  UMOV UR13, 0xc0000010 ;  /* 0xc0000010000d7882 */ /* 0x000fe40000000000 */
[----:B------:R-:W-:Y:S01]  /*15a0*/  QGMMA.64x128x32.F32.E4M3.E4M3 R24, gdesc[UR4], RZ, !UPT, gsb0 ;  /* 0x01e00000041879f3 */ /* 0x000fe2000c0008ff */
[----:B------:R-:W-:Y:S02]  /*15b0*/  UMOV UR15, 0xc0000010 ;  /* 0xc0000010000f7882 */ /* 0x000fe40000000000 */
[----:B------:R-:W-:Y:S02]  /*15c0*/  WARPGROUP.DEPBAR.LE gsb0, 0x0 ;  /* 0x00008000000079c5 */ /* 0x000fe40000010000 */
[----:B------:R-:W-:-:S07]  /*15d0*/  WARPGROUP.ARRIVE ;  /* 0x00000000000079c5 */ /* 0x000fce0000000000 */
[----:B------:R-:W-:Y:S03]  /*15e0*/  QGMMA.64x128x32.F32.E4M3.E4M3 R24, gdesc[UR8], R24, gsb0 ;  /* 0x01e00000081879f3 */ /* 0x000fe60008000818 */
[----:B------:R-:W-:Y:S02]  /*15f0*/  WARPGROUP.DEPBAR.LE gsb0, 0x0 ;  /* 0x00008000000079c5 */ /* 0x000fe40000010000 */
[----:B------:R-:W-:-:S07]  /*1600*/  WARPGROUP.ARRIVE ;  /* 0x00000000000079c5 */ /* 0x000fce0000000000 */
[----:B------:R-:W-:Y:S03]  /*1610*/  QGMMA.64x128x32.F32.E4M3.E4M3 R24, gdesc[UR12], R24, gsb0 ;  /* 0x01e000000c1879f3 */ /* 0x000fe60008000818 */
[----:B------:R-:W-:Y:S02]  /*1620*/  WARPGROUP.DEPBAR.LE gsb0, 0x0 ;  /* 0x00008000000079c5 */ /* 0x000fe40000010000 */
[----:B------:R-:W-:Y:S05]  /*1630*/  @!P0 BRA `(.L_x_13) ;  /* 0x0000000000048947 */ /* 0x000fea0003800000 */
[----:B------:R-:W-:Y:S01]  /*1640*/  BPT.TRAP 0x1 ;  /* 0x000000040000795c */ /* 0x000fe20000300000 */
.L_x_13:
[----:B------:R-:W-:Y:S01]  /*1650*/  VIADD R4, R155, UR43 ;  /* 0x0000002b9b047c36 */ /* 0x000fe20008000000 */
[----:B------:R-:W-:Y:S01]  /*1660*/  P2R R6, PR, RZ, 0x1 ;  /* 0x00000001ff067803 */ /* 0x000fe20000000000 */
[----:B------:R-:W-:Y:S01]  /*1670*/  IMAD.U32 R5, RZ, RZ, UR42 ;  /* 0x0000002aff057e24 */ /* 0x000fe2000f8e00ff */
[----:B------:R-:W-:Y:S01]  /*1680*/  R2UR UR6, R3 ;  /* 0x00000000030672ca */ /* 0x000fe200000e0000 */
[----:B------:R-:W-:Y:S01]  /*1690*/  IMAD.U32 R9, RZ, RZ, UR48 ;  /* 0x00000030ff097e24 */ /* 0x000fe2000f8e00ff */
[----:B------:R-:W-:Y:S01]  /*16a0*/  UISETP.GE.AND UP0, UPT, UR43, 0x81, UPT ;  /* 0x000000812b00788c */ /* 0x000fe2000bf06270 */
[----:B------:R-:W-:Y:S02]  /*16b0*/  IMAD R4, R5, -0x80, R4 ;  /* 0xffffff8005047824 */ /* 0x000fe400078e0204 */
[--C-:B------:R-:W-:Y:S02]  /*16c0*/  IMAD.MOV.U32 R134, RZ, RZ, R135.reuse ;  /* 0x000000ffff867224 */ /* 0x100fe400078e0087 */
[--C-:B------:R-:W-:Y:S01]  /*16d0*/  IMAD.MOV.U32 R133, RZ, RZ, R135.reuse ;  /* 0x000000ffff857224 */ /* 0x100fe200078e0087 */
[C---:B------:R-:W-:Y:S01]  /*16e0*/  ISETP.GT.AND P4, PT, R4.reuse, RZ, PT ;  /* 0x000000ff0400720c */ /* 0x040fe20003f84270 */
[--C-:B------:R-:W-:Y:S01]  /*16f0*/  IMAD.MOV.U32 R132, RZ, RZ, R135.reuse ;  /* 0x000000ffff847224 */ /* 0x100fe200078e0087 */
[C---:B------:R-:W-:Y:S01]  /*1700*/  ISETP.GT.AND P3, PT, R4.reuse, 0x1, PT ;  /* 0x000000010400780c */ /* 0x040fe20003f64270 */
[--C-:B------:R-:W-:Y:S01]  /*1710*/  IMAD.MOV.U32 R131, RZ, RZ, R135.reuse ;  /* 0x000000ffff837224 */ /* 0x100fe200078e0087 */
[----:B------:R-:W-:Y:S01]  /*1720*/  ISETP.GT.AND P1, PT, R4, 0x8, PT ;  /* 0x000000080400780c */ /* 0x000fe20003f24270 */
[----:B------:R-:W-:Y:S01]  /*1730*/  UIADD3 UR6, UR6, 0x19c40, URZ ;  /* 0x00019c4006067890 */ /* 0x000fe2000fffe03f */
[----:B------:R-:W-:Y:S01]  /*1740*/  FSEL R26, R26, -INF , P4 ;  /* 0xff8000001a1a7808 */ /* 0x000fe20002000000 */
[--C-:B------:R-:W-:Y:S01]  /*1750*/  IMAD.MOV.U32 R130, RZ, RZ, R135.reuse ;  /* 0x000000ffff827224 */ /* 0x100fe200078e0087 */
[----:B------:R-:W-:Y:S01]  /*1760*/  FSEL R27, R27, -INF , P3 ;  /* 0xff8000001b1b7808 */ /* 0x000fe20001800000 */
[----:B------:R-:W-:Y:S01]  /*1770*/  UPRMT UR6, UR44, 0x654, UR6 ;  /* 0x000006542c067896 */ /* 0x000fe20008000006 */
[----:B------:R-:W-:Y:S01]  /*1780*/  ISETP.GT.AND P2, PT, R4, 0x9, PT ;  /* 0x000000090400780c */ /* 0x000fe20003f44270 */
[--C-:B------:R-:W-:Y:S01]  /*1790*/  IMAD.MOV.U32 R129, RZ, RZ, R135.reuse ;  /* 0x000000ffff817224 */ /* 0x100fe200078e0087 */
[----:B------:R-:W-:Y:S01]  /*17a0*/  FSEL R30, R30, -INF , P1 ;  /* 0xff8000001e1e7808 */ /* 0x000fe20000800000 */
[--C-:B------:R-:W-:Y:S01]  /*17b0*/  IMAD.MOV.U32 R128, RZ, RZ, R135.reuse ;  /* 0x000000ffff807224 */ /* 0x100fe200078e0087 */
[----:B------:R-:W-:Y:S01]  /*17c0*/  FMNMX.FTZ R5, R26, R27, !PT ;  /* 0x0000001b1a057209 */ /* 0x000fe20007810000 */
[--C-:B------:R-:W-:Y:S01]  /*17d0*/  IMAD.MOV.U32 R127, RZ, RZ, R135.reuse ;  /* 0x000000ffff7f7224 */ /* 0x100fe200078e0087 */
[----:B------:R-:W-:Y:S01]  /*17e0*/  ISETP.GT.AND P6, PT, R4, 0x10, PT ;  /* 0x000000100400780c */ /* 0x000fe20003fc4270 */
[--C-:B------:R-:W-:Y:S01]  /*17f0*/  IMAD.MOV.U32 R126, RZ, RZ, R135.reuse ;  /* 0x000000ffff7e7224 */ /* 0x100fe200078e0087 */
[----:B------:R-:W-:Y:S01]  /*1800*/  FSEL R31, R31, -INF , P2 ;  /* 0xff8000001f1f7808 */ /* 0x000fe20001000000 */
[----:B------:R-:W-:Y:S01]  /*1810*/  SYNCS.ARRIVE.TRANS64.RED.A1T0 RZ, [UR6], RZ ;  /* 0x000000ffffff79a7 */ /* 0x000fe20008100406 */
[----:B01----:R-:W-:Y:S01]  /*1820*/  FMNMX.FTZ R0, R30, R5, !PT ;  /* 0x000000051e007209 */ /* 0x003fe20007810000 */
[--C-:B------:R-:W-:Y:S01]  /*1830*/  IMAD.MOV.U32 R125, RZ, RZ, R135.reuse ;  /* 0x000000ffff7d7224 */ /* 0x100fe200078e0087 */
[----:B------:R-:W-:Y:S01]  /*1840*/  ISETP.GT.AND P5, PT, R4, 0x11, PT ;  /* 0x000000110400780c */ /* 0x000fe20003fa4270 */
[--C-:B------:R-:W-:Y:S01]  /*1850*/  IMAD.MOV.U32 R124, RZ, RZ, R135.reuse ;  /* 0x000000ffff7c7224 */ /* 0x100fe200078e0087 */
[----:B------:R-:W-:Y:S01]  /*1860*/  FSEL R34, R34, -INF , P6 ;  /* 0xff80000022227808 */ /* 0x000fe20003000000 */
[--C-:B------:R-:W-:Y:S01]  /*1870*/  IMAD.MOV.U32 R123, RZ, RZ, R135.reuse ;  /* 0x000000ffff7b7224 */ /* 0x100fe200078e0087 */
[----:B------:R-:W-:Y:S01]  /*1880*/  FMNMX.FTZ R5, R31, R0, !PT ;  /* 0x000000001f057209 */ /* 0x000fe20007810000 */
[--C-:B------:R-:W-:Y:S01]  /*1890*/  IMAD.MOV.U32 R122, RZ, RZ, R135.reuse ;  /* 0x000000ffff7a7224 */ /* 0x100fe200078e0087 */
[----:B------:R-:W-:Y:S01]  /*18a0*/  FSEL R24, R24, -INF , P4 ;  /* 0xff80000018187808 */ /* 0x000fe20002000000 */
        /* <DEDUP_REMOVED lines=66> */
[----:B------:R-:W-:Y:S01]  /*1cd0*/  IMAD.MOV.U32 R88, RZ, RZ, R135 ;  /* 0x000000ffff587224 */ /* 0x000fe200078e0087 */
[----:B------:R-:W-:-:S02]  /*1ce0*/  FSEL R51, R51, -INF , P3 ;  /* 0xff80000033337808 */ /* 0x000fc40001800000 */
[----:B------:R-:W-:Y:S02]  /*1cf0*/  FMNMX.FTZ R0, R50, R5, !PT ;  /* 0x0000000532007209 */ /* 0x000fe40007810000 */
[----:B------:R-:W-:Y:S02]  /*1d00*/  FSEL R41, R41, -INF , P2 ;  /* 0xff80000029297808 */ /* 0x000fe40001000000 */
[----:B------:R-:W-:Y:S02]  /*1d10*/  ISETP.GT.AND P2, PT, R4, 0x39, PT ;  /* 0x000000390400780c */ /* 0x000fe40003f44270 */
[----:B------:R-:W-:Y:S02]  /*1d20*/  FSEL R54, R54, -INF , P1 ;  /* 0xff80000036367808 */ /* 0x000fe40000800000 */
[----:B------:R-:W-:Y:S02]  /*1d30*/  FMNMX.FTZ R5, R51, R0, !PT ;  /* 0x0000000033057209 */ /* 0x000fe40007810000 */
[----:B------:R-:W-:-:S02]  /*1d40*/  FSEL R44, R44, -INF , P6 ;  /* 0xff8000002c2c7808 */ /* 0x000fc40003000000 */
[----:B------:R-:W-:Y:S02]  /*1d50*/  ISETP.GT.AND P6, PT, R4, 0x40, PT ;  /* 0x000000400400780c */ /* 0x000fe40003fc4270 */
[----:B------:R-:W-:Y:S02]  /*1d60*/  FSEL R55, R55, -INF , P2 ;  /* 0xff80000037377808 */ /* 0x000fe40001000000 */
[----:B------:R-:W-:Y:S02]  /*1d70*/  FMNMX.FTZ R0, R54, R5, !PT ;  /* 0x0000000536007209 */ /* 0x000fe40007810000 */
[----:B------:R-:W-:Y:S02]  /*1d80*/  FSEL R45, R45, -INF , P5 ;  /* 0xff8000002d2d7808 */ /* 0x000fe40002800000 */
[----:B------:R-:W-:Y:S02]  /*1d90*/  ISETP.GT.AND P5, PT, R4, 0x41, PT ;  /* 0x000000410400780c */ /* 0x000fe40003fa4270 */
        /* <DEDUP_REMOVED lines=22> */
[----:B------:R-:W-:Y:S02]  /*1f00*/  ISETP.GT.AND P0, PT, R4, 0x59, PT ;  /* 0x000000590400780c */ /* 0x000fe40003f04270 */
[----:B------:R-:W-:Y:S02]  /*1f10*/  FSEL R70, R70, -INF , P6 ;  /* 0xff80000046467808 */ /* 0x000fe40003000000 */
[----:B------:R-:W-:-:S02]  /*1f20*/  FMNMX.FTZ R5, R67, R0, !PT ;  /* 0x0000000043057209 */ /* 0x000fc40007810000 */
[----:B------:R-:W-:Y:S02]  /*1f30*/  FSEL R57, R57, -INF , P5 ;  /* 0xff80000039397808 */ /* 0x000fe40002800000 */
[----:B------:R-:W-:Y:S02]  /*1f40*/  ISETP.GT.AND P5, PT, R4, 0x60, PT ;  /* 0x000000600400780c */ /* 0x000fe40003fa4270 */
[----:B------:R-:W-:Y:S02]  /*1f50*/  FSEL R71, R71, -INF , P0 ;  /* 0xff80000047477808 */ /* 0x000fe40000000000 */
[----:B------:R-:W-:Y:S02]  /*1f60*/  FMNMX.FTZ R0, R70, R5, !PT ;  /* 0x0000000546007209 */ /* 0x000fe40007810000 */
        /* <DEDUP_REMOVED lines=12> */
[----:B------:R-:W-:Y:S02]  /*2030*/  FSEL R79, R79, -INF , P2 ;  /* 0xff8000004f4f7808 */ /* 0x000fe40001000000 */
[----:B------:R-:W-:-:S02]  /*2040*/  FMNMX.FTZ R0, R78, R5, !PT ;  /* 0x000000054e007209 */ /* 0x000fc40007810000 */
[----:B------:R-:W-:Y:S02]  /*2050*/  ISETP.GT.AND P3, PT, R4, 0x70, PT ;  /* 0x000000700400780c */ /* 0x000fe40003f64270 */
[----:B------:R-:W-:Y:S02]  /*2060*/  FSEL R60, R60, -INF , P4 ;  /* 0xff8000003c3c7808 */ /* 0x000fe40002000000 */
[----:B------:R-:W-:Y:S02]  /*2070*/  FSEL R82, R82, -INF , P3 ;  /* 0xff80000052527808 */ /* 0x000fe40001800000 */
[----:B------:R-:W-:Y:S02]  /*2080*/  FMNMX.FTZ R5, R79, R0, !PT ;  /* 0x000000004f057209 */ /* 0x000fe40007810000 */
[----:B------:R-:W-:Y:S02]  /*2090*/  ISETP.GT.AND P4, PT, R4, 0x71, PT ;  /* 0x000000710400780c */ /* 0x000fe40003f84270 */
[----:B------:R-:W-:-:S02]  /*20a0*/  FMNMX.FTZ R0, R82, R5, !PT ;  /* 0x0000000552007209 */ /* 0x000fc40007810000 */
[----:B------:R-:W-:Y:S02]  /*20b0*/  FSEL R83, R83, -INF , P4 ;  /* 0xff80000053537808 */ /* 0x000fe40002000000 */
[----:B------:R-:W-:Y:S02]  /*20c0*/  ISETP.GT.AND P5, PT, R4, 0x78, PT ;  /* 0x000000780400780c */ /* 0x000fe40003fa4270 */
[----:B------:R-:W-:Y:S02]  /*20d0*/  FMNMX.FTZ R5, R83, R0, !PT ;  /* 0x0000000053057209 */ /* 0x000fe40007810000 */
[----:B------:R-:W-:Y:S02]  /*20e0*/  FSEL R86, R86, -INF , P5 ;  /* 0xff80000056567808 */ /* 0x000fe40002800000 */
[----:B------:R-:W-:Y:S02]  /*20f0*/  ISETP.GT.AND P6, PT, R4, 0x79, PT ;  /* 0x000000790400780c */ /* 0x000fe40003fc4270 */
[----:B------:R-:W-:-:S02]  /*2100*/  FMNMX.FTZ R0, R86, R5, !PT ;  /* 0x0000000556007209 */ /* 0x000fc40007810000 */
[----:B------:R-:W-:Y:S02]  /*2110*/  FSEL R87, R87, -INF , P6 ;  /* 0xff80000057577808 */ /* 0x000fe40003000000 */
[----:B------:R-:W-:Y:S02]  /*2120*/  P2R R8, PR, RZ, 0x8 ;  /* 0x00000008ff087803 */ /* 0x000fe40000000000 */
[----:B------:R-:W-:Y:S02]  /*2130*/  FMNMX.FTZ R5, R87, R0, !PT ;  /* 0x0000000057057209 */ /* 0x000fe40007810000 */
[----:B------:R-:W-:Y:S02]  /*2140*/  P2R R10, PR, RZ, 0x4 ;  /* 0x00000004ff0a7803 */ /* 0x000fe40000000000 */
[----:B------:R-:W-:Y:S01]  /*2150*/  ISETP.GT.AND P2, PT, R4, 0x58, PT ;  /* 0x000000580400780c */ /* 0x000fe20003f44270 */
[----:B------:R-:W0:Y:S01]  /*2160*/  SHFL.BFLY PT, R0, R5, 0x2, 0x1f ;  /* 0x0c401f0005007f89 */ /* 0x000e2200000e0000 */
[----:B------:R-:W-:-:S02]  /*2170*/  P2R R13, PR, RZ, 0x1 ;  /* 0x00000001ff0d7803 */ /* 0x000fc40000000000 */
[----:B------:R-:W-:Y:S02]  /*2180*/  FSEL R68, R68, -INF , P2 ;  /* 0xff80000044447808 */ /* 0x000fe40001000000 */
[----:B------:R-:W-:Y:S02]  /*2190*/  ISETP.NE.AND P2, PT, R10, RZ, PT ;  /* 0x000000ff0a00720c */ /* 0x000fe40003f45270 */
[----:B------:R-:W-:Y:S02]  /*21a0*/  P2R R11, PR, RZ, 0x2 ;  /* 0x00000002ff0b7803 */ /* 0x000fe40000000000 */
[C---:B------:R-:W-:Y:S02]  /*21b0*/  ISETP.GT.AND P1, PT, R4.reuse, 0x59, PT ;  /* 0x000000590400780c */ /* 0x040fe40003f24270 */
[----:B------:R-:W-:Y:S02]  /*21c0*/  ISETP.GT.AND P0, PT, R4, 0x60, PT ;  /* 0x000000600400780c */ /* 0x000fe40003f04270 */
[----:B------:R-:W-:-:S02]  /*21d0*/  FSEL R69, R69, -INF , P1 ;  /* 0xff80000045457808 */ /* 0x000fc40000800000 */
[----:B------:R-:W-:Y:S02]  /*21e0*/  FSEL R72, R72, -INF , P0 ;  /* 0xff80000048487808 */ /* 0x000fe40000000000 */
[----:B------:R-:W-:Y:S02]  /*21f0*/  ISETP.NE.AND P0, PT, R13, RZ, PT ;  /* 0x000000ff0d00720c */ /* 0x000fe40003f05270 */
[----:B------:R-:W-:Y:S02]  /*2200*/  ISETP.NE.AND P1, PT, R11, RZ, PT ;  /* 0x000000ff0b00720c */ /* 0x000fe40003f25270 */
[----:B------:R-:W-:Y:S02]  /*2210*/  FSEL R73, R73, -INF , P0 ;  /* 0xff80000049497808 */ /* 0x000fe40000000000 */
[----:B------:R-:W-:Y:S02]  /*2220*/  ISETP.NE.AND P0, PT, R6, RZ, PT ;  /* 0x000000ff0600720c */ /* 0x000fe40003f05270 */
[----:B0-----:R-:W-:-:S02]  /*2230*/  FMNMX.FTZ R7, R5, R0, !PT ;  /* 0x0000000005077209 */ /* 0x001fc40007810000 */
[----:B------:R-:W-:Y:S02]  /*2240*/  FMNMX.FTZ R5, R24, R25, !PT ;  /* 0x0000001918057209 */ /* 0x000fe40007810000 */
[----:B------:R-:W-:Y:S01]  /*2250*/  FSEL R76, R76, -INF , P1 ;  /* 0xff8000004c4c7808 */ /* 0x000fe20000800000 */
[----:B------:R-:W0:Y:S01]  /*2260*/  SHFL.BFLY PT, R0, R7, 0x1, 0x1f ;  /* 0x0c201f0007007f89 */ /* 0x000e2200000e0000 */
[----:B------:R-:W-:Y:S02]  /*2270*/  FSEL R77, R77, -INF , P2 ;  /* 0xff8000004d4d7808 */ /* 0x000fe40001000000 */
[----:B------:R-:W-:Y:S02]  /*2280*/  FSEL R81, R81, -INF , P4 ;  /* 0xff80000051517808 */ /* 0x000fe40002000000 */
[----:B------:R-:W-:Y:S02]  /*2290*/  FSEL R84, R84, -INF , P5 ;  /* 0xff80000054547808 */ /* 0x000fe40002800000 */
[----:B------:R-:W-:-:S02]  /*22a0*/  FSEL R85, R85, -INF , P6 ;  /* 0xff80000055557808 */ /* 0x000fc40003000000 */
[----:B0-----:R-:W-:-:S04]  /*22b0*/  FMNMX.FTZ R0, R7, R0, !PT ;  /* 0x0000000007007209 */ /* 0x001fc80007810000 */
[C---:B------:R-:W-:Y:S01]  /*22c0*/  FSETP.NEU.FTZ.AND P3, PT, R0.reuse, -INF , PT ;  /* 0xff8000000000780b */ /* 0x040fe20003f7d000 */
[----:B------:R-:W-:-:S05]  /*22d0*/  FFMA.FTZ R12, R0, R9, -8 ;  /* 0xc1000000000c7423 */ /* 0x000fca0000010009 */
[----:B------:R-:W-:Y:S02]  /*22e0*/  FSEL R12, R12, RZ, P3 ;  /* 0x000000ff0c0c7208 */ /* 0x000fe40001800000 */
[----:B------:R-:W-:Y:S02]  /*22f0*/  ISETP.NE.AND P3, PT, R8, RZ, PT ;  /* 0x000000ff0800720c */ /* 0x000fe40003f65270 */
[----:B------:R-:W-:Y:S01]  /*2300*/  FMNMX.FTZ R8, R28, R5, !PT ;  /* 0x000000051c087209 */ /* 0x000fe20007810000 */
[----:B------:R-:W-:-:S01]  /*2310*/  FFMA.FTZ R4, R26, UR48, -R12 ;  /* 0x000000301a047c23 */ /* 0x000fc2000801080c */
[--C-:B------:R-:W-:Y:S01]  /*2320*/  FFMA.FTZ R6, R30, UR48, -R12.reuse ;  /* 0x000000301e067c23 */ /* 0x100fe2000801080c */
[----:B------:R-:W-:Y:S01]  /*2330*/  FSEL R80, R80, -INF , P3 ;  /* 0xff80000050507808 */ /* 0x000fe20001800000 */
[--C-:B------:R-:W-:Y:S01]  /*2340*/  FFMA.FTZ R21, R50, UR48, -R12.reuse ;  /* 0x0000003032157c23 */ /* 0x100fe2000801080c */
[----:B------:R-:W-:Y:S01]  /*2350*/  FMNMX.FTZ R5, R29, R8, !PT ;  /* 0x000000081d057209 */ /* 0x000fe20007810000 */
[--C-:B------:R-:W-:Y:S01]  /*2360*/  FFMA.FTZ R8, R34, UR48, -R12.reuse ;  /* 0x0000003022087c23 */ /* 0x100fe2000801080c */
[----:B------:R-:W-:-:S01]  /*2370*/  FFMA.FTZ R11, R35, UR48, -R12 ;  /* 0x00000030230b7c23 */ /* 0x000fc2000801080c */
[--C-:B------:R-:W-:Y:S01]  /*2380*/  FFMA.FTZ R35, R59, UR48, -R12.reuse ;  /* 0x000000303b237c23 */ /* 0x100fe2000801080c */
[----:B------:R-:W-:Y:S01]  /*2390*/  FMNMX.FTZ R10, R32, R5, !PT ;  /* 0x00000005200a7209 */ /* 0x000fe20007810000 */
[--C-:B------:R-:W-:Y:S01]  /*23a0*/  FFMA.FTZ R13, R39, UR48, -R12.reuse ;  /* 0x00000030270d7c23 */ /* 0x100fe2000801080c */
[----:B------:R-:W-:-:S01]  /*23b0*/  FFMA.FTZ R39, R66, UR48, -R12 ;  /* 0x0000003042277c23 */ /* 0x000fc2000801080c */
[----:B------:R-:W-:Y:S01]  /*23c0*/  IMAD.U32 R66, RZ, RZ, UR48 ;  /* 0x00000030ff427e24 */ /* 0x000fe2000f8e00ff */
[----:B------:R-:W-:Y:S01]  /*23d0*/  FMNMX.FTZ R5, R33, R10, !PT ;  /* 0x0000000a21057209 */ /* 0x000fe20007810000 */
[--C-:B------:R-:W-:Y:S01]  /*23e0*/  FFMA.FTZ R7, R27, UR48, -R12.reuse ;  /* 0x000000301b077c23 */ /* 0x100fe2000801080c */
[----:B------:R-:W-:-:S01]  /*23f0*/  FFMA.FTZ R9, R31, UR48, -R12 ;  /* 0x000000301f097c23 */ /* 0x000fc2000801080c */
        /* <DEDUP_REMOVED lines=10> */
[----:B------:R-:W-:Y:S01]  /*24a0*/  FFMA.FTZ R63, R87, UR48, -R12 ;  /* 0x00000030573f7c23 */ /* 0x000fe2000801080c */
[----:B------:R-:W-:Y:S02]  /*24b0*/  MUFU.EX2 R4, R4 ;  /* 0x0000000400047308 */ /* 0x000fe40000000800 */
[----:B------:R-:W-:-:S04]  /*24c0*/  FMNMX.FTZ R5, R41, R14, !PT ;  /* 0x0000000e29057209 */ /* 0x000fc80007810000 */
[----:B------:R-:W-:Y:S02]  /*24d0*/  FMNMX.FTZ R14, R44, R5, !PT ;  /* 0x000000052c0e7209 */ /* 0x000fe40007810000 */
[----:B------:R-:W-:Y:S02]  /*24e0*/  MUFU.EX2 R7, R7 ;  /* 0x0000000700077308 */ /* 0x000fe40000000800 */
[----:B------:R-:W-:Y:S01]  /*24f0*/  FMNMX.FTZ R5, R45, R14, !PT ;  /* 0x0000000e2d057209 */ /* 0x000fe20007810000 */
[--C-:B------:R-:W-:Y:S01]  /*2500*/  FFMA.FTZ R14, R42, UR48, -R12.reuse ;  /* 0x000000302a0e7c23 */ /* 0x100fe2000801080c */
[----:B------:R-:W-:-:S02]  /*2510*/  FFMA.FTZ R42, R67, UR48, -R12 ;  /* 0x00000030432a7c23 */ /* 0x000fc4000801080c */
[----:B------:R-:W-:Y:S02]  /*2520*/  FMNMX.FTZ R20, R48, R5, !PT ;  /* 0x0000000530147209 */ /* 0x000fe40007810000 */
[----:B------:R-:W-:Y:S02]  /*2530*/  MUFU.EX2 R6, R6 ;  /* 0x0000000600067308 */ /* 0x000fe40000000800 */
[----:B------:R-:W-:-:S04]  /*2540*/  FMNMX.FTZ R5, R49, R20, !PT ;  /* 0x0000001431057209 */ /* 0x000fc80007810000 */
[----:B------:R-:W-:Y:S02]  /*2550*/  FMNMX.FTZ R20, R52, R5, !PT ;  /* 0x0000000534147209 */ /* 0x000fe40007810000 */
[----:B------:R-:W0:Y:S02]  /*2560*/  MUFU.EX2 R9, R9 ;  /* 0x0000000900097308 */ /* 0x000e240000000800 */
[----:B------:R-:W-:Y:S01]  /*2570*/  FMNMX.FTZ R5, R53, R20, !PT ;  /* 0x0000001435057209 */ /* 0x000fe20007810000 */
[--C-:B------:R-:W-:Y:S01]  /*2580*/  FFMA.FTZ R20, R46, UR48, -R12.reuse ;  /* 0x000000302e147c23 */ /* 0x100fe2000801080c */
[----:B------:R-:W-:-:S02]  /*2590*/  FFMA.FTZ R46, R70, UR48, -R12 ;  /* 0x00000030462e7c23 */ /* 0x000fc4000801080c */
[----:B------:R-:W-:Y:S02]  /*25a0*/  FMNMX.FTZ R26, R56, R5, !PT ;  /* 0x00000005381a7209 */ /* 0x000fe40007810000 */
[----:B------:R-:W-:Y:S02]  /*25b0*/  MUFU.EX2 R8, R8 ;  /* 0x0000000800087308 */ /* 0x000fe40000000800 */
[----:B------:R-:W-:-:S04]  /*25c0*/  FMNMX.FTZ R5, R57, R26, !PT ;  /* 0x0000001a39057209 */ /* 0x000fc80007810000 */
[----:B------:R-:W-:Y:S02]  /*25d0*/  FMNMX.FTZ R26, R60, R5, !PT ;  /* 0x000000053c1a7209 */ /* 0x000fe40007810000 */
[----:B------:R-:W-:Y:S01]  /*25e0*/  MUFU.EX2 R11, R11 ;  /* 0x0000000b000b7308 */ /* 0x000fe20000000800 */
[----:B0-----:R-:W-:Y:S02]  /*25f0*/  F2FP.SATFINITE.E4M3.F32.PACK_AB_MERGE_C R137, R9, R6, RZ ;  /* 0x000000060989723e */ /* 0x001fe400048070ff */
[----:B------:R-:W-:Y:S02]  /*2600*/  FMNMX.FTZ R5, R61, R26, !PT ;  /* 0x0000001a3d057209 */ /* 0x000fe40007810000 */
[----:B------:R-:W-:Y:S02]  /*2610*/  F2FP.SATFINITE.E4M3.F32.PACK_AB_MERGE_C R137, R7, R4, R137 ;  /* 0x000000040789723e */ /* 0x000fe40004807089 */
[----:B------:R-:W-:Y:S01]  /*2620*/  FMNMX.FTZ R26, R64, R5, !PT ;  /* 0x00000005401a7209 */ /* 0x000fe20007810000 */
[----:B------:R-:W-:Y:S03]  /*2630*/  MUFU.EX2 R10, R10 ;  /* 0x0000000a000a7308 */ /* 0x000fe60000000800 */
[----:B------:R-:W-:Y:S01]  /*2640*/  FMNMX.FTZ R5, R65, R26, !PT ;  /* 0x0000001a41057209 */ /* 0x000fe20007810000 */
[--C-:B------:R-:W-:Y:S01]  /*2650*/  FFMA.FTZ R26, R51, UR48, -R12.reuse ;  /* 0x00000030331a7c23 */ /* 0x100fe2000801080c */
[----:B------:R-:W-:-:S02]  /*2660*/  FFMA.FTZ R51, R75, UR48, -R12 ;  /* 0x000000304b337c23 */ /* 0x000fc4000801080c */
[----:B------:R-:W-:Y:S01]  /*2670*/  FMNMX.FTZ R30, R68, R5, !PT ;  /* 0x00000005441e7209 */ /* 0x000fe20007810000 */
[----:B------:R-:W0:Y:S03]  /*2680*/  MUFU.EX2 R13, R13 ;  /* 0x0000000d000d7308 */ /* 0x000e260000000800 */
[----:B------:R-:W-:Y:S01]  /*2690*/  FMNMX.FTZ R5, R69, R30, !PT ;  /* 0x0000001e45057209 */ /* 0x000fe20007810000 */
[--C-:B------:R-:W-:Y:S01]  /*26a0*/  FFMA.FTZ R30, R54, UR48, -R12.reuse ;  /* 0x00000030361e7c23 */ /* 0x100fe2000801080c */
[----:B------:R-:W-:-:S02]  /*26b0*/  FFMA.FTZ R54, R78, UR48, -R12 ;  /* 0x000000304e367c23 */ /* 0x000fc4000801080c */
[----:B------:R-:W-:Y:S01]  /*26c0*/  FMNMX.FTZ R34, R72, R5, !PT ;  /* 0x0000000548227209 */ /* 0x000fe20007810000 */
[----:B------:R-:W-:Y:S03]  /*26d0*/  MUFU.EX2 R14, R14 ;  /* 0x0000000e000e7308 */ /* 0x000fe60000000800 */
[----:B------:R-:W-:-:S04]  /*26e0*/  FMNMX.FTZ R5, R73, R34, !PT ;  /* 0x0000002249057209 */ /* 0x000fc80007810000 */
[----:B------:R-:W-:Y:S01]  /*26f0*/  FMNMX.FTZ R34, R76, R5, !PT ;  /* 0x000000054c227209 */ /* 0x000fe20007810000 */
[----:B------:R-:W-:Y:S01]  /*2700*/  MUFU.EX2 R15, R15 ;  /* 0x0000000f000f7308 */ /* 0x000fe20000000800 */
[----:B0-----:R-:W-:Y:S02]  /*2710*/  F2FP.SATFINITE.E4M3.F32.PACK_AB_MERGE_C R139, R13, R10, RZ ;  /* 0x0000000a0d8b723e */ /* 0x001fe400048070ff */
[----:B------:R-:W-:Y:S01]  /*2720*/  FMNMX.FTZ R5, R77, R34, !PT ;  /* 0x000000224d057209 */ /* 0x000fe20007810000 */
[----:B------:R-:W-:-:S01]  /*2730*/  FFMA.FTZ R34, R58, UR48, -R12 ;  /* 0x000000303a227c23 */ /* 0x000fc2000801080c */
[----:B------:R-:W-:Y:S01]  /*2740*/  FFMA.FTZ R58, R82, UR48, -R12 ;  /* 0x00000030523a7c23 */ /* 0x000fe2000801080c */
[----:B------:R-:W-:Y:S02]  /*2750*/  F2FP.SATFINITE.E4M3.F32.PACK_AB_MERGE_C R139, R11, R8, R139 ;  /* 0x000000080b8b723e */ /* 0x000fe4000480708b */
[----:B------:R-:W-:Y:S01]  /*2760*/  FMNMX.FTZ R38, R80, R5, !PT ;  /* 0x0000000550267209 */ /* 0x000fe20007810000 */
[----:B------:R-:W-:Y:S03]  /*2770*/  MUFU.EX2 R20, R20 ;  /* 0x0000001400147308 */ /* 0x000fe60000000800 */
[----:B------:R-:W-:-:S04]  /*2780*/  FMNMX.FTZ R5, R81, R38, !PT ;  /* 0x0000002651057209 */ /* 0x000fc80007810000 */
[----:B------:R-:W-:Y:S01]  /*2790*/  FMNMX.FTZ R38, R84, R5, !PT ;  /* 0x0000000554267209 */ /* 0x000fe20007810000 */
[----:B------:R-:W0:Y:S03]  /*27a0*/  MUFU.EX2 R27, R27 ;  /* 0x0000001b001b7308 */ /* 0x000e260000000800 */
[----:B------:R-:W-:Y:S01]  /*27b0*/  FMNMX.FTZ R5, R85, R38, !PT ;  /* 0x0000002655057209 */ /* 0x000fe20007810000 */
[----:B------:R-:W-:-:S04]  /*27c0*/  FFMA.FTZ R38, R62, UR48, -R12 ;  /* 0x000000303e267c23 */ /* 0x000fc8000801080c */
[----:B------:R-:W1:Y:S01]  /*27d0*/  SHFL.BFLY PT, R50, R5, 0x2, 0x1f ;  /* 0x0c401f0005327f89 */ /* 0x000e6200000e0000 */
[----:B------:R-:W-:Y:S08]  /*27e0*/  MUFU.EX2 R21, R21 ;  /* 0x0000001500157308 */ /* 0x000ff00000000800 */
[----:B------:R-:W-:Y:S01]  /*27f0*/  MUFU.EX2 R26, R26 ;  /* 0x0000001a001a7308 */ /* 0x000fe20000000800 */
[----:B0-----:R-:W-:-:S04]  /*2800*/  F2FP.SATFINITE.E4M3.F32.PACK_AB_MERGE_C R141, R27, R20, RZ ;  /* 0x000000141b8d723e */ /* 0x001fc800048070ff */
[----:B------:R-:W-:-:S03]  /*2810*/  F2FP.SATFINITE.E4M3.F32.PACK_AB_MERGE_C R141, R15, R14, R141 ;  /* 0x0000000e0f8d723e */ /* 0x000fc6000480708d */
[----:B------:R-:W-:Y:S01]  /*2820*/  MUFU.EX2 R30, R30 ;  /* 0x0000001e001e7308 */ /* 0x000fe20000000800 */
[----:B-1----:R-:W-:Y:S01]  /*2830*/  FMNMX.FTZ R59, R5, R50, !PT ;  /* 0x00000032053b7209 */ /* 0x002fe20007810000 */
[----:B------:R-:W-:-:S06]  /*2840*/  FFMA.FTZ R50, R74, UR48, -R12 ;  /* 0x000000304a327c23 */ /* 0x000fcc000801080c */
[----:B------:R-:W-:Y:S01]  /*2850*/  MUFU.EX2 R31, R31 ;  /* 0x0000001f001f7308 */ /* 0x000fe20000000800 */
[----:B------:R-:W0:Y:S07]  /*2860*/  SHFL.BFLY PT, R62, R59, 0x1, 0x1f ;  /* 0x0c201f003b3e7f89 */ /* 0x000e2e00000e0000 */
[----:B------:R-:W-:Y:S08]  /*2870*/  MUFU.EX2 R34, R34 ;  /* 0x0000002200227308 */ /* 0x000ff00000000800 */
[----:B------:R-:W-:Y:S08]  /*2880*/  MUFU.EX2 R35, R35 ;  /* 0x0000002300237308 */ /* 0x000ff00000000800 */
[----:B------:R-:W-:Y:S01]  /*2890*/  MUFU.EX2 R38, R38 ;  /* 0x0000002600267308 */ /* 0x000fe20000000800 */
[----:B0-----:R-:W-:Y:S01]  /*28a0*/  FMNMX.FTZ R5, R59, R62, !PT ;  /* 0x0000003e3b057209 */ /* 0x001fe20007810000 */
[--C-:B------:R-:W-:Y:S01]  /*28b0*/  FFMA.FTZ R59, R83, UR48, -R12.reuse ;  /* 0x00000030533b7c23 */ /* 0x100fe2000801080c */
[----:B------:R-:W-:-:S02]  /*28c0*/  FFMA.FTZ R62, R86, UR48, -R12 ;  /* 0x00000030563e7c23 */ /* 0x000fc4000801080c */
[C---:B------:R-:W-:Y:S01]  /*28d0*/  FSETP.NEU.FTZ.AND P1, PT, R5.reuse, -INF , PT ;  /* 0xff8000000500780b */ /* 0x040fe20003f3d000 */
[----:B------:R-:W-:-:S02]  /*28e0*/  FFMA.FTZ R66, R5, R66, -8 ;  /* 0xc100000005427423 */ /* 0x000fc40000010042 */
[----:B------:R-:W-:Y:S03]  /*28f0*/  MUFU.EX2 R43, R43 ;  /* 0x0000002b002b7308 */ /* 0x000fe60000000800 */
[----:B------:R-:W-:Y:S02]  /*2900*/  FSEL R66, R66, RZ, P1 ;  /* 0x000000ff42427208 */ /* 0x000fe40000800000 */
[----:B------:R-:W-:-:S03]  /*2910*/  PLOP3.LUT P1, PT, PT, PT, UP0, 0x80, 0x0 ;  /* 0x000000000000781c */ /* 0x000fc60003f2f008 */
[----:B------:R-:W-:Y:S01]  /*2920*/  MUFU.EX2 R39, R39 ;  /* 0x0000002700277308 */ /* 0x000fe20000000800 */
[----:B------:R-:W-:-:S01]  /*2930*/  FFMA.FTZ R12, R24, UR48, -R66 ;  /* 0x00000030180c7c23 */ /* 0x000fc20008010842 */
[--C-:B------:R-:W-:Y:S01]  /*2940*/  FFMA.FTZ R25, R25, UR48, -R66.reuse ;  /* 0x0000003019197c23 */ /* 0x100fe20008010842 */
[----:B------:R-:W-:-:S01]  /*2950*/  FFMA.FTZ R28, R28, UR48, -R66 ;  /* 0x000000301c1c7c23 */ /* 0x000fc20008010842 */
[--C-:B------:R-:W-:Y:S01]  /*2960*/  FFMA.FTZ R67, R29, UR48, -R66.reuse ;  /* 0x000000301d437c23 */ /* 0x100fe20008010842 */
[----:B------:R-:W-:-:S01]  /*2970*/  FFMA.FTZ R24, R32, UR48, -R66 ;  /* 0x0000003020187c23 */ /* 0x000fc20008010842 */
[--C-:B------:R-:W-:Y:S01]  /*2980*/  FFMA.FTZ R29, R33, UR48, -R66.reuse ;  /* 0x00000030211d7c23 */ /* 0x100fe20008010842 */
[----:B------:R-:W-:-:S01]  /*2990*/  FFMA.FTZ R45, R45, UR48, -R66 ;  /* 0x000000302d2d7c23 */ /* 0x000fc20008010842 */
[----:B------:R-:W-:Y:S01]  /*29a0*/  MUFU.EX2 R12, R12 ;  /* 0x0000000c000c7308 */ /* 0x000fe20000000800 */
[----:B------:R-:W-:-:S01]  /*29b0*/  FFMA.FTZ R36, R36, UR48, -R66 ;  /* 0x0000003024247c23 */ /* 0x000fc20008010842 */
[--C-:B------:R-:W-:Y:S01]  /*29c0*/  FFMA.FTZ R32, R40, UR48, -R66.reuse ;  /* 0x0000003028207c23 */ /* 0x100fe20008010842 */
[----:B------:R-:W-:-:S01]  /*29d0*/  FFMA.FTZ R40, R49, UR48, -R66 ;  /* 0x0000003031287c23 */ /* 0x000fc20008010842 */
[----:B------:R-:W-:Y:S01]  /*29e0*/  FADD.FTZ R49, R4, R7 ;  /* 0x0000000704317221 */ /* 0x000fe20000010000 */
[----:B------:R-:W-:-:S01]  /*29f0*/  FFMA.FTZ R71, R37, UR48, -R66 ;  /* 0x0000003025477c23 */ /* 0x000fc20008010842 */
[--C-:B------:R-:W-:Y:S01]  /*2a00*/  FFMA.FTZ R33, R41, UR48, -R66.reuse ;  /* 0x0000003029217c23 */ /* 0x100fe20008010842 */
[----:B------:R-:W-:-:S01]  /*2a10*/  FFMA.FTZ R37, R48, UR48, -R66 ;  /* 0x0000003030257c23 */ /* 0x000fc20008010842 */
[----:B------:R-:W0:Y:S01]  /*2a20*/  MUFU.EX2 R25, R25 ;  /* 0x0000001900197308 */ /* 0x000e220000000800 */
[----:B------:R-:W-:-:S01]  /*2a30*/  FFMA.FTZ R41, R56, UR48, -R66 ;  /* 0x0000003038297c23 */ /* 0x000fc20008010842 */
[----:B------:R-:W-:Y:S01]  /*2a40*/  FADD.FTZ R56, R6, R49 ;  /* 0x0000003106387221 */ /* 0x000fe20000010000 */
[----:B------:R-:W-:-:S01]  /*2a50*/  FFMA.FTZ R70, R44, UR48, -R66 ;  /* 0x000000302c467c23 */ /* 0x000fc20008010842 */
[--C-:B------:R-:W-:Y:S01]  /*2a60*/  FFMA.FTZ R44, R57, UR48, -R66.reuse ;  /* 0x00000030392c7c23 */ /* 0x100fe20008010842 */
[----:B------:R-:W-:-:S01]  /*2a70*/  FFMA.FTZ R52, R52, UR48, -R66 ;  /* 0x0000003034347c23 */ /* 0x000fc20008010842 */
[----:B------:R-:W-:Y:S01]  /*2a80*/  FADD.FTZ R57, R9, R56 ;  /* 0x0000003809397221 */ /* 0x000fe20000010000 */
[----:B------:R-:W-:-:S01]  /*2a90*/  FFMA.FTZ R53, R53, UR48, -R66 ;  /* 0x0000003035357c23 */ /* 0x000fc20008010842 */
[----:B------:R-:W1:Y:S01]  /*2aa0*/  MUFU.EX2 R28, R28 ;  /* 0x0000001c001c7308 */ /* 0x000e620000000800 */
[----:B------:R-:W-:-:S01]  /*2ab0*/  FFMA.FTZ R60, R60, UR48, -R66 ;  /* 0x000000303c3c7c23 */ /* 0x000fc20008010842 */
[--C-:B------:R-:W-:Y:S01]  /*2ac0*/  FFMA.FTZ R61, R61, UR48, -R66.reuse ;  /* 0x000000303d3d7c23 */ /* 0x100fe20008010842 */
[----:B------:R-:W-:-:S01]  /*2ad0*/  FFMA.FTZ R68, R68, UR48, -R66 ;  /* 0x0000003044447c23 */ /* 0x000fc20008010842 */
[--C-:B------:R-:W-:Y:S01]  /*2ae0*/  FFMA.FTZ R69, R69, UR48, -R66.reuse ;  /* 0x0000003045457c23 */ /* 0x100fe20008010842 */
[----:B------:R-:W-:-:S01]  /*2af0*/  FFMA.FTZ R73, R73, UR48, -R66 ;  /* 0x0000003049497c23 */ /* 0x000fc20008010842 */
[--C-:B------:R-:W-:Y:S01]  /*2b00*/  FFMA.FTZ R76, R76, UR48, -R66.reuse ;  /* 0x000000304c4c7c23 */ /* 0x100fe20008010842 */
[----:B------:R-:W-:-:S01]  /*2b10*/  FFMA.FTZ R77, R77, UR48, -R66 ;  /* 0x000000304d4d7c23 */ /* 0x000fc20008010842 */
[----:B------:R-:W2:Y:S01]  /*2b20*/  MUFU.EX2 R67, R67 ;  /* 0x0000004300437308 */ /* 0x000ea20000000800 */
[----:B------:R-:W-:-:S01]  /*2b30*/  FFMA.FTZ R80, R80, UR48, -R66 ;  /* 0x0000003050507c23 */ /* 0x000fc20008010842 */
[--C-:B------:R-:W-:Y:S01]  /*2b40*/  FFMA.FTZ R81, R81, UR48, -R66.reuse ;  /* 0x0000003051517c23 */ /* 0x100fe20008010842 */
[----:B------:R-:W-:-:S05]  /*2b50*/  FFMA.FTZ R84, R84, UR48, -R66 ;  /* 0x0000003054547c23 */ /* 0x000fca0008010842 */
[----:B------:R-:W3:Y:S08]  /*2b60*/  MUFU.EX2 R24, R24 ;  /* 0x0000001800187308 */ /* 0x000ef00000000800 */
[----:B------:R-:W4:Y:S08]  /*2b70*/  MUFU.EX2 R29, R29 ;  /* 0x0000001d001d7308 */ /* 0x000f300000000800 */
[----:B------:R0:W-:Y:S08]  /*2b80*/  MUFU.EX2 R75, R45 ;  /* 0x0000002d004b7308 */ /* 0x0001f00000000800 */
[----:B------:R-:W5:Y:S01]  /*2b90*/  MUFU.EX2 R36, R36 ;  /* 0x0000002400247308 */ /* 0x000f620000000800 */
[----:B0-----:R-:W-:-:S04]  /*2ba0*/  FADD.FTZ R45, R12, R25 ;  /* 0x000000190c2d7221 */ /* 0x001fc80000010000 */
[----:B-1----:R-:W-:Y:S01]  /*2bb0*/  FADD.FTZ R48, R28, R45 ;  /* 0x0000002d1c307221 */ /* 0x002fe20000010000 */
[----:B------:R-:W-:-:S01]  /*2bc0*/  FFMA.FTZ R45, R64, UR48, -R66 ;  /* 0x00000030402d7c23 */ /* 0x000fc20008010842 */
[----:B------:R-:W-:Y:S01]  /*2bd0*/  FADD.FTZ R64, R8, R57 ;  /* 0x0000003908407221 */ /* 0x000fe20000010000 */
[----:B------:R-:W0:Y:S01]  /*2be0*/  MUFU.EX2 R71, R71 ;  /* 0x0000004700477308 */ /* 0x000e220000000800 */
[----:B--2---:R-:W-:-:S01]  /*2bf0*/  FADD.FTZ R49, R67, R48 ;  /* 0x0000003043317221 */ /* 0x004fc20000010000 */
[----:B------:R-:W-:Y:S01]  /*2c00*/  FFMA.FTZ R48, R65, UR48, -R66 ;  /* 0x0000003041307c23 */ /* 0x000fe20008010842 */
[----:B------:R-:W-:Y:S02]  /*2c10*/  F2FP.SATFINITE.E4M3.F32.PACK_AB_MERGE_C R28, R67, R28, RZ ;  /* 0x0000001c431c723e */ /* 0x000fe400048070ff */
[----:B---3--:R-:W-:Y:S01]  /*2c20*/  FADD.FTZ R56, R24, R49 ;  /* 0x0000003118387221 */ /* 0x008fe20000010000 */
[----:B------:R-:W-:-:S01]  /*2c30*/  FADD.FTZ R49, R11, R64 ;  /* 0x000000400b317221 */ /* 0x000fc20000010000 */
[----:B------:R-:W-:Y:S01]  /*2c40*/  F2FP.SATFINITE.E4M3.F32.PACK_AB_MERGE_C R136, R25, R12, R28 ;  /* 0x0000000c1988723e */ /* 0x000fe2000480701c */
[----:B------:R-:W1:Y:S01]  /*2c50*/  MUFU.EX2 R32, R32 ;  /* 0x0000002000207308 */ /* 0x000e620000000800 */
[----:B----4-:R-:W-:-:S01]  /*2c60*/  FADD.FTZ R3, R29, R56 ;  /* 0x000000381d037221 */ /* 0x010fc20000010000 */
[----:B------:R-:W-:-:S03]  /*2c70*/  FADD.FTZ R64, R10, R49 ;  /* 0x000000310a407221 */ /* 0x000fc60000010000 */
[----:B-----5:R-:W-:Y:S01]  /*2c80*/  FADD.FTZ R56, R36, R3 ;  /* 0x0000000324387221 */ /* 0x020fe20000010000 */
[----:B------:R-:W-:-:S01]  /*2c90*/  FADD.FTZ R57, R13, R64 ;  /* 0x000000400d397221 */ /* 0x000fc20000010000 */
[----:B------:R-:W-:Y:S01]  /*2ca0*/  FFMA.FTZ R3, R72, UR48, -R66 ;  /* 0x0000003048037c23 */ /* 0x000fe20008010842 */
[----:B------:R-:W2:Y:S01]  /*2cb0*/  MUFU.EX2 R33, R33 ;  /* 0x0000002100217308 */ /* 0x000ea20000000800 */
[----:B0-----:R-:W-:-:S01]  /*2cc0*/  FADD.FTZ R49, R71, R56 ;  /* 0x0000003847317221 */ /* 0x001fc20000010000 */
[----:B------:R-:W-:Y:S01]  /*2cd0*/  FADD.FTZ R64, R14, R57 ;  /* 0x000000390e407221 */ /* 0x000fe20000010000 */
[----:B------:R-:W-:-:S01]  /*2ce0*/  FFMA.FTZ R66, R85, UR48, -R66 ;  /* 0x0000003055427c23 */ /* 0x000fc20008010842 */
[----:B------:R-:W-:Y:S02]  /*2cf0*/  F2FP.SATFINITE.E4M3.F32.PACK_AB_MERGE_C R36, R71, R36, RZ ;  /* 0x000000244724723e */ /* 0x000fe400048070ff */
[----:B------:R-:W-:-:S02]  /*2d00*/  FADD.FTZ R57, R15, R64 ;  /* 0x000000400f397221 */ /* 0x000fc40000010000 */
[----:B------:R-:W0:Y:S01]  /*2d10*/  MUFU.EX2 R70, R70 ;  /* 0x0000004600467308 */ /* 0x000e220000000800 */
[----:B-1----:R-:W-:-:S01]  /*2d20*/  FADD.FTZ R56, R32, R49 ;  /* 0x0000003120387221 */ /* 0x002fc20000010000 */
[----:B------:R-:W-:Y:S01]  /*2d30*/  FADD.FTZ R64, R20, R57 ;  /* 0x0000003914407221 */ /* 0x000fe20000010000 */
[----:B------:R-:W-:-:S03]  /*2d40*/  F2FP.SATFINITE.E4M3.F32.PACK_AB_MERGE_C R138, R29, R24, R36 ;  /* 0x000000181d8a723e */ /* 0x000fc60004807024 */
[----:B------:R-:W-:Y:S02]  /*2d50*/  FADD.FTZ R64, R27, R64 ;  /* 0x000000401b407221 */ /* 0x000fe40000010000 */
[----:B------:R-:W1:Y:S01]  /*2d60*/  MUFU.EX2 R37, R37 ;  /* 0x0000002500257308 */ /* 0x000e620000000800 */
[----:B--2---:R-:W-:-:S01]  /*2d70*/  FADD.FTZ R49, R33, R56 ;  /* 0x0000003821317221 */ /* 0x004fc20000010000 */
[----:B------:R-:W-:-:S04]  /*2d80*/  FADD.FTZ R57, R21, R64 ;  /* 0x0000004015397221 */ /* 0x000fc80000010000 */
[----:B------:R-:W-:Y:S02]  /*2d90*/  FADD.FTZ R57, R26, R57 ;  /* 0x000000391a397221 */ /* 0x000fe40000010000 */
[----:B------:R-:W2:Y:S01]  /*2da0*/  MUFU.EX2 R40, R40 ;  /* 0x0000002800287308 */ /* 0x000ea20000000800 */
[----:B0-----:R-:W-:-:S01]  /*2db0*/  FADD.FTZ R56, R70, R49 ;  /* 0x0000003146387221 */ /* 0x001fc20000010000 */
[----:B------:R-:W-:-:S03]  /*2dc0*/  F2FP.SATFINITE.E4M3.F32.PACK_AB_MERGE_C R70, R75, R70, RZ ;  /* 0x000000464b46723e */ /* 0x000fc600048070ff */
[----:B------:R-:W-:Y:S01]  /*2dd0*/  FADD.FTZ R56, R75, R56 ;  /* 0x000000384b387221 */ /* 0x000fe20000010000 */
[----:B------:R-:W-:Y:S02]  /*2de0*/  F2FP.SATFINITE.E4M3.F32.PACK_AB_MERGE_C R140, R33, R32, R70 ;  /* 0x00000020218c723e */ /* 0x000fe40004807046 */
[----:B------:R-:W0:Y:S01]  /*2df0*/  MUFU.EX2 R52, R52 ;  /* 0x0000003400347308 */ /* 0x000e220000000800 */
[----:B-1----:R-:W-:-:S01]  /*2e00*/  FADD.FTZ R49, R37, R56 ;  /* 0x0000003825317221 */ /* 0x002fc20000010000 */
[----:B------:R-:W-:Y:S01]  /*2e10*/  FADD.FTZ R56, R30, R57 ;  /* 0x000000391e387221 */ /* 0x000fe20000010000 */
[----:B------:R-:W-:-:S03]  /*2e20*/  F2FP.SATFINITE.E4M3.F32.PACK_AB_MERGE_C R30, R31, R30, RZ ;  /* 0x0000001e1f1e723e */ /* 0x000fc600048070ff */
[----:B------:R-:W-:Y:S01]  /*2e30*/  FADD.FTZ R31, R31, R56 ;  /* 0x000000381f1f7221 */ /* 0x000fe20000010000 */
[----:B------:R-:W-:Y:S01]  /*2e40*/  F2FP.SATFINITE.E4M3.F32.PACK_AB_MERGE_C R143, R26, R21, R30 ;  /* 0x000000151a8f723e */ /* 0x000fe2000480701e */
[----:B------:R-:W1:Y:S01]  /*2e50*/  MUFU.EX2 R53, R53 ;  /* 0x0000003500357308 */ /* 0x000e620000000800 */
[----:B--2---:R-:W-:-:S01]  /*2e60*/  FADD.FTZ R49, R40, R49 ;  /* 0x0000003128317221 */ /* 0x004fc20000010000 */
[----:B------:R-:W-:-:S04]  /*2e70*/  FADD.FTZ R20, R34, R31 ;  /* 0x0000001f22147221 */ /* 0x000fc80000010000 */
[----:B------:R-:W-:Y:S02]  /*2e80*/  FADD.FTZ R13, R35, R20 ;  /* 0x00000014230d7221 */ /* 0x000fe40000010000 */
[----:B------:R-:W2:Y:S01]  /*2e90*/  MUFU.EX2 R41, R41 ;  /* 0x0000002900297308 */ /* 0x000ea20000000800 */
[----:B0-----:R-:W-:-:S07]  /*2ea0*/  FADD.FTZ R10, R52, R49 ;  /* 0x00000031340a7221 */ /* 0x001fce0000010000 */
[----:B------:R-:W0:Y:S01]  /*2eb0*/  MUFU.EX2 R44, R44 ;  /* 0x0000002c002c7308 */ /* 0x000e220000000800 */
[----:B-1----:R-:W-:-:S01]  /*2ec0*/  FADD.FTZ R10, R53, R10 ;  /* 0x0000000a350a7221 */ /* 0x002fc20000010000 */
[----:B------:R-:W-:-:S04]  /*2ed0*/  F2FP.SATFINITE.E4M3.F32.PACK_AB_MERGE_C R52, R53, R52, RZ ;  /* 0x000000343534723e */ /* 0x000fc800048070ff */
[----:B------:R-:W-:Y:S02]  /*2ee0*/  F2FP.SATFINITE.E4M3.F32.PACK_AB_MERGE_C R142, R40, R37, R52 ;  /* 0x00000025288e723e */ /* 0x000fe40004807034 */
[----:B------:R-:W1:Y:S01]  /*2ef0*/  MUFU.EX2 R60, R60 ;  /* 0x0000003c003c7308 */ /* 0x000e620000000800 */
[----:B--2---:R-:W-:-:S01]  /*2f00*/  FADD.FTZ R9, R41, R10 ;  /* 0x0000000a29097221 */ /* 0x004fc20000010000 */
[----:B------:R-:W-:Y:S01]  /*2f10*/  FADD.FTZ R10, R38, R13 ;  /* 0x0000000d260a7221 */ /* 0x000fe20000010000 */
[----:B------:R-:W-:-:S03]  /*2f20*/  F2FP.SATFINITE.E4M3.F32.PACK_AB_MERGE_C R38, R43, R38, RZ ;  /* 0x000000262b26723e */ /* 0x000fc600048070ff */
[----:B------:R-:W-:Y:S01]  /*2f30*/  FADD.FTZ R10, R43, R10 ;  /* 0x0000000a2b0a7221 */ /* 0x000fe20000010000 */
[----:B------:R-:W-:Y:S01]  /*2f40*/  F2FP.SATFINITE.E4M3.F32.PACK_AB_MERGE_C R145, R35, R34, R38 ;  /* 0x000000222391723e */ /* 0x000fe20004807026 */
[----:B------:R-:W2:Y:S01]  /*2f50*/  MUFU.EX2 R61, R61 ;  /* 0x0000003d003d7308 */ /* 0x000ea20000000800 */
[----:B0-----:R-:W-:-:S07]  /*2f60*/  FADD.FTZ R9, R44, R9 ;  /* 0x000000092c097221 */ /* 0x001fce0000010000 */
[----:B------:R-:W0:Y:S01]  /*2f70*/  MUFU.EX2 R45, R45 ;  /* 0x0000002d002d7308 */ /* 0x000e220000000800 */
[----:B-1----:R-:W-:-:S01]  /*2f80*/  FADD.FTZ R4, R60, R9 ;  /* 0x000000093c047221 */ /* 0x002fc20000010000 */
[----:B------:R-:W-:-:S06]  /*2f90*/  FADD.FTZ R9, R39, R10 ;  /* 0x0000000a27097221 */ /* 0x000fcc0000010000 */
[----:B------:R-:W1:Y:S01]  /*2fa0*/  MUFU.EX2 R42, R42 ;  /* 0x0000002a002a7308 */ /* 0x000e620000000800 */
[----:B--2---:R-:W-:-:S01]  /*2fb0*/  FADD.FTZ R4, R61, R4 ;  /* 0x000000043d047221 */ /* 0x004fc20000010000 */
[----:B------:R-:W-:-:S04]  /*2fc0*/  F2FP.SATFINITE.E4M3.F32.PACK_AB_MERGE_C R60, R61, R60, RZ ;  /* 0x0000003c3d3c723e */ /* 0x000fc800048070ff */
[----:B------:R-:W-:Y:S02]  /*2fd0*/  F2FP.SATFINITE.E4M3.F32.PACK_AB_MERGE_C R144, R44, R41, R60 ;  /* 0x000000292c90723e */ /* 0x000fe4000480703c */
[----:B------:R-:W2:Y:S01]  /*2fe0*/  MUFU.EX2 R48, R48 ;  /* 0x0000003000307308 */ /* 0x000ea20000000800 */
[----:B0-----:R-:W-:-:S07]  /*2ff0*/  FADD.FTZ R7, R45, R4 ;  /* 0x000000042d077221 */ /* 0x001fce0000010000 */
[----:B------:R-:W0:Y:S01]  /*3000*/  MUFU.EX2 R46, R46 ;  /* 0x0000002e002e7308 */ /* 0x000e220000000800 */
[----:B-1----:R-:W-:-:S07]  /*3010*/  FADD.FTZ R9, R42, R9 ;  /* 0x000000092a097221 */ /* 0x002fce0000010000 */
[----:B------:R-:W1:Y:S01]  /*3020*/  MUFU.EX2 R68, R68 ;  /* 0x0000004400447308 */ /* 0x000e620000000800 */
[----:B--2---:R-:W-:-:S07]  /*3030*/  FADD.FTZ R7, R48, R7 ;  /* 0x0000000730077221 */ /* 0x004fce0000010000 */
[----:B------:R-:W2:Y:S01]  /*3040*/  MUFU.EX2 R47, R47 ;  /* 0x0000002f002f7308 */ /* 0x000ea20000000800 */
[----:B0-----:R-:W-:-:S07]  /*3050*/  FADD.FTZ R8, R46, R9 ;  /* 0x000000092e087221 */ /* 0x001fce0000010000 */
[----:B------:R-:W0:Y:S01]  /*3060*/  MUFU.EX2 R69, R69 ;  /* 0x0000004500457308 */ /* 0x000e220000000800 */
[----:B-1----:R-:W-:-:S07]  /*3070*/  FADD.FTZ R4, R68, R7 ;  /* 0x0000000744047221 */ /* 0x002fce0000010000 */
[----:B------:R-:W-:Y:S01]  /*3080*/  MUFU.EX2 R54, R54 ;  /* 0x0000003600367308 */ /* 0x000fe20000000800 */
[C---:B--2---:R-:W-:Y:S01]  /*3090*/  F2FP.SATFINITE.E4M3.F32.PACK_AB_MERGE_C R46, R47.reuse, R46, RZ ;  /* 0x0000002e2f2e723e */ /* 0x044fe200048070ff */
[----:B------:R-:W-:-:S03]  /*30a0*/  FADD.FTZ R47, R47, R8 ;  /* 0x000000082f2f7221 */ /* 0x000fc60000010000 */
[----:B------:R-:W-:-:S03]  /*30b0*/  F2FP.SATFINITE.E4M3.F32.PACK_AB_MERGE_C R147, R42, R39, R46 ;  /* 0x000000272a93723e */ /* 0x000fc6000480702e */
[----:B------:R-:W1:Y:S01]  /*30c0*/  MUFU.EX2 R55, R55 ;  /* 0x0000003700377308 */ /* 0x000e620000000800 */
[----:B0-----:R-:W-:-:S01]  /*30d0*/  FADD.FTZ R4, R69, R4 ;  /* 0x0000000445047221 */ /* 0x001fc20000010000 */
[----:B------:R-:W-:-:S04]  /*30e0*/  F2FP.SATFINITE.E4M3.F32.PACK_AB_MERGE_C R68, R69, R68, RZ ;  /* 0x000000444544723e */ /* 0x000fc800048070ff */
[----:B------:R-:W-:Y:S02]  /*30f0*/  F2FP.SATFINITE.E4M3.F32.PACK_AB_MERGE_C R146, R48, R45, R68 ;  /* 0x0000002d3092723e */ /* 0x000fe40004807044 */
[----:B------:R-:W0:Y:S08]  /*3100*/  MUFU.EX2 R50, R50 ;  /* 0x0000003200327308 */ /* 0x000e300000000800 */
[----:B------:R-:W2:Y:S01]  /*3110*/  MUFU.EX2 R3, R3 ;  /* 0x0000000300037308 */ /* 0x000ea20000000800 */
[----:B-1----:R-:W-:-:S07]  /*3120*/  F2FP.SATFINITE.E4M3.F32.PACK_AB_MERGE_C R9, R55, R54, RZ ;  /* 0x000000363709723e */ /* 0x002fce00048070ff */
[----:B------:R-:W1:Y:S01]  /*3130*/  MUFU.EX2 R51, R51 ;  /* 0x0000003300337308 */ /* 0x000e620000000800 */
[----:B0-----:R-:W-:-:S07]  /*3140*/  FADD.FTZ R8, R50, R47 ;  /* 0x0000002f32087221 */ /* 0x001fce0000010000 */
[----:B------:R-:W0:Y:S01]  /*3150*/  MUFU.EX2 R6, R73 ;  /* 0x0000004900067308 */ /* 0x000e220000000800 */
[----:B--2---:R-:W-:-:S07]  /*3160*/  FADD.FTZ R7, R3, R4 ;  /* 0x0000000403077221 */ /* 0x004fce0000010000 */
[----:B------:R-:W2:Y:S01]  /*3170*/  MUFU.EX2 R76, R76 ;  /* 0x0000004c004c7308 */ /* 0x000ea20000000800 */
[C---:B-1----:R-:W-:Y:S01]  /*3180*/  F2FP.SATFINITE.E4M3.F32.PACK_AB_MERGE_C R149, R51.reuse, R50, R9 ;  /* 0x000000323395723e */ /* 0x042fe20004807009 */
[----:B------:R-:W-:-:S04]  /*3190*/  FADD.FTZ R51, R51, R8 ;  /* 0x0000000833337221 */ /* 0x000fc80000010000 */
[----:B------:R-:W-:Y:S02]  /*31a0*/  FADD.FTZ R54, R54, R51 ;  /* 0x0000003336367221 */ /* 0x000fe40000010000 */
[----:B------:R-:W1:Y:S01]  /*31b0*/  MUFU.EX2 R77, R77 ;  /* 0x0000004d004d7308 */ /* 0x000e620000000800 */
[----:B0-----:R-:W-:-:S01]  /*31c0*/  FADD.FTZ R9, R6, R7 ;  /* 0x0000000706097221 */ /* 0x001fc20000010000 */
[----:B------:R-:W-:-:S06]  /*31d0*/  FADD.FTZ R55, R55, R54 ;  /* 0x0000003637377221 */ /* 0x000fcc0000010000 */
[----:B------:R-:W-:Y:S01]  /*31e0*/  MUFU.EX2 R62, R62 ;  /* 0x0000003e003e7308 */ /* 0x000fe20000000800 */
[----:B--2---:R-:W-:-:S07]  /*31f0*/  FADD.FTZ R4, R76, R9 ;  /* 0x000000094c047221 */ /* 0x004fce0000010000 */
[----:B------:R-:W0:Y:S01]  /*3200*/  MUFU.EX2 R63, R63 ;  /* 0x0000003f003f7308 */ /* 0x000e220000000800 */
[C---:B-1----:R-:W-:Y:S01]  /*3210*/  F2FP.SATFINITE.E4M3.F32.PACK_AB_MERGE_C R76, R77.reuse, R76, RZ ;  /* 0x0000004c4d4c723e */ /* 0x042fe200048070ff */
[----:B------:R-:W-:-:S03]  /*3220*/  FADD.FTZ R77, R77, R4 ;  /* 0x000000044d4d7221 */ /* 0x000fc60000010000 */
[----:B------:R-:W-:-:S03]  /*3230*/  F2FP.SATFINITE.E4M3.F32.PACK_AB_MERGE_C R148, R6, R3, R76 ;  /* 0x000000030694723e */ /* 0x000fc6000480704c */
[----:B------:R-:W1:Y:S08]  /*3240*/  MUFU.EX2 R58, R58 ;  /* 0x0000003a003a7308 */ /* 0x000e700000000800 */
[----:B------:R-:W2:Y:S01]  /*3250*/  MUFU.EX2 R80, R80 ;  /* 0x0000005000507308 */ /* 0x000ea20000000800 */
[----:B0-----:R-:W-:-:S07]  /*3260*/  F2FP.SATFINITE.E4M3.F32.PACK_AB_MERGE_C R9, R63, R62, RZ ;  /* 0x0000003e3f09723e */ /* 0x001fce00048070ff */
[----:B------:R-:W0:Y:S01]  /*3270*/  MUFU.EX2 R59, R59 ;  /* 0x0000003b003b7308 */ /* 0x000e220000000800 */
[----:B-1----:R-:W-:-:S07]  /*3280*/  FADD.FTZ R8, R58, R55 ;  /* 0x000000373a087221 */ /* 0x002fce0000010000 */
[----:B------:R-:W1:Y:S01]  /*3290*/  MUFU.EX2 R81, R81 ;  /* 0x0000005100517308 */ /* 0x000e620000000800 */
[----:B--2---:R-:W-:-:S07]  /*32a0*/  FADD.FTZ R4, R80, R77 ;  /* 0x0000004d50047221 */ /* 0x004fce0000010000 */
[----:B------:R-:W-:Y:S01]  /*32b0*/  MUFU.EX2 R84, R84 ;  /* 0x0000005400547308 */ /* 0x000fe20000000800 */
[C---:B0-----:R-:W-:Y:S01]  /*32c0*/  F2FP.SATFINITE.E4M3.F32.PACK_AB_MERGE_C R151, R59.reuse, R58, R9 ;  /* 0x0000003a3b97723e */ /* 0x041fe20004807009 */
[----:B------:R-:W-:-:S06]  /*32d0*/  FADD.FTZ R59, R59, R8 ;  /* 0x000000083b3b7221 */ /* 0x000fcc0000010000 */
[----:B------:R-:W0:Y:S01]  /*32e0*/  MUFU.EX2 R7, R66 ;  /* 0x0000004200077308 */ /* 0x000e220000000800 */
[----:B-1----:R-:W-:-:S01]  /*32f0*/  FADD.FTZ R9, R81, R4 ;  /* 0x0000000451097221 */ /* 0x002fc20000010000 */
[----:B------:R-:W-:-:S04]  /*3300*/  FADD.FTZ R4, R62, R59 ;  /* 0x0000003b3e047221 */ /* 0x000fc80000010000 */
[----:B------:R-:W-:Y:S01]  /*3310*/  FADD.FTZ R4, R63, R4 ;  /* 0x000000043f047221 */ /* 0x000fe20000010000 */
[----:B0-----:R-:W-:Y:S01]  /*3320*/  F2FP.SATFINITE.E4M3.F32.PACK_AB_MERGE_C R8, R7, R84, RZ ;  /* 0x000000540708723e */ /* 0x001fe200048070ff */
[----:B------:R-:W-:-:S03]  /*3330*/  FADD.FTZ R84, R84, R9 ;  /* 0x0000000954547221 */ /* 0x000fc60000010000 */
[----:B------:R-:W-:Y:S01]  /*3340*/  F2FP.SATFINITE.E4M3.F32.PACK_AB_MERGE_C R150, R81, R80, R8 ;  /* 0x000000505196723e */ /* 0x000fe20004807008 */
[----:B------:R-:W-:-:S01]  /*3350*/  FADD.FTZ R3, R7, R84 ;  /* 0x0000005407037221 */ /* 0x000fc20000010000 */
[----:B------:R-:W-:Y:S06]  /*3360*/  @!P1 BRA `(.L_x_14) ;  /* 0x0000001c00609947 */ /* 0x000fec0003800000 */
[----:B------:R-:W-:Y:S01]  /*3370*/  IMAD.MOV.U32 R7, RZ, RZ, R0 ;  /* 0x000000ffff077224 */ /* 0x000fe200078e0000 */
[----:B------:R-:W-:Y:S01]  /*3380*/  CS2R R134, SRZ ;  /* 0x0000000000867805 */ /* 0x000fe2000001ff00 */
[----:B------:R-:W-:Y:S01]  /*3390*/  IMAD.MOV.U32 R6, RZ, RZ, R5 ;  /* 0x000000ffff067224 */ /* 0x000fe200078e0005 */
[----:B------:R-:W-:Y:S02]  /*33a0*/  CS2R R132, SRZ ;  /* 0x0000000000847805 */ /* 0x000fe4000001ff00 */
[----:B------:R-:W-:Y:S02]  /*33b0*/  CS2R R130, SRZ ;  /* 0x0000000000827805 */ /* 0x000fe4000001ff00 */
[----:B------:R-:W-:Y:S02]  /*33c0*/  CS2R R128, SRZ ;  /* 0x0000000000807805 */ /* 0x000fe4000001ff00 */
[----:B------:R-:W-:Y:S02]  /*33d0*/  CS2R R126, SRZ ;  /* 0x00000000007e7805 */ /* 0x000fe4000001ff00 */
[----:B------:R-:W-:-:S02]  /*33e0*/  CS2R R124, SRZ ;  /* 0x00000000007c7805 */ /* 0x000fc4000001ff00 */
[----:B------:R-:W-:Y:S02]  /*33f0*/  CS2R R122, SRZ ;  /* 0x00000000007a7805 */ /* 0x000fe4000001ff00 */
        /* <DEDUP_REMOVED lines=16> */
[----:B------:R-:W-:Y:S01]  /*3500*/  CS2R R88, SRZ ;  /* 0x0000000000587805 */ /* 0x000fe2000001ff00 */
[----:B------:R-:W-:Y:S01]  /*3510*/  UIADD3 UR42, UR42, -0x2, URZ ;  /* 0xfffffffe2a2a7890 */ /* 0x000fe2000fffe03f */
[----:B------:R-:W-:Y:S01]  /*3520*/  UMOV UR18, UR39 ;  /* 0x0000002700127c82 */ /* 0x000fe20008000000 */
[----:B------:R-:W-:-:S10]  /*3530*/  UMOV UR19, UR38 ;  /* 0x0000002600137c82 */ /* 0x000fd40008000000 */
.L_x_25:
[----:B------:R-:W-:-:S04]  /*3540*/  UISETP.NE.AND UP0, UPT, UR19, 0x1, UPT ;  /* 0x000000011300788c */ /* 0x000fc8000bf05270 */
[----:B------:R-:W-:-:S04]  /*3550*/  USEL UR39, URZ, 0x1, UP0 ;  /* 0x000000013f277887 */ /* 0x000fc80008000000 */
[----:B------:R-:W-:Y:S01]  /*3560*/  ULOP3.LUT UR39, UR18, UR39, URZ, 0x3c, !UPT ;  /* 0x0000002712277292 */ /* 0x000fe2000f8e3c3f */
[----:B------:R-:W-:Y:S11]  /*3570*/  @!P0 BRA `(.L_x_15) ;  /* 0x0000000000048947 */ /* 0x000ff60003800000 */
[----:B------:R-:W-:Y:S01]  /*3580*/  BPT.TRAP 0x1 ;  /* 0x000000040000795c */ /* 0x000fe20000300000 */
.L_x_15:
[----:B------:R-:W0:Y:S01]  /*3590*/  S2UR UR17, SR_CgaCtaId ;  /* 0x00000000001179c3 */ /* 0x000e220000008800 */
[----:B------:R-:W-:Y:S01]  /*35a0*/  UIADD3 UR38, UR19, 0x1, URZ ;  /* 0x0000000113267890 */ /* 0x000fe2000fffe03f */
[----:B------:R-:W-:Y:S01]  /*35b0*/  IMAD.U32 R0, RZ, RZ, UR39 ;  /* 0x00000027ff007e24 */ /* 0x000fe2000f8e00ff */
[----:B------:R-:W-:Y:S02]  /*35c0*/  UMOV UR6, 0x400 ;  /* 0x0000040000067882 */ /* 0x000fe40000000000 */
[----:B------:R-:W-:Y:S02]  /*35d0*/  UISETP.NE.AND UP0, UPT, UR38, 0x2, UPT ;  /* 0x000000022600788c */ /* 0x000fe4000bf05270 */
[----:B------:R-:W-:Y:S02]  /*35e0*/  SHF.L.U32 R0, R0, 0x1f, RZ ;  /* 0x0000001f00007819 */ /* 0x000fe400000006ff */
[----:B------:R-:W-:Y:S02]  /*35f0*/  USEL UR38, UR38, URZ, UP0 ;  /* 0x0000003f26267287 */ /* 0x000fe40008000000 */
[----:B0-----:R-:W-:-:S04]  /*3600*/  ULEA UR21, UR17, UR6, 0x18 ;  /* 0x0000000611157291 */ /* 0x001fc8000f8ec03f */
[----:B------:R-:W-:-:S09]  /*3610*/  ULEA UR20, UR38, UR21, 0x3 ;  /* 0x0000001526147291 */ /* 0x000fd2000f8e183f */
[----:B------:R0:W1:Y:S01]  /*3620*/  SYNCS.PHASECHK.TRANS64.TRYWAIT P1, [UR20+0x19c30], R0 ;  /* 0x019c3000ff0075a7 */ /* 0x0000620008020154 */
[----:B------:R-:W-:Y:S05]  /*3630*/  @!P0 BRA `(.L_x_16) ;  /* 0x0000000000048947 */ /* 0x000fea0003800000 */
[----:B------:R-:W-:Y:S01]  /*3640*/  BPT.TRAP 0x1 ;  /* 0x000000040000795c */ /* 0x000fe20000300000 */
.L_x_16:
[----:B-1----:R-:W-:Y:S05]  /*3650*/  @P1 BRA `(.L_x_17) ;  /* 0x0000000000081947 */ /* 0x002fea0003800000 */
[----:B------:R-:W1:Y:S02]  /*3660*/  SYNCS.PHASECHK.TRANS64.TRYWAIT P1, [UR20+0x19c30], R0 ;  /* 0x019c3000ff0075a7 */ /* 0x000e640008020154 */
[----:B-1----:R-:W-:Y:S05]  /*3670*/  @!P1 BRA `(.L_x_18) ;  /* 0x00000074006c9947 */ /* 0x002fea0003800000 */
.L_x_17:
[----:B------:R-:W-:Y:S01]  /*3680*/  UIMAD UR6, UR38, 0x300, UR16 ;  /* 0x00000300260678a4 */ /* 0x000fe2000f8e0210 */
[----:B------:R-:W-:Y:S01]  /*3690*/  WARPGROUP.ARRIVE ;  /* 0x00000000000079c5 */ /* 0x000fe20000000000 */
[----:B------:R-:W-:Y:S01]  /*36a0*/  UMOV UR7, 0xc0000010 ;  /* 0xc000001000077882 */ /* 0x000fe20000000000 */
[----:B------:R-:W-:Y:S01]  /*36b0*/  UMOV UR11, 0xc0000010 ;  /* 0xc0000010000b7882 */ /* 0x000fe20000000000 */
[----:B------:R-:W-:Y:S02]  /*36c0*/  UIADD3 UR10, UR6, 0x100, URZ ;  /* 0x00000100060a7890 */ /* 0x000fe4000fffe03f */
[----:B------:R-:W-:Y:S01]  /*36d0*/  UIADD3 UR14, UR6, 0x200, URZ ;  /* 0x00000200060e7890 */ /* 0x000fe2000fffe03f */
[----:B------:R-:W-:Y:S02]  /*36e0*/  UMOV UR15, 0xc0000010 ;  /* 0xc0000010000f7882 */ /* 0x000fe40000000000 */
[----:B------:R-:W-:Y:S03]  /*36f0*/  QGMMA.64x128x32.F32.E4M3.E4M3 R24, gdesc[UR4], RZ, !UPT, gsb0 ;  /* 0x01e00000041879f3 */ /* 0x000fe6000c0008ff */
[----:B------:R-:W-:-:S02]  /*3700*/  WARPGROUP.DEPBAR.LE gsb0, 0x0 ;  /* 0x00008000000079c5 */ /* 0x000fc40000010000 */
        /* <DEDUP_REMOVED lines=8> */
.L_x_19:
[----:B------:R-:W-:Y:S01]  /*3790*/  ULEA UR11, UR19, UR21, 0x3 ;  /* 0x00000015130b7291 */ /* 0x000fe2000f8e183f */
[----:B01----:R-:W-:-:S05]  /*37a0*/  IMAD.U32 R0, RZ, RZ, UR18 ;  /* 0x00000012ff007e24 */ /* 0x003fca000f8e00ff */
[----:B------:R-:W-:-:S04]  /*37b0*/  SHF.L.U32 R0, R0, 0x1f, RZ ;  /* 0x0000001f00007819 */ /* 0x000fc800000006ff */
[----:B------:R0:W1:Y:S01]  /*37c0*/  SYNCS.PHASECHK.TRANS64.TRYWAIT P1, [UR11+0x19c50], R0 ;  /* 0x019c5000ff0075a7 */ /* 0x000062000802014b */
[----:B------:R-:W-:Y:S05]  /*37d0*/  @!P0 BRA `(.L_x_20) ;  /* 0x0000000000048947 */ /* 0x000fea0003800000 */
[----:B------:R-:W-:Y:S01]  /*37e0*/  BPT.TRAP 0x1 ;  /* 0x000000040000795c */ /* 0x000fe20000300000 */
.L_x_20:
[----:B-1----:R-:W-:Y:S05]  /*37f0*/  @P1 BRA `(.L_x_21) ;  /* 0x0000000000081947 */ /* 0x002fea0003800000 */
[----:B------:R-:W1:Y:S02]  /*3800*/  SYNCS.PHASECHK.TRANS64.TRYWAIT P1, [UR11+0x19c50], R0 ;  /* 0x019c5000ff0075a7 */ /* 0x000e64000802014b */
[----:B-1----:R-:W-:Y:S05]  /*3810*/  @!P1 BRA `(.L_x_22) ;  /* 0x00000074001c9947 */ /* 0x002fea0003800000 */
.L_x_21:
[----:B------:R-:W-:Y:S01]  /*3820*/  UIADD3 UR6, UR21, 0x3000, URZ ;  /* 0x0000300015067890 */ /* 0x000fe2000fffe03f */
[----:B------:R-:W-:Y:S01]  /*3830*/  WARPGROUP.ARRIVE ;  /* 0x00000000000079c5 */ /* 0x000fe20000000000 */
[----:B------:R-:W-:Y:S02]  /*3840*/  UMOV UR7, 0x40000040 ;  /* 0x4000004000077882 */ /* 0x000fe40000000000 */
[----:B------:R-:W-:-:S04]  /*3850*/  USHF.R.U32.HI UR6, URZ, 0x4, UR6 ;  /* 0x000000043f067899 */ /* 0x000fc80008011606 */
[----:B------:R-:W-:-:S04]  /*3860*/  ULOP3.LUT UR6, UR6, 0x3fff, URZ, 0xc0, !UPT ;  /* 0x00003fff06067892 */ /* 0x000fc8000f8ec03f */
[----:B------:R-:W-:-:S04]  /*3870*/  ULOP3.LUT UR6, UR6, 0x10000, URZ, 0xfc, !UPT ;  /* 0x0001000006067892 */ /* 0x000fc8000f8efc3f */
[----:B------:R-:W-:-:S07]  /*3880*/  UIMAD UR10, UR19, 0x300, UR6 ;  /* 0x00000300130a78a4 */ /* 0x000fce000f8e0206 */
[----:B------:R-:W-:Y:S02]  /*3890*/  UMOV UR6, UR10 ;  /* 0x0000000a00067c82 */ /* 0x000fe40008000000 */
[----:B------:R-:W-:Y:S01]  /*38a0*/  QGMMA.64x96x32.F32.E4M3.E4M3 R88, R136, gdesc[UR4], R88, gsb0 ;  /* 0x0160000488587df3 */ /* 0x000fe20008000858 */
[----:B------:R-:W-:Y:S01]  /*38b0*/  UIADD3 UR6, UR10, 0x2, URZ ;  /* 0x000000020a067890 */ /* 0x000fe2000fffe03f */
[----:B------:R-:W-:Y:S01]  /*38c0*/  UMOV UR7, 0x40000040 ;  /* 0x4000004000077882 */ /* 0x000fe20000000000 */
[----:B------:R-:W-:Y:S02]  /*38d0*/  WARPGROUP.DEPBAR.LE gsb0, 0x0 ;  /* 0x00008000000079c5 */ /* 0x000fe40000010000 */
[----:B------:R-:W-:-:S06]  /*38e0*/  WARPGROUP.ARRIVE ;  /* 0x00000000000079c5 */ /* 0x000fcc0000000000 */
        /* <DEDUP_REMOVED lines=10> */
[----:B------:R-:W-:Y:S03]  /*3990*/  QGMMA.64x96x32.F32.E4M3.E4M3 R88, R148, gdesc[UR4], R88, gsb0 ;  /* 0x0160000494587df3 */ /* 0x000fe60008000858 */
[----:B------:R-:W-:Y:S02]  /*39a0*/  WARPGROUP.DEPBAR.LE gsb0, 0x0 ;  /* 0x00008000000079c5 */ /* 0x000fe40000010000 */
[----:B------:R-:W-:Y:S05]  /*39b0*/  @!P0 BRA `(.L_x_23) ;  /* 0x0000000000048947 */ /* 0x000fea0003800000 */
[----:B------:R-:W-:Y:S01]  /*39c0*/  BPT.TRAP 0x1 ;  /* 0x000000040000795c */ /* 0x000fe20000300000 */
.L_x_23:
[----:B01----:R-:W-:Y:S01]  /*39d0*/  FMNMX.FTZ R0, R24, R6, !PT ;  /* 0x0000000618007209 */ /* 0x003fe20007810000 */
[----:B------:R-:W-:Y:S01]  /*39e0*/  IMAD.U32 R12, RZ, RZ, UR48 ;  /* 0x00000030ff0c7e24 */ /* 0x000fe2000f8e00ff */
[----:B------:R-:W-:Y:S01]  /*39f0*/  FMNMX.FTZ R8, R26, R7, !PT ;  /* 0x000000071a087209 */ /* 0x000fe20007810000 */
[----:B------:R-:W-:Y:S01]  /*3a00*/  UIADD3 UR6, UR20, 0x19c40, URZ ;  /* 0x00019c4014067890 */ /* 0x000fe2000fffe03f */
[----:B------:R-:W-:Y:S02]  /*3a10*/  FMNMX.FTZ R5, R25, R0, !PT ;  /* 0x0000000019057209 */ /* 0x000fe40007810000 */
[----:B------:R-:W-:Y:S01]  /*3a20*/  FMNMX.FTZ R9, R27, R8, !PT ;  /* 0x000000081b097209 */ /* 0x000fe20007810000 */
[----:B------:R-:W-:Y:S01]  /*3a30*/  UPRMT UR6, UR17, 0x654, UR6 ;  /* 0x0000065411067896 */ /* 0x000fe20008000006 */
[----:B------:R-:W-:Y:S02]  /*3a40*/  FMNMX.FTZ R0, R28, R5, !PT ;  /* 0x000000051c007209 */ /* 0x000fe40007810000 */
[----:B------:R-:W-:-:S02]  /*3a50*/  FMNMX.FTZ R8, R30, R9, !PT ;  /* 0x000000091e087209 */ /* 0x000fc40007810000 */
[----:B------:R-:W-:Y:S02]  /*3a60*/  FMNMX.FTZ R5, R29, R0, !PT ;  /* 0x000000001d057209 */ /* 0x000fe40007810000 */
[----:B------:R-:W-:Y:S02]  /*3a70*/  FMNMX.FTZ R9, R31, R8, !PT ;  /* 0x000000081f097209 */ /* 0x000fe40007810000 */
[----:B------:R-:W-:Y:S01]  /*3a80*/  FMNMX.FTZ R0, R32, R5, !PT ;  /* 0x0000000520007209 */ /* 0x000fe20007810000 */
[----:B------:R-:W-:Y:S01]  /*3a90*/  SYNCS.ARRIVE.TRANS64.RED.A1T0 RZ, [UR6], RZ ;  /* 0x000000ffffff79a7 */ /* 0x000fe20008100406 */
[----:B------:R-:W-:Y:S02]  /*3aa0*/  FMNMX.FTZ R8, R34, R9, !PT ;  /* 0x0000000922087209 */ /* 0x000fe40007810000 */
[----:B------:R-:W-:Y:S02]  /*3ab0*/  FMNMX.FTZ R5, R33, R0, !PT ;  /* 0x0000000021057209 */ /* 0x000fe40007810000 */
[----:B------:R-:W-:-:S02]  /*3ac0*/  FMNMX.FTZ R9, R35, R8, !PT ;  /* 0x0000000823097209 */ /* 0x000fc40007810000 */
[----:B------:R-:W-:Y:S02]  /*3ad0*/  FMNMX.FTZ R0, R36, R5, !PT ;  /* 0x0000000524007209 */ /* 0x000fe40007810000 */
[----:B------:R-:W-:Y:S02]  /*3ae0*/  FMNMX.FTZ R8, R38, R9, !PT ;  /* 0x0000000926087209 */ /* 0x000fe40007810000 */
[----:B------:R-:W-:Y:S02]  /*3af0*/  FMNMX.FTZ R5, R37, R0, !PT ;  /* 0x0000000025057209 */ /* 0x000fe40007810000 */
        /* <DEDUP_REMOVED lines=48> */
[----:B------:R-:W-:-:S03]  /*3e00*/  FMNMX.FTZ R8, R87, R8, !PT ;  /* 0x0000000857087209 */ /* 0x000fc60007810000 */
[----:B------:R-:W0:Y:S04]  /*3e10*/  SHFL.BFLY PT, R0, R9, 0x2, 0x1f ;  /* 0x0c401f0009007f89 */ /* 0x000e2800000e0000 */
[----:B------:R-:W1:Y:S01]  /*3e20*/  SHFL.BFLY PT, R5, R8, 0x2, 0x1f ;  /* 0x0c401f0008057f89 */ /* 0x000e6200000e0000 */
[----:B0-----:R-:W-:Y:S02]  /*3e30*/  FMNMX.FTZ R10, R9, R0, !PT ;  /* 0x00000000090a7209 */ /* 0x001fe40007810000 */
[----:B-1----:R-:W-:-:S03]  /*3e40*/  FMNMX.FTZ R11, R8, R5, !PT ;  /* 0x00000005080b7209 */ /* 0x002fc60007810000 */
[----:B------:R-:W0:Y:S04]  /*3e50*/  SHFL.BFLY PT, R5, R10, 0x1, 0x1f ;  /* 0x0c201f000a057f89 */ /* 0x000e2800000e0000 */
[----:B------:R-:W1:Y:S01]  /*3e60*/  SHFL.BFLY PT, R0, R11, 0x1, 0x1f ;  /* 0x0c201f000b007f89 */ /* 0x000e6200000e0000 */
[----:B0-----:R-:W-:Y:S02]  /*3e70*/  FMNMX.FTZ R5, R10, R5, !PT ;  /* 0x000000050a057209 */ /* 0x001fe40007810000 */
[----:B-1----:R-:W-:-:S03]  /*3e80*/  FMNMX.FTZ R0, R11, R0, !PT ;  /* 0x000000000b007209 */ /* 0x002fc60007810000 */
[C---:B------:R-:W-:Y:S01]  /*3e90*/  FFMA.FTZ R8, R5.reuse, R12, -8 ;  /* 0xc100000005087423 */ /* 0x040fe2000001000c */
[----:B------:R-:W-:-:S03]  /*3ea0*/  FADD.FTZ R6, -R5, R6 ;  /* 0x0000000605067221 */ /* 0x000fc60000010100 */
[--C-:B------:R-:W-:Y:S01]  /*3eb0*/  FFMA.FTZ R14, R33, UR48, -R8.reuse ;  /* 0x00000030210e7c23 */ /* 0x100fe20008010808 */
[----:B------:R-:W-:-:S01]  /*3ec0*/  FFMA.FTZ R33, R52, UR48, -R8 ;  /* 0x0000003034217c23 */ /* 0x000fc20008010808 */
[--C-:B------:R-:W-:Y:S01]  /*3ed0*/  FFMA.FTZ R52, R69, UR48, -R8.reuse ;  /* 0x0000003045347c23 */ /* 0x100fe20008010808 */
[----:B------:R-:W-:Y:S02]  /*3ee0*/  IMAD.U32 R69, RZ, RZ, UR48 ;  /* 0x00000030ff457e24 */ /* 0x000fe4000f8e00ff */
[--C-:B------:R-:W-:Y:S01]  /*3ef0*/  FFMA.FTZ R13, R32, UR48, -R8.reuse ;  /* 0x00000030200d7c23 */ /* 0x100fe20008010808 */
[----:B------:R-:W-:-:S01]  /*3f00*/  FFMA.FTZ R32, R49, UR48, -R8 ;  /* 0x0000003031207c23 */ /* 0x000fc20008010808 */
[----:B------:R-:W-:Y:S01]  /*3f10*/  FFMA.FTZ R49, R68, UR48, -R8 ;  /* 0x0000003044317c23 */ /* 0x000fe20008010808 */
[----:B------:R-:W-:-:S01]  /*3f20*/  FADD.FTZ R7, -R0, R7 ;  /* 0x0000000700077221 */ /* 0x000fc20000010100 */
[----:B------:R-:W-:Y:S01]  /*3f30*/  FFMA.FTZ R68, R0, R69, -8 ;  /* 0xc100000000447423 */ /* 0x000fe20000010045 */
[----:B------:R-:W-:Y:S01]  /*3f40*/  FMUL.FTZ R6, R6, UR48 ;  /* 0x0000003006067c20 */ /* 0x000fe20008410000 */
[----:B------:R-:W-:Y:S01]  /*3f50*/  FFMA.FTZ R9, R24, UR48, -R8 ;  /* 0x0000003018097c23 */ /* 0x000fe20008010808 */
[----:B------:R-:W-:Y:S01]  /*3f60*/  FMUL.FTZ R7, R7, UR48 ;  /* 0x0000003007077c20 */ /* 0x000fe20008410000 */
[----:B------:R-:W-:Y:S01]  /*3f70*/  FFMA.FTZ R26, R26, UR48, -R68 ;  /* 0x000000301a1a7c23 */ /* 0x000fe20008010844 */
[----:B------:R-:W-:-:S01]  /*3f80*/  FFMA.FTZ R10, R25, UR48, -R8 ;  /* 0x00000030190a7c23 */ /* 0x000fc20008010808 */
[----:B------:R-:W-:Y:S01]  /*3f90*/  FFMA.FTZ R27, R27, UR48, -R68 ;  /* 0x000000301b1b7c23 */ /* 0x000fe20008010844 */
[----:B------:R-:W-:Y:S01]  /*3fa0*/  MUFU.EX2 R6, R6 ;  /* 0x0000000600067308 */ /* 0x000fe20000000800 */
[----:B------:R-:W-:-:S01]  /*3fb0*/  FFMA.FTZ R11, R28, UR48, -R8 ;  /* 0x000000301c0b7c23 */ /* 0x000fc20008010808 */
[----:B------:R-:W-:Y:S01]  /*3fc0*/  FFMA.FTZ R30, R30, UR48, -R68 ;  /* 0x000000301e1e7c23 */ /* 0x000fe20008010844 */
[----:B------:R-:W-:-:S01]  /*3fd0*/  FFMA.FTZ R12, R29, UR48, -R8 ;  /* 0x000000301d0c7c23 */ /* 0x000fc20008010808 */
[--C-:B------:R-:W-:Y:S01]  /*3fe0*/  FFMA.FTZ R31, R31, UR48, -R68.reuse ;  /* 0x000000301f1f7c23 */ /* 0x100fe20008010844 */
[----:B------:R-:W-:-:S01]  /*3ff0*/  FFMA.FTZ R34, R34, UR48, -R68 ;  /* 0x0000003022227c23 */ /* 0x000fc20008010844 */
[----:B------:R-:W-:Y:S01]  /*4000*/  FFMA.FTZ R35, R35, UR48, -R68 ;  /* 0x0000003023237c23 */ /* 0x000fe20008010844 */
[----:B------:R-:W-:-:S01]  /*4010*/  FFMA.FTZ R15, R36, UR48, -R8 ;  /* 0x00000030240f7c23 */ /* 0x000fc20008010808 */
[----:B------:R-:W0:Y:S01]  /*4020*/  MUFU.EX2 R9, R9 ;  /* 0x0000000900097308 */ /* 0x000e220000000800 */
[----:B------:R-:W-:-:S01]  /*4030*/  FFMA.FTZ R36, R53, UR48, -R8 ;  /* 0x0000003035247c23 */ /* 0x000fc20008010808 */
[----:B------:R-:W-:Y:S01]  /*4040*/  FFMA.FTZ R38, R38, UR48, -R68 ;  /* 0x0000003026267c23 */ /* 0x000fe20008010844 */
[----:B------:R-:W-:-:S01]  /*4050*/  FFMA.FTZ R53, R72, UR48, -R8 ;  /* 0x0000003048357c23 */ /* 0x000fc20008010808 */
[----:B------:R-:W-:Y:S01]  /*4060*/  FFMA.FTZ R20, R37, UR48, -R8 ;  /* 0x0000003025147c23 */ /* 0x000fe20008010808 */
[----:B------:R-:W-:-:S01]  /*4070*/  FFMA.FTZ R39, R39, UR48, -R68 ;  /* 0x0000003027277c23 */ /* 0x000fc20008010844 */
[----:B------:R-:W-:Y:S01]  /*4080*/  FFMA.FTZ R21, R40, UR48, -R8 ;  /* 0x0000003028157c23 */ /* 0x000fe20008010808 */
[----:B------:R-:W-:-:S01]  /*4090*/  FFMA.FTZ R42, R42, UR48, -R68 ;  /* 0x000000302a2a7c23 */ /* 0x000fc20008010844 */
[----:B------:R-:W-:Y:S01]  /*40a0*/  MUFU.EX2 R7, R7 ;  /* 0x0000000700077308 */ /* 0x000fe20000000800 */
[----:B------:R-:W-:-:S01]  /*40b0*/  FFMA.FTZ R24, R41, UR48, -R8 ;  /* 0x0000003029187c23 */ /* 0x000fc20008010808 */
[----:B------:R-:W-:Y:S01]  /*40c0*/  FFMA.FTZ R43, R43, UR48, -R68 ;  /* 0x000000302b2b7c23 */ /* 0x000fe20008010844 */
[----:B------:R-:W-:-:S01]  /*40d0*/  FFMA.FTZ R25, R44, UR48, -R8 ;  /* 0x000000302c197c23 */ /* 0x000fc20008010808 */
[----:B------:R-:W-:Y:S01]  /*40e0*/  FFMA.FTZ R46, R46, UR48, -R68 ;  /* 0x000000302e2e7c23 */ /* 0x000fe20008010844 */
[----:B------:R-:W-:-:S01]  /*40f0*/  FFMA.FTZ R28, R45, UR48, -R8 ;  /* 0x000000302d1c7c23 */ /* 0x000fc20008010808 */
[----:B------:R-:W-:Y:S01]  /*4100*/  FFMA.FTZ R47, R47, UR48, -R68 ;  /* 0x000000302f2f7c23 */ /* 0x000fe20008010844 */
[----:B------:R-:W-:-:S01]  /*4110*/  FFMA.FTZ R29, R48, UR48, -R8 ;  /* 0x00000030301d7c23 */ /* 0x000fc20008010808 */
[----:B------:R-:W1:Y:S01]  /*4120*/  MUFU.EX2 R26, R26 ;  /* 0x0000001a001a7308 */ /* 0x000e620000000800 */
[----:B0-----:R-:W-:-:S01]  /*4130*/  FFMA.FTZ R3, R6, R3, R9 ;  /* 0x0000000306037223 */ /* 0x001fc20000010009 */
[--C-:B------:R-:W-:Y:S01]  /*4140*/  FFMA.FTZ R50, R50, UR48, -R68.reuse ;  /* 0x0000003032327c23 */ /* 0x100fe20008010844 */
[----:B------:R-:W-:-:S01]  /*4150*/  FFMA.FTZ R51, R51, UR48, -R68 ;  /* 0x0000003033337c23 */ /* 0x000fc20008010844 */
[--C-:B------:R-:W-:Y:S01]  /*4160*/  FFMA.FTZ R37, R56, UR48, -R8.reuse ;  /* 0x0000003038257c23 */ /* 0x100fe20008010808 */
[----:B------:R-:W-:-:S01]  /*4170*/  FFMA.FTZ R56, R73, UR48, -R8 ;  /* 0x0000003049387c23 */ /* 0x000fc20008010808 */
[--C-:B------:R-:W-:Y:S01]  /*4180*/  FFMA.FTZ R54, R54, UR48, -R68.reuse ;  /* 0x0000003036367c23 */ /* 0x100fe20008010844 */
        /* <DEDUP_REMOVED lines=9> */
[----:B------:R-:W2:Y:S01]  /*4220*/  MUFU.EX2 R27, R27 ;  /* 0x0000001b001b7308 */ /* 0x000ea20000000800 */
[----:B-1----:R-:W-:-:S01]  /*4230*/  FFMA.FTZ R4, R7, R4, R26 ;  /* 0x0000000407047223 */ /* 0x002fc2000001001a */
[----:B------:R-:W-:Y:S01]  /*4240*/  FFMA.FTZ R45, R64, UR48, -R8 ;  /* 0x00000030402d7c23 */ /* 0x000fe20008010808 */
[----:B------:R-:W-:-:S01]  /*4250*/  FFMA.FTZ R66, R66, UR48, -R68 ;  /* 0x0000003042427c23 */ /* 0x000fc20008010844 */
[----:B------:R-:W-:Y:S01]  /*4260*/  FFMA.FTZ R48, R65, UR48, -R8 ;  /* 0x0000003041307c23 */ /* 0x000fe20008010808 */
[----:B------:R-:W-:-:S01]  /*4270*/  FFMA.FTZ R67, R67, UR48, -R68 ;  /* 0x0000003043437c23 */ /* 0x000fc20008010844 */
[--C-:B------:R-:W-:Y:S01]  /*4280*/  FFMA.FTZ R57, R76, UR48, -R8.reuse ;  /* 0x000000304c397c23 */ /* 0x100fe20008010808 */
[----:B------:R-:W-:-:S01]  /*4290*/  FFMA.FTZ R60, R77, UR48, -R8 ;  /* 0x000000304d3c7c23 */ /* 0x000fc20008010808 */
[----:B------:R-:W1:Y:S01]  /*42a0*/  MUFU.EX2 R11, R11 ;  /* 0x0000000b000b7308 */ /* 0x000e620000000800 */
[----:B0-----:R-:W-:-:S01]  /*42b0*/  FADD.FTZ R72, R10, R3 ;  /* 0x000000030a487221 */ /* 0x001fc20000010000 */
[--C-:B------:R-:W-:Y:S01]  /*42c0*/  FFMA.FTZ R61, R80, UR48, -R8.reuse ;  /* 0x00000030503d7c23 */ /* 0x100fe20008010808 */
[----:B------:R-:W-:-:S01]  /*42d0*/  FFMA.FTZ R64, R81, UR48, -R8 ;  /* 0x0000003051407c23 */ /* 0x000fc20008010808 */
[--C-:B------:R-:W-:Y:S01]  /*42e0*/  FFMA.FTZ R65, R84, UR48, -R8.reuse ;  /* 0x0000003054417c23 */ /* 0x100fe20008010808 */
[----:B------:R-:W-:-:S03]  /*42f0*/  FFMA.FTZ R8, R85, UR48, -R8 ;  /* 0x0000003055087c23 */ /* 0x000fc60008010808 */
[----:B------:R-:W0:Y:S01]  /*4300*/  MUFU.EX2 R30, R30 ;  /* 0x0000001e001e7308 */ /* 0x000e220000000800 */
[----:B--2---:R-:W-:-:S07]  /*4310*/  FADD.FTZ R3, R27, R4 ;  /* 0x000000041b037221 */ /* 0x004fce0000010000 */
[----:B------:R-:W2:Y:S01]  /*4320*/  MUFU.EX2 R12, R12 ;  /* 0x0000000c000c7308 */ /* 0x000ea20000000800 */
[----:B-1----:R-:W-:-:S07]  /*4330*/  FADD.FTZ R69, R11, R72 ;  /* 0x000000480b457221 */ /* 0x002fce0000010000 */
[----:B------:R-:W1:Y:S01]  /*4340*/  MUFU.EX2 R31, R31 ;  /* 0x0000001f001f7308 */ /* 0x000e620000000800 */
[----:B0-----:R-:W-:-:S07]  /*4350*/  FADD.FTZ R4, R30, R3 ;  /* 0x000000031e047221 */ /* 0x001fce0000010000 */
        /* <DEDUP_REMOVED lines=17> */
[----:B0-----:R-:W-:-:S01]  /*4470*/  FADD.FTZ R72, R20, R69 ;  /* 0x0000004514487221 */ /* 0x001fc20000010000 */
[--C-:B------:R-:W-:Y:S01]  /*4480*/  FFMA.FTZ R69, R70, UR48, -R68.reuse ;  /* 0x0000003046457c23 */ /* 0x100fe20008010844 */
[----:B------:R-:W-:-:S05]  /*4490*/  FFMA.FTZ R70, R71, UR48, -R68 ;  /* 0x0000003047467c23 */ /* 0x000fca0008010844 */
        /* <DEDUP_REMOVED lines=15> */
[----:B-1----:R-:W-:-:S01]  /*4590*/  FADD.FTZ R72, R28, R71 ;  /* 0x000000471c487221 */ /* 0x002fc20000010000 */
[----:B------:R-:W-:-:S06]  /*45a0*/  FFMA.FTZ R71, R74, UR48, -R68 ;  /* 0x000000304a477c23 */ /* 0x000fcc0008010844 */
[----:B------:R-:W1:Y:S01]  /*45b0*/  MUFU.EX2 R50, R50 ;  /* 0x0000003200327308 */ /* 0x000e620000000800 */
[----:B0-----:R-:W-:-:S07]  /*45c0*/  FADD.FTZ R3, R47, R4 ;  /* 0x000000042f037221 */ /* 0x001fce0000010000 */
[----:B------:R-:W0:Y:S01]  /*45d0*/  MUFU.EX2 R32, R32 ;  /* 0x0000002000207308 */ /* 0x000e220000000800 */
[----:B--2---:R-:W-:-:S01]  /*45e0*/  FADD.FTZ R73, R29, R72 ;  /* 0x000000481d497221 */ /* 0x004fc20000010000 */
[----:B------:R-:W-:-:S06]  /*45f0*/  FFMA.FTZ R72, R75, UR48, -R68 ;  /* 0x000000304b487c23 */ /* 0x000fcc0008010844 */
        /* <DEDUP_REMOVED lines=16> */
[----:B0-----:R-:W-:-:S01]  /*4700*/  FADD.FTZ R75, R37, R74 ;  /* 0x0000004a254b7221 */ /* 0x001fc20000010000 */
[----:B------:R-:W-:-:S06]  /*4710*/  FFMA.FTZ R74, R79, UR48, -R68 ;  /* 0x000000304f4a7c23 */ /* 0x000fcc0008010844 */
        /* <DEDUP_REMOVED lines=62> */
[----:B0-----:R-:W-:-:S03]  /*4b00*/  FADD.FTZ R3, R8, R3 ;  /* 0x0000000308037221 */ /* 0x001fc60000010000 */
[----:B--2---:R-:W-:Y:S01]  /*4b10*/  FADD.FTZ R4, R68, R78 ;  /* 0x0000004e44047221 */ /* 0x004fe20000010000 */
[----:B------:R-:W-:Y:S06]  /*4b20*/  @!P0 BRA `(.L_x_24) ;  /* 0x0000000000048947 */ /* 0x000fec0003800000 */
[----:B------:R-:W-:Y:S01]  /*4b30*/  BPT.TRAP 0x1 ;  /* 0x000000040000795c */ /* 0x000fe20000300000 */
.L_x_24:
[----:B------:R-:W-:Y:S01]  /*4b40*/  UIADD3 UR6, UR11, 0x19c60, URZ ;  /* 0x00019c600b067890 */ /* 0x000fe2000fffe03f */
[----:B------:R-:W-:Y:S01]  /*4b50*/  ISETP.LT.AND P1, PT, RZ, UR42, PT ;  /* 0x0000002aff007c0c */ /* 0x000fe2000bf21270 */
[----:B------:R-:W-:Y:S01]  /*4b60*/  UIADD3 UR7, UR42, -0x1, URZ ;  /* 0xffffffff2a077890 */ /* 0x000fe2000fffe03f */
[----:B------:R-:W-:Y:S01]  /*4b70*/  F2FP.SATFINITE.E4M3.F32.PACK_AB_MERGE_C R11, R12, R11, RZ ;  /* 0x0000000b0c0b723e */ /* 0x000fe200048070ff */
[----:B------:R-:W-:Y:S01]  /*4b80*/  UPRMT UR6, UR17, 0x654, UR6 ;  /* 0x0000065411067896 */ /* 0x000fe20008000006 */
[----:B------:R-:W-:Y:S01]  /*4b90*/  F2FP.SATFINITE.E4M3.F32.PACK_AB_MERGE_C R30, R31, R30, RZ ;  /* 0x0000001e1f1e723e */ /* 0x000fe200048070ff */
[----:B------:R-:W-:Y:S01]  /*4ba0*/  UMOV UR18, UR39 ;  /* 0x0000002700127c82 */ /* 0x000fe20008000000 */
[----:B------:R-:W-:Y:S01]  /*4bb0*/  F2FP.SATFINITE.E4M3.F32.PACK_AB_MERGE_C R15, R20, R15, RZ ;  /* 0x0000000f140f723e */ /* 0x000fe200048070ff */
[----:B------:R-:W-:Y:S01]  /*4bc0*/  UMOV UR19, UR38 ;  /* 0x0000002600137c82 */ /* 0x000fe20008000000 */
[----:B------:R-:W-:Y:S01]  /*4bd0*/  F2FP.SATFINITE.E4M3.F32.PACK_AB_MERGE_C R38, R39, R38, RZ ;  /* 0x000000262726723e */ /* 0x000fe200048070ff */
[----:B------:R-:W-:Y:S01]  /*4be0*/  UMOV UR42, UR7 ;  /* 0x00000007002a7c82 */ /* 0x000fe20008000000 */
[----:B------:R-:W-:Y:S01]  /*4bf0*/  F2FP.SATFINITE.E4M3.F32.PACK_AB_MERGE_C R25, R28, R25, RZ ;  /* 0x000000191c19723e */ /* 0x000fe200048070ff */
[----:B------:R-:W-:Y:S01]  /*4c00*/  FMUL.FTZ R88, R88, R6 ;  /* 0x0000000658587220 */ /* 0x000fe20000410000 */
[----:B------:R-:W-:Y:S01]  /*4c10*/  F2FP.SATFINITE.E4M3.F32.PACK_AB_MERGE_C R46, R47, R46, RZ ;  /* 0x0000002e2f2e723e */ /* 0x000fe200048070ff */
[----:B------:R-:W-:Y:S01]  /*4c20*/  SYNCS.ARRIVE.TRANS64.RED.A1T0 RZ, [UR6], RZ ;  /* 0x000000ffffff79a7 */ /* 0x000fe20008100406 */
[----:B------:R-:W-:Y:S01]  /*4c30*/  F2FP.SATFINITE.E4M3.F32.PACK_AB_MERGE_C R33, R36, R33, RZ ;  /* 0x000000212421723e */ /* 0x000fe200048070ff */
[----:B------:R-:W-:Y:S01]  /*4c40*/  FMUL.FTZ R89, R89, R6 ;  /* 0x0000000659597220 */ /* 0x000fe20000410000 */
[----:B------:R-:W-:Y:S01]  /*4c50*/  F2FP.SATFINITE.E4M3.F32.PACK_AB_MERGE_C R54, R55, R54, RZ ;  /* 0x000000363736723e */ /* 0x000fe200048070ff */
[-C--:B------:R-:W-:Y:S01]  /*4c60*/  FMUL.FTZ R92, R92, R6.reuse ;  /* 0x000000065c5c7220 */ /* 0x080fe20000410000 */
[----:B------:R-:W-:Y:S01]  /*4c70*/  F2FP.SATFINITE.E4M3.F32.PACK_AB_MERGE_C R41, R44, R41, RZ ;  /* 0x000000292c29723e */ /* 0x000fe200048070ff */
[----:B------:R-:W-:Y:S01]  /*4c80*/  FMUL.FTZ R93, R93, R6 ;  /* 0x000000065d5d7220 */ /* 0x000fe20000410000 */
[----:B------:R-:W-:Y:S01]  /*4c90*/  F2FP.SATFINITE.E4M3.F32.PACK_AB_MERGE_C R62, R63, R62, RZ ;  /* 0x0000003e3f3e723e */ /* 0x000fe200048070ff */
[-C--:B------:R-:W-:Y:S01]  /*4ca0*/  FMUL.FTZ R96, R96, R6.reuse ;  /* 0x0000000660607220 */ /* 0x080fe20000410000 */
        /* <DEDUP_REMOVED lines=24> */
[----:B------:R-:W-:Y:S01]  /*4e30*/  FMUL.FTZ R133, R133, R6 ;  /* 0x0000000685857220 */ /* 0x000fe20000410000 */
        /* <DEDUP_REMOVED lines=24> */
[----:B------:R-:W-:Y:S01]  /*4fc0*/  F2FP.SATFINITE.E4M3.F32.PACK_AB_MERGE_C R136, R10, R9, R11 ;  /* 0x000000090a88723e */ /* 0x000fe2000480700b */
[----:B------:R-:W-:Y:S01]  /*4fd0*/  IMAD.MOV.U32 R7, RZ, RZ, R0 ;  /* 0x000000ffff077224 */ /* 0x000fe200078e0000 */
[----:B------:R-:W-:Y:S01]  /*4fe0*/  F2FP.SATFINITE.E4M3.F32.PACK_AB_MERGE_C R137, R27, R26, R30 ;  /* 0x0000001a1b89723e */ /* 0x000fe2000480701e */
[----:B------:R-:W-:Y:S01]  /*4ff0*/  IMAD.MOV.U32 R6, RZ, RZ, R5 ;  /* 0x000000ffff067224 */ /* 0x000fe200078e0005 */
[----:B------:R-:W-:-:S02]  /*5000*/  F2FP.SATFINITE.E4M3.F32.PACK_AB_MERGE_C R138, R14, R13, R15 ;  /* 0x0000000d0e8a723e */ /* 0x000fc4000480700f */
[----:B------:R-:W-:Y:S02]  /*5010*/  F2FP.SATFINITE.E4M3.F32.PACK_AB_MERGE_C R139, R35, R34, R38 ;  /* 0x00000022238b723e */ /* 0x000fe40004807026 */
[----:B------:R-:W-:Y:S02]  /*5020*/  F2FP.SATFINITE.E4M3.F32.PACK_AB_MERGE_C R140, R24, R21, R25 ;  /* 0x00000015188c723e */ /* 0x000fe40004807019 */
[----:B------:R-:W-:Y:S02]  /*5030*/  F2FP.SATFINITE.E4M3.F32.PACK_AB_MERGE_C R141, R43, R42, R46 ;  /* 0x0000002a2b8d723e */ /* 0x000fe4000480702e */
[----:B------:R-:W-:Y:S02]  /*5040*/  F2FP.SATFINITE.E4M3.F32.PACK_AB_MERGE_C R142, R32, R29, R33 ;  /* 0x0000001d208e723e */ /* 0x000fe40004807021 */
[----:B------:R-:W-:Y:S02]  /*5050*/  F2FP.SATFINITE.E4M3.F32.PACK_AB_MERGE_C R143, R51, R50, R54 ;  /* 0x00000032338f723e */ /* 0x000fe40004807036 */
[----:B------:R-:W-:-:S02]  /*5060*/  F2FP.SATFINITE.E4M3.F32.PACK_AB_MERGE_C R144, R40, R37, R41 ;  /* 0x000000252890723e */ /* 0x000fc40004807029 */
[----:B------:R-:W-:Y:S02]  /*5070*/  F2FP.SATFINITE.E4M3.F32.PACK_AB_MERGE_C R145, R59, R58, R62 ;  /* 0x0000003a3b91723e */ /* 0x000fe4000480703e */
[----:B------:R-:W-:Y:S02]  /*5080*/  F2FP.SATFINITE.E4M3.F32.PACK_AB_MERGE_C R146, R48, R45, R49 ;  /* 0x0000002d3092723e */ /* 0x000fe40004807031 */
[----:B------:R-:W-:Y:S02]  /*5090*/  F2FP.SATFINITE.E4M3.F32.PACK_AB_MERGE_C R147, R67, R66, R69 ;  /* 0x000000424393723e */ /* 0x000fe40004807045 */
[----:B------:R-:W-:Y:S02]  /*50a0*/  F2FP.SATFINITE.E4M3.F32.PACK_AB_MERGE_C R148, R56, R53, R57 ;  /* 0x000000353894723e */ /* 0x000fe40004807039 */
[----:B------:R-:W-:Y:S02]  /*50b0*/  F2FP.SATFINITE.E4M3.F32.PACK_AB_MERGE_C R149, R72, R71, R73 ;  /* 0x000000474895723e */ /* 0x000fe40004807049 */
[----:B------:R-:W-:-:S02]  /*50c0*/  F2FP.SATFINITE.E4M3.F32.PACK_AB_MERGE_C R150, R64, R61, R8 ;  /* 0x0000003d4096723e */ /* 0x000fc40004807008 */
[----:B------:R-:W-:Y:S01]  /*50d0*/  F2FP.SATFINITE.E4M3.F32.PACK_AB_MERGE_C R151, R76, R75, R77 ;  /* 0x0000004b4c97723e */ /* 0x000fe2000480704d */
[----:B------:R-:W-:Y:S06]  /*50e0*/  @P1 BRA `(.L_x_25) ;  /* 0xffffffe400141947 */ /* 0x000fec000383ffff */
.L_x_14:
[----:B------:R-:W-:Y:S06]  /*50f0*/  BAR.ARV 0x8, 0x200 ;  /* 0x0208000000007b1d */ /* 0x000fec0000002000 */
[----:B------:R-:W-:Y:S05]  /*5100*/  @!P0 BRA `(.L_x_26) ;  /* 0x0000000000048947 */ /* 0x000fea0003800000 */
[----:B------:R-:W-:Y:S01]  /*5110*/  BPT.TRAP 0x1 ;  /* 0x000000040000795c */ /* 0x000fe20000300000 */
.L_x_26:
[----:B------:R-:W0:Y:S01]  /*5120*/  S2UR UR5, SR_CgaCtaId ;  /* 0x00000000000579c3 */ /* 0x000e220000008800 */
[----:B------:R-:W-:Y:S01]  /*5130*/  UMOV UR4, 0x400 ;  /* 0x0000040000047882 */ /* 0x000fe20000000000 */
[----:B------:R-:W-:-:S05]  /*5140*/  IMAD.U32 R6, RZ, RZ, UR39 ;  /* 0x00000027ff067e24 */ /* 0x000fca000f8e00ff */
[----:B------:R-:W-:Y:S01]  /*5150*/  SHF.L.U32 R6, R6, 0x1f, RZ ;  /* 0x0000001f06067819 */ /* 0x000fe200000006ff */
[----:B0-----:R-:W-:-:S04]  /*5160*/  ULEA UR4, UR5, UR4, 0x18 ;  /* 0x0000000405047291 */ /* 0x001fc8000f8ec03f */
[----:B------:R-:W-:-:S09]  /*5170*/  ULEA UR8, UR38, UR4, 0x3 ;  /* 0x0000000426087291 */ /* 0x000fd2000f8e183f */
[----:B------:R0:W1:Y:S01]  /*5180*/  SYNCS.PHASECHK.TRANS64.TRYWAIT P1, [UR8+0x19c50], R6 ;  /* 0x019c5006ff0075a7 */ /* 0x0000620008020148 */
[----:B------:R-:W-:Y:S05]  /*5190*/  @!P0 BRA `(.L_x_27) ;  /* 0x0000000000048947 */ /* 0x000fea0003800000 */
[----:B------:R-:W-:Y:S01]  /*51a0*/  BPT.TRAP 0x1 ;  /* 0x000000040000795c */ /* 0x000fe20000300000 */
.L_x_27:
[----:B-1----:R-:W-:Y:S05]  /*51b0*/  @P1 BRA `(.L_x_28) ;  /* 0x0000000000081947 */ /* 0x002fea0003800000 */
[----:B------:R-:W1:Y:S02]  /*51c0*/  SYNCS.PHASECHK.TRANS64.TRYWAIT P1, [UR8+0x19c50], R6 ;  /* 0x019c5006ff0075a7 */ /* 0x000e640008020148 */
[----:B-1----:R-:W-:Y:S05]  /*51d0*/  @!P1 BRA `(.L_x_29) ;  /* 0x0000005800c49947 */ /* 0x002fea0003800000 */
.L_x_28:
[----:B------:R-:W-:Y:S01]  /*51e0*/  ULDC.64 UR10, c[0x0][0x9a0] ;  /* 0x00026800000a7ab9 */ /* 0x000fe20000000a00 */
[----:B------:R-:W-:Y:S01]  /*51f0*/  UIADD3 UR6, UR4, 0x3000, URZ ;  /* 0x0000300004067890 */ /* 0x000fe2000fffe03f */
[----:B------:R-:W-:Y:S01]  /*5200*/  WARPGROUP.ARRIVE ;  /* 0x00000000000079c5 */ /* 0x000fe20000000000 */
[----:B------:R-:W-:Y:S01]  /*5210*/  UISETP.NE.U32.AND UP0, UPT, UR10, URZ, UPT ;  /* 0x0000003f0a00728c */ /* 0x000fe2000bf05070 */
[----:B------:R-:W-:Y:S01]  /*5220*/  IMAD.MOV.U32 R9, RZ, RZ, 0x3f800000 ;  /* 0x3f800000ff097424 */ /* 0x000fe200078e00ff */
[----:B------:R-:W-:Y:S02]  /*5230*/  USHF.R.U32.HI UR6, URZ, 0x4, UR6 ;  /* 0x000000043f067899 */ /* 0x000fe40008011606 */
[----:B------:R-:W-:Y:S02]  /*5240*/  UISETP.NE.AND.EX UP0, UPT, UR11, URZ, UPT, UP0 ;  /* 0x0000003f0b00728c */ /* 0x000fe4000bf05300 */
[----:B------:R-:W-:-:S04]  /*5250*/  ULOP3.LUT UR6, UR6, 0x3fff, URZ, 0xc0, !UPT ;  /* 0x00003fff06067892 */ /* 0x000fc8000f8ec03f */
[----:B------:R-:W-:Y:S01]  /*5260*/  ULOP3.LUT UR9, UR6, 0x10000, URZ, 0xfc, !UPT ;  /* 0x0001000006097892 */ /* 0x000fe2000f8efc3f */
[----:B------:R-:W-:-:S03]  /*5270*/  PLOP3.LUT P1, PT, PT, PT, UP0, 0x80, 0x0 ;  /* 0x000000000000781c */ /* 0x000fc60003f2f008 */
[----:B------:R-:W-:Y:S02]  /*5280*/  UIMAD UR9, UR38, 0x300, UR9 ;  /* 0x00000300260978a4 */ /* 0x000fe4000f8e0209 */
[----:B------:R-:W-:Y:S01]  /*5290*/  @UP0 USHF.R.S32.HI UR14, URZ, 0x1f, UR45 ;  /* 0x0000001f3f0e0899 */ /* 0x000fe2000801142d */
[----:B------:R-:W-:Y:S01]  /*52a0*/  @UP0 ULDC.64 UR6, c[0x0][0x9c8] ;  /* 0x0002720000060ab9 */ /* 0x000fe20000000a00 */
[----:B------:R-:W-:Y:S02]  /*52b0*/  @UP0 UIADD3 UR15, -UR45, URZ, URZ ;  /* 0x0000003f2d0f0290 */ /* 0x000fe4000fffe13f */
[----:B------:R-:W-:Y:S02]  /*52c0*/  @UP0 UIMAD.WIDE.U32 UR12, UR45, UR6, URZ ;  /* 0x000000062d0c02a5 */ /* 0x000fe4000f8e003f */
[----:B------:R-:W-:Y:S01]  /*52d0*/  @UP0 UIMAD UR6, UR14, UR6, URZ ;  /* 0x000000060e0602a4 */ /* 0x000fe2000f8e023f */
[----:B------:R-:W-:-:S03]  /*52e0*/  @UP0 ULDC UR16, c[0x0][0xc44] ;  /* 0x0003110000100ab9 */ /* 0x000fc60000000800 */
[----:B------:R-:W-:Y:S02]  /*52f0*/  @UP0 UIMAD UR6, UR45, UR7, UR6 ;  /* 0x000000072d0602a4 */ /* 0x000fe4000f8e0206 */
[----:B------:R-:W-:Y:S02]  /*5300*/  @UP0 UIMAD UR15, UR16, UR15, UR46 ;  /* 0x0000000f100f02a4 */ /* 0x000fe4000f8e022e */
[----:B------:R-:W-:Y:S01]  /*5310*/  @UP0 UIADD3 UR13, UR13, UR6, URZ ;  /* 0x000000060d0d0290 */ /* 0x000fe2000fffe03f */
[----:B------:R-:W-:Y:S02]  /*5320*/  UMOV UR7, 0x40000040 ;  /* 0x4000004000077882 */ /* 0x000fe40000000000 */
[----:B------:R-:W-:Y:S01]  /*5330*/  UMOV UR6, UR9 ;  /* 0x0000000900067c82 */ /* 0x000fe20008000000 */
[----:B------:R-:W-:Y:S01]  /*5340*/  @UP0 USHF.R.S32.HI UR14, URZ, 0x1f, UR15 ;  /* 0x0000001f3f0e0899 */ /* 0x000fe2000801140f */
[----:B------:R-:W-:Y:S01]  /*5350*/  QGMMA.64x96x32.F32.E4M3.E4M3 R88, R136, gdesc[UR4], R88, gsb0 ;  /* 0x0160000488587df3 */ /* 0x000fe20008000858 */
[----:B------:R-:W-:-:S02]  /*5360*/  @UP0 ULDC.64 UR16, c[0x0][0x9d0] ;  /* 0x0002740000100ab9 */ /* 0x000fc40000000a00 */
[----:B------:R-:W-:Y:S02]  /*5370*/  @UP0 UIMAD UR14, UR14, UR16, URZ ;  /* 0x000000100e0e02a4 */ /* 0x000fe4000f8e023f */
[----:B------:R-:W-:Y:S02]  /*5380*/  @UP0 UIMAD.WIDE.U32 UR12, UR15, UR16, UR12 ;  /* 0x000000100f0c02a5 */ /* 0x000fe4000f8e000c */
[----:B------:R-:W-:Y:S02]  /*5390*/  @UP0 UIMAD UR14, UR15, UR17, UR14 ;  /* 0x000000110f0e02a4 */ /* 0x000fe4000f8e020e */
[----:B------:R-:W-:Y:S02]  /*53a0*/  @UP0 ULEA UR10, UP1, UR12, UR10, 0x2 ;  /* 0x0000000a0c0a0291 */ /* 0x000fe4000f82103f */
[----:B------:R-:W-:-:S04]  /*53b0*/  @UP0 UIADD3 UR6, UR13, UR14, URZ ;  /* 0x0000000e0d060290 */ /* 0x000fc8000fffe03f */
[----:B------:R-:W-:Y:S01]  /*53c0*/  @UP0 ULEA.HI.X UR11, UR12, UR11, UR6, 0x2, UP1 ;  /* 0x0000000b0c0b0291 */ /* 0x000fe200088f1406 */
[----:B01----:R-:W-:-:S05]  /*53d0*/  IMAD.U32 R6, RZ, RZ, UR10 ;  /* 0x0000000aff067e24 */ /* 0x003fca000f8e00ff */
[----:B------:R-:W-:-:S05]  /*53e0*/  IMAD.U32 R7, RZ, RZ, UR11 ;  /* 0x0000000bff077e24 */ /* 0x000fca000f8e00ff */
[----:B------:R0:W2:Y:S01]  /*53f0*/  @P1 LDG.E R9, desc[UR36][R6.64] ;  /* 0x0000002406091981 */ /* 0x0000a2000c1e1900 */
[----:B------:R-:W-:Y:S01]  /*5400*/  UIADD3 UR6, UR9, 0x2, URZ ;  /* 0x0000000209067890 */ /* 0x000fe2000fffe03f */
[----:B------:R-:W-:Y:S01]  /*5410*/  UMOV UR7, 0x40000040 ;  /* 0x4000004000077882 */ /* 0x000fe20000000000 */
[----:B------:R-:W-:Y:S02]  /*5420*/  WARPGROUP.DEPBAR.LE gsb0, 0x0 ;  /* 0x00008000000079c5 */ /* 0x000fe40000010000 */
[----:B------:R-:W-:-:S06]  /*5430*/  WARPGROUP.ARRIVE ;  /* 0x00000000000079c5 */ /* 0x000fcc0000000000 */
[----:B------:R-:W-:Y:S01]  /*5440*/  QGMMA.64x96x32.F32.E4M3.E4M3 R88, R140, gdesc[UR4], R88, gsb0 ;  /* 0x016000048c587df3 */ /* 0x000fe20008000858 */
[----:B------:R-:W-:Y:S01]  /*5450*/  UIADD3 UR6, UR9, 0x4, URZ ;  /* 0x0000000409067890 */ /* 0x000fe2000fffe03f */
[----:B------:R-:W-:Y:S01]  /*5460*/  UMOV UR7, 0x40000040 ;  /* 0x4000004000077882 */ /* 0x000fe20000000000 */
[----:B------:R-:W1:Y:S04]  /*5470*/  SHFL.BFLY PT, R8, R3, 0x2, 0x1f ;  /* 0x0c401f0003087f89 */ /* 0x000e6800000e0000 */
[----:B------:R-:W3:Y:S01]  /*5480*/  SHFL.BFLY PT, R11, R4, 0x2, 0x1f ;  /* 0x0c401f00040b7f89 */ /* 0x000ee200000e0000 */
[----:B------:R-:W-:Y:S02]  /*5490*/  WARPGROUP.DEPBAR.LE gsb0, 0x0 ;  /* 0x00008000000079c5 */ /* 0x000fe40000010000 */
[----:B------:R-:W-:-:S06]  /*54a0*/  WARPGROUP.ARRIVE ;  /* 0x00000000000079c5 */ /* 0x000fcc0000000000 */
[----:B------:R-:W-:Y:S01]  /*54b0*/  QGMMA.64x96x32.F32.E4M3.E4M3 R88, R144, gdesc[UR4], R88, gsb0 ;  /* 0x0160000490587df3 */ /* 0x000fe20008000858 */
[----:B------:R-:W-:Y:S01]  /*54c0*/  UIADD3 UR6, UR9, 0x6, URZ ;  /* 0x0000000609067890 */ /* 0x000fe2000fffe03f */
[----:B------:R-:W-:Y:S01]  /*54d0*/  UMOV UR7, 0x40000040 ;  /* 0x4000004000077882 */ /* 0x000fe20000000000 */
[----:B-1----:R-:W-:-:S01]  /*54e0*/  FADD.FTZ R8, R8, R3 ;  /* 0x0000000308087221 */ /* 0x002fc20000010000 */
[----:B---3--:R-:W-:-:S04]  /*54f0*/  FADD.FTZ R11, R11, R4 ;  /* 0x000000040b0b7221 */ /* 0x008fc80000010000 */
[----:B0-----:R-:W0:Y:S04]  /*5500*/  SHFL.BFLY PT, R7, R8, 0x1, 0x1f ;  /* 0x0c201f0008077f89 */ /* 0x001e2800000e0000 */
[----:B------:R-:W1:Y:S01]  /*5510*/  SHFL.BFLY PT, R6, R11, 0x1, 0x1f ;  /* 0x0c201f000b067f89 */ /* 0x000e6200000e0000 */
[----:B------:R-:W-:Y:S02]  /*5520*/  IMAD.MOV.U32 R4, RZ, RZ, RZ ;  /* 0x000000ffff047224 */ /* 0x000fe400078e00ff */
[----:B0-----:R-:W-:Y:S01]  /*5530*/  FADD.FTZ R12, R8, R7 ;  /* 0x00000007080c7221 */ /* 0x001fe20000010000 */
[----:B-1----:R-:W-:-:S04]  /*5540*/  FADD.FTZ R13, R11, R6 ;  /* 0x000000060b0d7221 */ /* 0x002fc80000010000 */
[C---:B------:R-:W-:Y:S01]  /*5550*/  FSETP.NE.FTZ.AND P1, PT, R12.reuse, RZ, PT ;  /* 0x000000ff0c00720b */ /* 0x040fe20003f35000 */
[----:B------:R-:W-:Y:S01]  /*5560*/  FMUL.FTZ R7, R12, 0.00390625 ;  /* 0x3b8000000c077820 */ /* 0x000fe20000410000 */
[----:B------:R-:W-:-:S04]  /*5570*/  FMUL.FTZ R14, R13, 0.00390625 ;  /* 0x3b8000000d0e7820 */ /* 0x000fc80000410000 */
[----:B------:R-:W-:Y:S02]  /*5580*/  FSETP.NE.FTZ.AND P2, PT, R7, RZ, PT ;  /* 0x000000ff0700720b */ /* 0x000fe40003f55000 */
[----:B------:R-:W-:Y:S01]  /*5590*/  FSETP.NE.FTZ.AND P3, PT, R14, RZ, PT ;  /* 0x000000ff0e00720b */ /* 0x000fe20003f75000 */
[----:B------:R-:W-:Y:S02]  /*55a0*/  WARPGROUP.DEPBAR.LE gsb0, 0x0 ;  /* 0x00008000000079c5 */ /* 0x000fe40000010000 */
[----:B------:R-:W-:-:S06]  /*55b0*/  WARPGROUP.ARRIVE ;  /* 0x00000000000079c5 */ /* 0x000fcc0000000000 */
[----:B------:R-:W-:Y:S01]  /*55c0*/  QGMMA.64x96x32.F32.E4M3.E4M3 R88, R148, gdesc[UR4], R88, gsb0 ;  /* 0x0160000494587df3 */ /* 0x000fe20008000858 */
[----:B------:R-:W-:Y:S01]  /*55d0*/  @P1 MUFU.RCP R4, R12 ;  /* 0x0000000c00041308 */ /* 0x000fe20000001000 */
[----:B------:R-:W-:Y:S01]  /*55e0*/  FSETP.NE.FTZ.AND P1, PT, R13, RZ, PT ;  /* 0x000000ff0d00720b */ /* 0x000fe20003f35000 */
[----:B------:R-:W-:-:S06]  /*55f0*/  IMAD.MOV.U32 R10, RZ, RZ, RZ ;  /* 0x000000ffff0a7224 */ /* 0x000fcc00078e00ff */
[----:B------:R-:W0:Y:S08]  /*5600*/  @P2 MUFU.LG2 R7, R7 ;  /* 0x0000000700072308 */ /* 0x000e300000000c00 */
[----:B------:R-:W1:Y:S08]  /*5610*/  @P3 MUFU.LG2 R11, R14 ;  /* 0x0000000e000b3308 */ /* 0x000e700000000c00 */
[----:B------:R-:W3:Y:S01]  /*5620*/  @P1 MUFU.RCP R10, R13 ;  /* 0x0000000d000a1308 */ /* 0x000ee20000001000 */
[----:B------:R-:W-:-:S02]  /*5630*/  IMAD.U32 R6, RZ, RZ, UR48 ;  /* 0x00000030ff067e24 */ /* 0x000fc4000f8e00ff */
[----:B------:R-:W-:Y:S02]  /*5640*/  IMAD.U32 R15, RZ, RZ, UR48 ;  /* 0x00000030ff0f7e24 */ /* 0x000fe4000f8e00ff */
[----:B0-----:R-:W-:Y:S01]  /*5650*/  @P2 FMUL.FTZ R7, R7, 0.69314718246459960938 ;  /* 0x3f31721807072820 */ /* 0x001fe20000410000 */
[----:B------:R-:W-:Y:S01]  /*5660*/  @P2 FMUL.FTZ R6, R6, 0.69314718246459960938 ;  /* 0x3f31721806062820 */ /* 0x000fe20000410000 */
[----:B------:R-:W-:Y:S01]  /*5670*/  @P3 FMUL.FTZ R12, R15, 0.69314718246459960938 ;  /* 0x3f3172180f0c3820 */ /* 0x000fe20000410000 */
[----:B-1----:R-:W-:Y:S01]  /*5680*/  @P3 FMUL.FTZ R11, R11, 0.69314718246459960938 ;  /* 0x3f3172180b0b3820 */ /* 0x002fe20000410000 */
[----:B------:R-:W-:Y:S02]  /*5690*/  IMAD.MOV.U32 R8, RZ, RZ, -0x800000 ;  /* 0xff800000ff087424 */ /* 0x000fe400078e00ff */
[----:B------:R-:W-:Y:S01]  /*56a0*/  @P2 FFMA.FTZ R8, R6, R5, R7 ;  /* 0x0000000506082223 */ /* 0x000fe20000010007 */
[----:B------:R-:W-:Y:S02]  /*56b0*/  IMAD.MOV.U32 R3, RZ, RZ, -0x800000 ;  /* 0xff800000ff037424 */ /* 0x000fe400078e00ff */
[----:B------:R-:W-:Y:S01]  /*56c0*/  @P3 FFMA.FTZ R3, R12, R0, R11 ;  /* 0x000000000c033223 */ /* 0x000fe2000001000b */
[-C--:B--2---:R-:W-:Y:S01]  /*56d0*/  FMUL.FTZ R56, R4, R9.reuse ;  /* 0x0000000904387220 */ /* 0x084fe20000410000 */
[----:B---3--:R-:W-:Y:S01]  /*56e0*/  FMUL.FTZ R58, R10, R9 ;  /* 0x000000090a3a7220 */ /* 0x008fe20000410000 */
[----:B------:R-:W-:-:S02]  /*56f0*/  WARPGROUP.DEPBAR.LE gsb0, 0x0 ;  /* 0x00008000000079c5 */ /* 0x000fc40000010000 */
[----:B------:R-:W-:Y:S05]  /*5700*/  @!P0 BRA `(.L_x_30) ;  /* 0x0000000000048947 */ /* 0x000fea0003800000 */
[----:B------:R-:W-:Y:S01]  /*5710*/  BPT.TRAP 0x1 ;  /* 0x000000040000795c */ /* 0x000fe20000300000 */
.L_x_30:
[----:B------:R-:W0:Y:S01]  /*5720*/  S2R R59, SR_TID.X ;  /* 0x00000000003b7919 */ /* 0x000e220000002100 */
[----:B------:R-:W-:Y:S01]  /*5730*/  ULDC.64 UR6, c[0x4][0x38] ;  /* 0x01000e0000067ab9 */ /* 0x000fe20000000a00 */
[----:B------:R-:W1:Y:S01]  /*5740*/  S2UR UR9, SR_SWINHI ;  /* 0x00000000000979c3 */ /* 0x000e620000002f00 */
[-C--:B------:R-:W-:Y:S01]  /*5750*/  FMUL.FTZ R6, R92, R56.reuse ;  /* 0x000000385c067220 */ /* 0x080fe20000410000 */
[-C--:B------:R-:W-:Y:S01]  /*5760*/  FMUL.FTZ R7, R88, R56.reuse ;  /* 0x0000003858077220 */ /* 0x080fe20000410000 */
[-C--:B------:R-:W-:Y:S01]  /*5770*/  FMUL.FTZ R9, R93, R56.reuse ;  /* 0x000000385d097220 */ /* 0x080fe20000410000 */
[-C--:B------:R-:W-:Y:S01]  /*5780*/  FMUL.FTZ R10, R89, R56.reuse ;  /* 0x00000038590a7220 */ /* 0x080fe20000410000 */
[-C--:B------:R-:W-:Y:S01]  /*5790*/  FMUL.FTZ R47, R125, R56.reuse ;  /* 0x000000387d2f7220 */ /* 0x080fe20000410000 */
[----:B------:R-:W-:Y:S01]  /*57a0*/  FMUL.FTZ R48, R121, R56 ;  /* 0x0000003879307220 */ /* 0x000fe20000410000 */
[-C--:B------:R-:W-:Y:S01]  /*57b0*/  FMUL.FTZ R41, R119, R58.reuse ;  /* 0x0000003a77297220 */ /* 0x080fe20000410000 */
[----:B------:R-:W-:Y:S01]  /*57c0*/  FMUL.FTZ R42, R115, R58 ;  /* 0x0000003a732a7220 */ /* 0x000fe20000410000 */
        /* <DEDUP_REMOVED lines=21> */
[----:B0-----:R-:W-:-:S02]  /*5920*/  IMAD.SHL.U32 R0, R59, 0x4, RZ ;  /* 0x000000043b007824 */ /* 0x001fc400078e00ff */
[-C--:B------:R-:W-:Y:S01]  /*5930*/  FMUL.FTZ R54, R130, R58.reuse ;  /* 0x0000003a82367220 */ /* 0x080fe20000410000 */
[----:B------:R-:W-:Y:S01]  /*5940*/  FMUL.FTZ R57, R135, R58 ;  /* 0x0000003a87397220 */ /* 0x000fe20000410000 */
[-C--:B------:R-:W-:Y:S01]  /*5950*/  FMUL.FTZ R31, R109, R56.reuse ;  /* 0x000000386d1f7220 */ /* 0x080fe20000410000 */
[-C--:B------:R-:W-:Y:S01]  /*5960*/  FMUL.FTZ R32, R105, R56.reuse ;  /* 0x0000003869207220 */ /* 0x080fe20000410000 */
[----:B------:R-:W-:Y:S01]  /*5970*/  LOP3.LUT R0, R0, 0xc, RZ, 0xc0, !PT ;  /* 0x0000000c00007812 */ /* 0x000fe200078ec0ff */
[-C--:B------:R-:W-:Y:S01]  /*5980*/  FMUL.FTZ R27, R108, R56.reuse ;  /* 0x000000386c1b7220 */ /* 0x080fe20000410000 */
[-C--:B------:R-:W-:Y:S01]  /*5990*/  FMUL.FTZ R28, R104, R56.reuse ;  /* 0x00000038681c7220 */ /* 0x080fe20000410000 */
[-C--:B------:R-:W-:Y:S01]  /*59a0*/  FMUL.FTZ R13, R100, R56.reuse ;  /* 0x00000038640d7220 */ /* 0x080fe20000410000 */
[----:B------:R-:W-:Y:S01]  /*59b0*/  IADD3 R4, P0, R0, UR6, RZ ;  /* 0x0000000600047c10 */ /* 0x000fe2000ff1e0ff */
[-C--:B------:R-:W-:Y:S01]  /*59c0*/  FMUL.FTZ R14, R96, R56.reuse ;  /* 0x00000038600e7220 */ /* 0x080fe20000410000 */
[-C--:B------:R-:W-:Y:S01]  /*59d0*/  FMUL.FTZ R21, R101, R56.reuse ;  /* 0x0000003865157220 */ /* 0x080fe20000410000 */
[-C--:B------:R-:W-:Y:S01]  /*59e0*/  FMUL.FTZ R24, R97, R56.reuse ;  /* 0x0000003861187220 */ /* 0x080fe20000410000 */
[----:B------:R-:W-:Y:S01]  /*59f0*/  FMUL.FTZ R43, R124, R56 ;  /* 0x000000387c2b7220 */ /* 0x000fe20000410000 */
[----:B------:R-:W-:-:S02]  /*5a00*/  IMAD.X R5, RZ, RZ, UR7, P0 ;  /* 0x00000007ff057e24 */ /* 0x000fc400080e06ff */
[-C--:B------:R-:W-:Y:S01]  /*5a10*/  FMUL.FTZ R44, R120, R56.reuse ;  /* 0x00000038782c7220 */ /* 0x080fe20000410000 */
[-C--:B------:R-:W-:Y:S01]  /*5a20*/  FMUL.FTZ R51, R132, R56.reuse ;  /* 0x0000003884337220 */ /* 0x080fe20000410000 */
[-C--:B------:R-:W-:Y:S01]  /*5a30*/  FMUL.FTZ R52, R128, R56.reuse ;  /* 0x0000003880347220 */ /* 0x080fe20000410000 */
[-C--:B------:R-:W-:Y:S01]  /*5a40*/  FMUL.FTZ R55, R133, R56.reuse ;  /* 0x0000003885377220 */ /* 0x080fe20000410000 */
[----:B------:R0:W2:Y:S01]  /*5a50*/  LDG.E.CONSTANT R0, desc[UR36][R4.64] ;  /* 0x0000002404007981 */ /* 0x0000a2000c1e9900 */
[----:B------:R-:W-:Y:S01]  /*5a60*/  F2FP.BF16.F32.PACK_AB R6, R6, R7 ;  /* 0x000000070606723e */ /* 0x000fe200000010ff */
[----:B------:R-:W-:Y:S01]  /*5a70*/  UMOV UR6, UR4 ;  /* 0x0000000400067c82 */ /* 0x000fe20008000000 */
[----:B-1----:R-:W-:Y:S01]  /*5a80*/  UMOV UR7, UR9 ;  /* 0x0000000900077c82 */ /* 0x002fe20008000000 */
[----:B------:R-:W-:Y:S01]  /*5a90*/  LOP3.LUT P0, R7, R59, 0x3, RZ, 0xc0, !PT ;  /* 0x000000033b077812 */ /* 0x000fe2000780c0ff */
[----:B------:R-:W-:Y:S01]  /*5aa0*/  FMUL.FTZ R56, R129, R56 ;  /* 0x0000003881387220 */ /* 0x000fe20000410000 */
[----:B------:R-:W-:Y:S01]  /*5ab0*/  F2FP.BF16.F32.PACK_AB R9, R9, R10 ;  /* 0x0000000a0909723e */ /* 0x000fe200000010ff */
[----:B------:R-:W1:Y:S01]  /*5ac0*/  LDC R81, c[0x0][0xc38] ;  /* 0x00030e00ff517b82 */ /* 0x000e620000000800 */
[----:B------:R-:W-:Y:S01]  /*5ad0*/  ISETP.EQ.OR P0, PT, R7, 0x3, !P0 ;  /* 0x000000030700780c */ /* 0x000fe20004702670 */
[----:B------:R-:W-:Y:S01]  /*5ae0*/  ULDC.64 UR10, c[0x0][0xb90] ;  /* 0x0002e400000a7ab9 */ /* 0x000fe20000000a00 */
[----:B------:R-:W-:Y:S01]  /*5af0*/  F2FP.BF16.F32.PACK_AB R42, R41, R42 ;  /* 0x0000002a292a723e */ /* 0x000fe200000010ff */
[----:B0-----:R-:W-:Y:S01]  /*5b00*/  FMUL.FTZ R4, R94, R58 ;  /* 0x0000003a5e047220 */ /* 0x001fe20000410000 */
[----:B------:R-:W-:Y:S01]  /*5b10*/  F2FP.BF16.F32.PACK_AB R48, R47, R48 ;  /* 0x000000302f30723e */ /* 0x000fe200000010ff */
[-C--:B------:R-:W-:Y:S01]  /*5b20*/  FMUL.FTZ R5, R90, R58.reuse ;  /* 0x0000003a5a057220 */ /* 0x080fe20000410000 */
[----:B------:R-:W-:Y:S01]  /*5b30*/  SEL R47, R6, R9, P0 ;  /* 0x00000009062f7207 */ /* 0x000fe20000000000 */
[----:B------:R-:W-:Y:S01]  /*5b40*/  FMUL.FTZ R58, R131, R58 ;  /* 0x0000003a833a7220 */ /* 0x000fe20000410000 */
[----:B------:R-:W-:Y:S01]  /*5b50*/  SEL R41, R9, R6, P0 ;  /* 0x0000000609297207 */ /* 0x000fe20000000000 */
[----:B------:R-:W-:Y:S01]  /*5b60*/  USHF.R.S32.HI UR16, URZ, 0x1f, UR45 ;  /* 0x0000001f3f107899 */ /* 0x000fe2000801142d */
[----:B------:R-:W0:Y:S01]  /*5b70*/  LDC R9, c[0x0][0xbe8] ;  /* 0x0002fa00ff097b82 */ /* 0x000e220000000800 */
[----:B------:R-:W-:Y:S01]  /*5b80*/  F2FP.BF16.F32.PACK_AB R35, R35, R36 ;  /* 0x000000242323723e */ /* 0x000fe200000010ff */
[----:B------:R-:W-:Y:S01]  /*5b90*/  ULDC.64 UR12, c[0x0][0xb98] ;  /* 0x0002e600000c7ab9 */ /* 0x000fe20000000a00 */
[----:B------:R-:W-:Y:S01]  /*5ba0*/  F2FP.BF16.F32.PACK_AB R40, R39, R40 ;  /* 0x000000282728723e */ /* 0x000fe200000010ff */
[----:B------:R-:W-:Y:S01]  /*5bb0*/  UIADD3 UR8, UR8, 0x19c60, URZ ;  /* 0x00019c6008087890 */ /* 0x000fe2000fffe03f */
[----:B------:R-:W-:-:S02]  /*5bc0*/  F2FP.BF16.F32.PACK_AB R4, R4, R5 ;  /* 0x000000050404723e */ /* 0x000fc400000010ff */
[----:B------:R-:W-:Y:S01]  /*5bd0*/  F2FP.BF16.F32.PACK_AB R5, R37, R38 ;  /* 0x000000262505723e */ /* 0x000fe200000010ff */
[----:B------:R-:W-:Y:S01]  /*5be0*/  UPRMT UR8, UR5, 0x654, UR8 ;  /* 0x0000065405087896 */ /* 0x000fe20008000008 */
[----:B------:R-:W-:Y:S02]  /*5bf0*/  F2FP.BF16.F32.PACK_AB R58, R57, R58 ;  /* 0x0000003a393a723e */ /* 0x000fe400000010ff */
[----:B------:R-:W-:Y:S01]  /*5c00*/  F2FP.BF16.F32.PACK_AB R10, R33, R34 ;  /* 0x00000022210a723e */ /* 0x000fe200000010ff */
[----:B------:R-:W-:Y:S01]  /*5c10*/  IMAD.U32 R34, RZ, RZ, UR6 ;  /* 0x00000006ff227e24 */ /* 0x000fe2000f8e00ff */
[----:B------:R-:W-:Y:S01]  /*5c20*/  SEL R57, R35, R40, P0 ;  /* 0x0000002823397207 */ /* 0x000fe20000000000 */
[----:B------:R-:W-:Y:S01]  /*5c30*/  UIADD3 UR6, -UR45, URZ, URZ ;  /* 0x0000003f2d067290 */ /* 0x000fe2000fffe13f */
[----:B------:R-:W-:Y:S01]  /*5c40*/  SEL R38, R40, R35, P0 ;  /* 0x0000002328267207 */ /* 0x000fe20000000000 */
[----:B------:R-:W-:Y:S01]  /*5c50*/  IMAD.U32 R35, RZ, RZ, UR7 ;  /* 0x00000007ff237e24 */ /* 0x000fe2000f8e00ff */
[----:B------:R-:W-:Y:S01]  /*5c60*/  F2FP.BF16.F32.PACK_AB R29, R29, R30 ;  /* 0x0000001e1d1d723e */ /* 0x000fe200000010ff */
[----:B------:R-:W-:Y:S01]  /*5c70*/  ULDC UR7, c[0x0][0xc44] ;  /* 0x0003110000077ab9 */ /* 0x000fe20000000800 */
[----:B------:R-:W-:Y:S01]  /*5c80*/  F2FP.BF16.F32.PACK_AB R32, R31, R32 ;  /* 0x000000201f20723e */ /* 0x000fe200000010ff */
[----:B------:R-:W-:Y:S01]  /*5c90*/  IMAD.WIDE R30, R154, 0x2, R34 ;  /* 0x000000029a1e7825 */ /* 0x000fe200078e0222 */
[----:B------:R-:W-:Y:S01]  /*5ca0*/  F2FP.BF16.F32.PACK_AB R27, R27, R28 ;  /* 0x0000001c1b1b723e */ /* 0x000fe200000010ff */
[----:B------:R-:W-:Y:S01]  /*5cb0*/  UIMAD UR15, UR7, UR6, UR46 ;  /* 0x00000006070f72a4 */ /* 0x000fe2000f8e022e */
[----:B------:R-:W-:Y:S01]  /*5cc0*/  F2FP.BF16.F32.PACK_AB R56, R55, R56 ;  /* 0x000000383738723e */ /* 0x000fe200000010ff */
[----:B------:R-:W-:Y:S01]  /*5cd0*/  SYNCS.ARRIVE.TRANS64.RED.A1T0 RZ, [UR8], RZ ;  /* 0x000000ffffff79a7 */ /* 0x000fe20008100408 */
[----:B------:R-:W-:Y:S01]  /*5ce0*/  SEL R55, R27, R32, P0 ;  /* 0x000000201b377207 */ /* 0x000fe20000000000 */
[----:B------:R-:W-:Y:S01]  /*5cf0*/  USHF.R.S32.HI UR14, URZ, 0x1f, UR15 ;  /* 0x0000001f3f0e7899 */ /* 0x000fe2000801140f */
[----:B------:R-:W-:Y:S01]  /*5d00*/  SEL R37, R32, R27, P0 ;  /* 0x0000001b20257207 */ /* 0x000fe20000000000 */
[----:B------:R-:W-:Y:S01]  /*5d10*/  UIMAD.WIDE.U32 UR6, UR15, UR10, URZ ;  /* 0x0000000a0f0672a5 */ /* 0x000fe2000f8e003f */
[----:B------:R-:W-:Y:S01]  /*5d20*/  IADD3 R27, P2, R30, 0x6000, RZ ;  /* 0x000060001e1b7810 */ /* 0x000fe20007f5e0ff */
[----:B------:R-:W-:Y:S01]  /*5d30*/  UIMAD UR9, UR14, UR10, URZ ;  /* 0x0000000a0e0972a4 */ /* 0x000fe2000f8e023f */
[----:B------:R-:W-:Y:S01]  /*5d40*/  F2FP.BF16.F32.PACK_AB R26, R25, R26 ;  /* 0x0000001a191a723e */ /* 0x000fe200000010ff */
[----:B------:R-:W-:Y:S01]  /*5d50*/  UIMAD UR10, UR16, UR12, URZ ;  /* 0x0000000c100a72a4 */ /* 0x000fe2000f8e023f */
[----:B------:R-:W-:Y:S01]  /*5d60*/  SEL R71, R5, R42, P0 ;  /* 0x0000002a05477207 */ /* 0x000fe20000000000 */
[----:B------:R-:W-:Y:S01]  /*5d70*/  UIMAD UR9, UR15, UR11, UR9 ;  /* 0x0000000b0f0972a4 */ /* 0x000fe2000f8e0209 */
[----:B------:R-:W-:Y:S01]  /*5d80*/  SEL R73, R42, R5, P0 ;  /* 0x000000052a497207 */ /* 0x000fe20000000000 */
[----:B------:R-:W-:Y:S01]  /*5d90*/  IMAD R5, R19, 0x20, R2 ;  /* 0x0000002013057824 */ /* 0x000fe200078e0202 */
[----:B------:R-:W-:Y:S01]  /*5da0*/  IADD3 R25, P3, R30, 0x3020, RZ ;  /* 0x000030201e197810 */ /* 0x000fe20007f7e0ff */
[----:B------:R-:W-:Y:S01]  /*5db0*/  UIADD3 UR7, UR7, UR9, URZ ;  /* 0x0000000907077290 */ /* 0x000fe2000fffe03f */
[----:B------:R-:W-:Y:S01]  /*5dc0*/  F2FP.BF16.F32.PACK_AB R11, R11, R12 ;  /* 0x0000000c0b0b723e */ /* 0x000fe200000010ff */
[----:B------:R-:W-:Y:S01]  /*5dd0*/  IMAD.WIDE R34, R5, 0x2, R34 ;  /* 0x0000000205227825 */ /* 0x000fe200078e0222 */
[----:B------:R-:W-:Y:S01]  /*5de0*/  SEL R67, R29, R10, P0 ;  /* 0x0000000a1d437207 */ /* 0x000fe20000000000 */
[----:B------:R-:W-:Y:S01]  /*5df0*/  UIMAD UR10, UR45, UR13, UR10 ;  /* 0x0000000d2d0a72a4 */ /* 0x000fe2000f8e020a */
[----:B------:R-:W-:Y:S01]  /*5e00*/  SEL R69, R10, R29, P0 ;  /* 0x0000001d0a457207 */ /* 0x000fe20000000000 */
[----:B------:R-:W-:Y:S01]  /*5e10*/  IMAD.X R29, RZ, RZ, R31, P2 ;  /* 0x000000ffff1d7224 */ /* 0x000fe200010e061f */
[----:B------:R-:W-:Y:S01]  /*5e20*/  LOP3.LUT R12, R27, 0x180, RZ, 0xc0, !PT ;  /* 0x000001801b0c7812 */ /* 0x000fe200078ec0ff */
[----:B------:R-:W-:Y:S01]  /*5e30*/  UIMAD.WIDE.U32 UR6, UR45, UR12, UR6 ;  /* 0x0000000c2d0672a5 */ /* 0x000fe2000f8e0006 */
[----:B------:R-:W-:Y:S01]  /*5e40*/  LOP3.LUT R10, R25, 0x180, RZ, 0xc0, !PT ;  /* 0x00000180190a7812 */ /* 0x000fe200078ec0ff */
[----:B------:R-:W-:Y:S01]  /*5e50*/  ULDC UR5, c[0x0][0xa88] ;  /* 0x0002a20000057ab9 */ /* 0x000fe20000000800 */
[C---:B0-----:R-:W-:Y:S01]  /*5e60*/  ISETP.NE.AND P2, PT, R9.reuse, 0x1, PT ;  /* 0x000000010900780c */ /* 0x041fe20003f45270 */
[----:B------:R-:W-:Y:S01]  /*5e70*/  IMAD R66, R9, UR5, RZ ;  /* 0x0000000509427c24 */ /* 0x000fe2000f8e02ff */
[----:B------:R-:W-:Y:S01]  /*5e80*/  SHF.R.U64 R12, R12, 0x3, RZ ;  /* 0x000000030c0c7819 */ /* 0x000fe200000012ff */
[----:B------:R-:W-:Y:S01]  /*5e90*/  ULDC.64 UR8, c[0x0][0xae8] ;  /* 0x0002ba0000087ab9 */ /* 0x000fe20000000a00 */
[----:B------:R-:W-:-:S02]  /*5ea0*/  SHF.R.U64 R10, R10, 0x3, RZ ;  /* 0x000000030a0a7819 */ /* 0x000fc400000012ff */
[----:B------:R-:W-:Y:S02]  /*5eb0*/  IADD3 R79, P6, R34, 0x7800, RZ ;  /* 0x00007800224f7810 */ /* 0x000fe40007fde0ff */
[----:B------:R-:W-:Y:S02]  /*5ec0*/  LOP3.LUT R28, R12, R27, RZ, 0x3c, !PT ;  /* 0x0000001b0c1c7212 */ /* 0x000fe400078e3cff */
[----:B------:R-:W-:Y:S02]  /*5ed0*/  LOP3.LUT R12, R10, R25, RZ, 0x3c, !PT ;  /* 0x000000190a0c7212 */ /* 0x000fe400078e3cff */
[----:B------:R-:W-:Y:S01]  /*5ee0*/  LOP3.LUT R10, R79, 0x180, RZ, 0xc0, !PT ;  /* 0x000001804f0a7812 */ /* 0x000fe200078ec0ff */
[----:B------:R-:W0:Y:S01]  /*5ef0*/  @P2 LDC R42, c[0x0][0xbec] ;  /* 0x0002fb00ff2a2b82 */ /* 0x000e220000000800 */
[----:B------:R-:W-:Y:S02]  /*5f00*/  F2FP.BF16.F32.PACK_AB R15, R15, R20 ;  /* 0x000000140f0f723e */ /* 0x000fe400000010ff */
[----:B------:R-:W-:-:S02]  /*5f10*/  SHF.R.U64 R10, R10, 0x3, RZ ;  /* 0x000000030a0a7819 */ /* 0x000fc400000012ff */
[----:B------:R-:W-:Y:S02]  /*5f20*/  F2FP.BF16.F32.PACK_AB R24, R21, R24 ;  /* 0x000000181518723e */ /* 0x000fe400000010ff */
[----:B------:R-:W-:Y:S02]  /*5f30*/  LOP3.LUT R10, R10, R79, RZ, 0x3c, !PT ;  /* 0x0000004f0a0a7212 */ /* 0x000fe400078e3cff */
[----:B------:R-:W3:Y:S01]  /*5f40*/  @P2 LDC R79, c[0x0][0xbf0] ;  /* 0x0002fc00ff4f2b82 */ /* 0x000ee20000000800 */
[----:B------:R-:W-:Y:S02]  /*5f50*/  F2FP.BF16.F32.PACK_AB R43, R43, R44 ;  /* 0x0000002c2b2b723e */ /* 0x000fe400000010ff */
[----:B------:R-:W-:Y:S02]  /*5f60*/  IADD3 R21, P4, R30, 0x3000, RZ ;  /* 0x000030001e157810 */ /* 0x000fe40007f9e0ff */
[----:B------:R-:W-:Y:S02]  /*5f70*/  F2FP.BF16.F32.PACK_AB R13, R13, R14 ;  /* 0x0000000e0d0d723e */ /* 0x000fe400000010ff */
[----:B------:R-:W-:Y:S01]  /*5f80*/  SEL R63, R15, R26, P0 ;  /* 0x0000001a0f3f7207 */ /* 0x000fe20000000000 */
[----:B------:R-:W-:Y:S01]  /*5f90*/  IMAD.X R7, RZ, RZ, R31, P4 ;  /* 0x000000ffff077224 */ /* 0x000fe200020e061f */
[----:B------:R-:W-:-:S02]  /*5fa0*/  SEL R65, R26, R15, P0 ;  /* 0x0000000f1a417207 */ /* 0x000fc40000000000 */
[----:B------:R-:W-:Y:S02]  /*5fb0*/  IADD3 R15, P1, R30, 0x6020, RZ ;  /* 0x000060201e0f7810 */ /* 0x000fe40007f3e0ff */
[----:B------:R-:W-:Y:S02]  /*5fc0*/  SEL R59, R43, R48, P0 ;  /* 0x000000302b3b7207 */ /* 0x000fe40000000000 */
[----:B------:R-:W-:Y:S01]  /*5fd0*/  SEL R39, R48, R43, P0 ;  /* 0x0000002b30277207 */ /* 0x000fe20000000000 */
[----:B------:R-:W-:Y:S01]  /*5fe0*/  IMAD R48, RZ, RZ, -UR46 ;  /* 0x8000002eff307e24 */ /* 0x000fe2000f8e02ff */
[----:B------:R-:W-:Y:S02]  /*5ff0*/  LOP3.LUT R6, R21, 0x180, RZ, 0xc0, !PT ;  /* 0x0000018015067812 */ /* 0x000fe400078ec0ff */
[----:B------:R-:W-:Y:S01]  /*6000*/  F2FP.BF16.F32.PACK_AB R50, R49, R50 ;  /* 0x000000323132723e */ /* 0x000fe200000010ff */
[----:B-1----:R-:W-:Y:S01]  /*6010*/  IMAD R48, R81, R48, UR47 ;  /* 0x0000002f51307e24 */ /* 0x002fe2000f8e0230 */
[----:B------:R-:W-:-:S02]  /*6020*/  SEL R49, R13, R24, P0 ;  /* 0x000000180d317207 */ /* 0x000fc40000000000 */
[----:B------:R-:W-:Y:S01]  /*6030*/  SEL R36, R24, R13, P0 ;  /* 0x0000000d18247207 */ /* 0x000fe20000000000 */
[----:B------:R-:W-:Y:S01]  /*6040*/  IMAD.X R13, RZ, RZ, R31, P3 ;  /* 0x000000ffff0d7224 */ /* 0x000fe200018e061f */
[----:B------:R-:W-:Y:S02]  /*6050*/  LOP3.LUT R14, R15, 0x180, RZ, 0xc0, !PT ;  /* 0x000001800f0e7812 */ /* 0x000fe400078ec0ff */
[----:B------:R-:W-:Y:S02]  /*6060*/  F2FP.BF16.F32.PACK_AB R51, R51, R52 ;  /* 0x000000343333723e */ /* 0x000fe400000010ff */
[----:B------:R-:W-:Y:S02]  /*6070*/  SHF.R.U64 R6, R6, 0x3, RZ ;  /* 0x0000000306067819 */ /* 0x000fe400000012ff */
[----:B------:R-:W-:Y:S02]  /*6080*/  SHF.R.U64 R14, R14, 0x3, RZ ;  /* 0x000000030e0e7819 */ /* 0x000fe400000012ff */
[----:B------:R-:W-:-:S02]  /*6090*/  SEL R43, R51, R56, P0 ;  /* 0x00000038332b7207 */ /* 0x000fc40000000000 */
[----:B------:R-:W-:Y:S02]  /*60a0*/  SEL R40, R56, R51, P0 ;  /* 0x0000003338287207 */ /* 0x000fe40000000000 */
[----:B------:R-:W-:Y:S02]  /*60b0*/  LOP3.LUT R6, R6, R21, RZ, 0x3c, !PT ;  /* 0x0000001506067212 */ /* 0x000fe400078e3cff */
[----:B------:R-:W-:Y:S01]  /*60c0*/  MOV R72, R12 ;  /* 0x0000000c00487202 */ /* 0x000fe20000000f00 */
[----:B------:R-:W-:Y:S01]  /*60d0*/  IMAD R13, R48, 0xc0, R153 ;  /* 0x000000c0300d7824 */ /* 0x000fe200078e0299 */
[----:B------:R-:W-:Y:S02]  /*60e0*/  SEL R51, R4, R11, P0 ;  /* 0x0000000b04337207 */ /* 0x000fe40000000000 */
[----:B------:R-:W-:Y:S02]  /*60f0*/  SEL R61, R11, R4, P0 ;  /* 0x000000040b3d7207 */ /* 0x000fe40000000000 */
[----:B------:R-:W-:-:S02]  /*6100*/  LOP3.LUT R5, R30, 0x180, RZ, 0xc0, !PT ;  /* 0x000001801e057812 */ /* 0x000fc400078ec0ff */
[----:B------:R-:W-:Y:S02]  /*6110*/  IADD3 R11, P5, R30, 0x20, RZ ;  /* 0x000000201e0b7810 */ /* 0x000fe40007fbe0ff */
[----:B------:R-:W-:Y:S01]  /*6120*/  LOP3.LUT R14, R14, R15, RZ, 0x3c, !PT ;  /* 0x0000000f0e0e7212 */ /* 0x000fe200078e3cff */
[----:B------:R-:W-:Y:S01]  /*6130*/  IMAD.X R15, RZ, RZ, R31, P1 ;  /* 0x000000ffff0f7224 */ /* 0x000fe200008e061f */
[----:B------:R-:W-:Y:S01]  /*6140*/  MOV R60, R6 ;  /* 0x00000006003c7202 */ /* 0x000fe20000000f00 */
[----:B0-----:R-:W-:Y:S01]  /*6150*/  @P2 IMAD.HI.U32 R6, R13, R42, RZ ;  /* 0x0000002a0d062227 */ /* 0x001fe200078e00ff */
[----:B------:R-:W-:Y:S02]  /*6160*/  IADD3 R33, P1, R34, 0x1800, RZ ;  /* 0x0000180022217810 */ /* 0x000fe40007f3e0ff */
[----:B------:R-:W-:Y:S01]  /*6170*/  SHF.R.U64 R5, R5, 0x3, RZ ;  /* 0x0000000305057819 */ /* 0x000fe200000012ff */
[----:B------:R-:W-:Y:S01]  /*6180*/  IMAD.MOV.U32 R7, RZ, RZ, R13 ;  /* 0x000000ffff077224 */ /* 0x000fe200078e000d */
[----:B------:R-:W-:-:S02]  /*6190*/  LOP3.LUT R4, R11, 0x180, RZ, 0xc0, !PT ;  /* 0x000001800b047812 */ /* 0x000fc400078ec0ff */
[----:B------:R-:W-:Y:S02]  /*61a0*/  LOP3.LUT R32, R33, 0x180, RZ, 0xc0, !PT ;  /* 0x0000018021207812 */ /* 0x000fe400078ec0ff */
[----:B------:R-:W-:Y:S01]  /*61b0*/  LOP3.LUT R30, R5, R30, RZ, 0x3c, !PT ;  /* 0x0000001e051e7212 */ /* 0x000fe200078e3cff */
[----:B------:R-:W-:Y:S01]  /*61c0*/  IMAD.X R5, RZ, RZ, R31, P5 ;  /* 0x000000ffff057224 */ /* 0x000fe200028e061f */
[----:B------:R-:W-:Y:S02]  /*61d0*/  SHF.R.U64 R4, R4, 0x3, RZ ;  /* 0x0000000304047819 */ /* 0x000fe400000012ff */
[----:B------:R-:W-:Y:S01]  /*61e0*/  MOV R68, R14 ;  /* 0x0000000e00447202 */ /* 0x000fe20000000f00 */
[----:B------:R-:W-:Y:S01]  /*61f0*/  IMAD.U32 R15, RZ, RZ, UR10 ;  /* 0x0000000aff0f7e24 */ /* 0x000fe2000f8e00ff */
[----:B---3--:R-:W-:Y:S02]  /*6200*/  @P2 SHF.R.U32.HI R7, RZ, R79, R6 ;  /* 0x0000004fff072219 */ /* 0x008fe40000011606 */
[----:B------:R-:W-:-:S02]  /*6210*/  F2FP.BF16.F32.PACK_AB R45, R45, R46 ;  /* 0x0000002e2d2d723e */ /* 0x000fc400000010ff */
[----:B------:R-:W-:Y:S01]  /*6220*/  F2FP.BF16.F32.PACK_AB R53, R53, R54 ;  /* 0x000000363535723e */ /* 0x000fe200000010ff */
[----:B------:R-:W-:Y:S01]  /*6230*/  UIMAD UR5, UR14, UR8, URZ ;  /* 0x000000080e0572a4 */ /* 0x000fe2000f8e023f */
[----:B------:R-:W-:Y:S01]  /*6240*/  SHF.R.U64 R32, R32, 0x3, RZ ;  /* 0x0000000320207819 */ /* 0x000fe200000012ff */
[----:B------:R-:W-:Y:S01]  /*6250*/  ULDC.64 UR10, c[0x0][0xaf0] ;  /* 0x0002bc00000a7ab9 */ /* 0x000fe20000000a00 */
[----:B------:R-:W-:Y:S02]  /*6260*/  LOP3.LUT R4, R4, R11, RZ, 0x3c, !PT ;  /* 0x0000000b04047212 */ /* 0x000fe400078e3cff */
[----:B------:R-:W-:Y:S01]  /*6270*/  MOV R31, R30 ;  /* 0x0000001e001f7202 */ /* 0x000fe20000000f00 */
[----:B------:R-:W-:Y:S01]  /*6280*/  IMAD.MOV R30, RZ, RZ, -R7 ;  /* 0x000000ffff1e7224 */ /* 0x000fe200078e0a07 */
[----:B------:R-:W-:Y:S02]  /*6290*/  SEL R75, R45, R50, P0 ;  /* 0x000000322d4b7207 */ /* 0x000fe40000000000 */
[----:B------:R-:W-:-:S02]  /*62a0*/  SEL R77, R53, R58, P0 ;  /* 0x0000003a354d7207 */ /* 0x000fc40000000000 */
[----:B------:R-:W-:Y:S02]  /*62b0*/  MOV R70, R28 ;  /* 0x0000001c00467202 */ /* 0x000fe40000000f00 */
[----:B------:R-:W-:Y:S01]  /*62c0*/  LOP3.LUT R32, R32, R33, RZ, 0x3c, !PT ;  /* 0x0000002120207212 */ /* 0x000fe200078e3cff */
[----:B------:R-:W-:Y:S01]  /*62d0*/  IMAD.X R33, RZ, RZ, R35, P1 ;  /* 0x000000ffff217224 */ /* 0x000fe200008e0623 */
[----:B------:R-:W-:Y:S01]  /*62e0*/  MOV R62, R4 ;  /* 0x00000004003e7202 */ /* 0x000fe20000000f00 */
[----:B------:R-:W-:Y:S01]  /*62f0*/  IMAD R5, R9, R30, R13 ;  /* 0x0000001e09057224 */ /* 0x000fe200078e020d */
[----:B------:R-:W-:Y:S02]  /*6300*/  SHF.R.S32.HI R4, RZ, 0x1f, R7 ;  /* 0x0000001fff047819 */ /* 0x000fe40000011407 */
[----:B------:R-:W-:Y:S02]  /*6310*/  IADD3 R12, P1, R7, UR6, RZ ;  /* 0x00000006070c7c10 */ /* 0x000fe4000ff3e0ff */
[----:B------:R-:W-:-:S02]  /*6320*/  SEL R45, R50, R45, P0 ;  /* 0x0000002d322d7207 */ /* 0x000fc40000000000 */
[----:B------:R-:W-:Y:S02]  /*6330*/  SEL R53, R58, R53, P0 ;  /* 0x000000353a357207 */ /* 0x000fe40000000000 */
[----:B------:R-:W-:Y:S01]  /*6340*/  IADD3.X R13, R4, UR7, R15, P1, !PT ;  /* 0x00000007040d7c10 */ /* 0x000fe20008ffe40f */
[----:B------:R-:W-:Y:S01]  /*6350*/  ULDC.64 UR6, c[0x0][0xb88] ;  /* 0x0002e20000067ab9 */ /* 0x000fe20000000a00 */
[C---:B------:R-:W-:Y:S02]  /*6360*/  IADD3 R25, P4, R34.reuse, 0x4800, RZ ;  /* 0x0000480022197810 */ /* 0x040fe40007f9e0ff */
[----:B------:R-:W-:Y:S01]  /*6370*/  SHF.R.S32.HI R4, RZ, 0x1f, R5 ;  /* 0x0000001fff047819 */ /* 0x000fe20000011405 */
[----:B------:R-:W-:Y:S01]  /*6380*/  IMAD.WIDE.U32 R12, R5, UR6, R12 ;  /* 0x00000006050c7c25 */ /* 0x000fe2000f8e000c */
[----:B------:R-:W-:Y:S02]  /*6390*/  IADD3 R27, P3, R34, 0x3000, RZ ;  /* 0x00003000221b7810 */ /* 0x000fe40007f7e0ff */
[----:B------:R-:W-:Y:S01]  /*63a0*/  LOP3.LUT R24, R25, 0x180, RZ, 0xc0, !PT ;  /* 0x0000018019187812 */ /* 0x000fe200078ec0ff */
[----:B------:R-:W-:Y:S01]  /*63b0*/  IMAD R4, R4, UR6, RZ ;  /* 0x0000000604047c24 */ /* 0x000fe2000f8e02ff */
[----:B------:R-:W-:-:S02]  /*63c0*/  LOP3.LUT R26, R27, 0x180, RZ, 0xc0, !PT ;  /* 0x000001801b1a7812 */ /* 0x000fc400078ec0ff */
[----:B------:R-:W-:Y:S01]  /*63d0*/  SHF.R.U64 R24, R24, 0x3, RZ ;  /* 0x0000000318187819 */ /* 0x000fe200000012ff */
[----:B------:R-:W-:Y:S01]  /*63e0*/  IMAD R29, R5, UR7, R4 ;  /* 0x00000007051d7c24 */ /* 0x000fe2000f8e0204 */
[----:B------:R-:W-:Y:S01]  /*63f0*/  SHF.R.U64 R26, R26, 0x3, RZ ;  /* 0x000000031a1a7819 */ /* 0x000fe200000012ff */
[----:B------:R-:W-:Y:S01]  /*6400*/  ULDC.64 UR6, c[0x0][0xb50] ;  /* 0x0002d40000067ab9 */ /* 0x000fe20000000a00 */
[----:B------:R-:W-:Y:S01]  /*6410*/  LOP3.LUT R24, R24, R25, RZ, 0x3c, !PT ;  /* 0x0000001918187212 */ /* 0x000fe200078e3cff */
[----:B------:R-:W-:Y:S01]  /*6420*/  IMAD.X R25, RZ, RZ, R35, P4 ;  /* 0x000000ffff197224 */ /* 0x000fe200020e0623 */
[----:B------:R-:W-:Y:S01]  /*6430*/  LOP3.LUT P1, RZ, R22, 0x3, RZ, 0xc0, !PT ;  /* 0x0000000316ff7812 */ /* 0x000fe2000782c0ff */
[----:B------:R-:W-:Y:S01]  /*6440*/  IMAD.IADD R13, R13, 0x1, R29 ;  /* 0x000000010d0d7824 */ /* 0x000fe200078e021d */
[----:B------:R-:W-:Y:S01]  /*6450*/  LOP3.LUT R26, R26, R27, RZ, 0x3c, !PT ;  /* 0x0000001b1a1a7212 */ /* 0x000fe200078e3cff */
[----:B------:R-:W-:Y:S01]  /*6460*/  IMAD.X R27, RZ, RZ, R35, P3 ;  /* 0x000000ffff1b7224 */ /* 0x000fe200018e0623 */
[C---:B------:R-:W-:Y:S01]  /*6470*/  IADD3 R21, P5, R34.reuse, 0x6000, RZ ;  /* 0x0000600022157810 */ /* 0x040fe20007fbe0ff */
[----:B------:R-:W-:Y:S01]  /*6480*/  UIMAD UR5, UR15, UR9, UR5 ;  /* 0x000000090f0572a4 */ /* 0x000fe2000f8e0205 */
[----:B------:R-:W-:-:S02]  /*6490*/  LOP3.LUT R11, R34, 0x180, RZ, 0xc0, !PT ;  /* 0x00000180220b7812 */ /* 0x000fc400078ec0ff */
[----:B------:R-:W-:Y:S02]  /*64a0*/  LOP3.LUT R20, R21, 0x180, RZ, 0xc0, !PT ;  /* 0x0000018015147812 */ /* 0x000fe400078ec0ff */
[----:B------:R-:W-:Y:S02]  /*64b0*/  SHF.R.U64 R11, R11, 0x3, RZ ;  /* 0x000000030b0b7819 */ /* 0x000fe400000012ff */
[----:B------:R-:W-:Y:S02]  /*64c0*/  SHF.R.U64 R20, R20, 0x3, RZ ;  /* 0x0000000314147819 */ /* 0x000fe400000012ff */
[----:B------:R-:W-:Y:S01]  /*64d0*/  LOP3.LUT R34, R11, R34, RZ, 0x3c, !PT ;  /* 0x000000220b227212 */ /* 0x000fe200078e3cff */
[--C-:B------:R-:W-:Y:S01]  /*64e0*/  IMAD.X R11, RZ, RZ, R35.reuse, P6 ;  /* 0x000000ffff0b7224 */ /* 0x100fe200030e0623 */
[----:B------:R-:W-:Y:S01]  /*64f0*/  LOP3.LUT R20, R20, R21, RZ, 0x3c, !PT ;  /* 0x0000001514147212 */ /* 0x000fe200078e3cff */
[----:B------:R-:W-:Y:S01]  /*6500*/  IMAD.X R21, RZ, RZ, R35, P5 ;  /* 0x000000ffff157224 */ /* 0x000fe200028e0623 */
[----:B--2---:R-:W-:Y:S01]  /*6510*/  LOP3.LUT R14, R0, 0x2, RZ, 0x3c, !PT ;  /* 0x00000002000e7812 */ /* 0x004fe200078e3cff */
[----:B------:R-:W-:Y:S04]  /*6520*/  SHFL.IDX PT, R47, R47, R0, 0x1c1f ;  /* 0x001c1f002f2f7589 */ /* 0x000fe800000e0000 */
[----:B------:R-:W0:Y:S04]  /*6530*/  SHFL.IDX PT, R6, R41, R14, 0x1c1f ;  /* 0x001c1f0e29067589 */ /* 0x000e2800000e0000 */
[----:B------:R-:W-:Y:S04]  /*6540*/  SHFL.IDX PT, R51, R51, R0, 0x1c1f ;  /* 0x001c1f0033337589 */ /* 0x000fe800000e0000 */
[----:B------:R-:W1:Y:S04]  /*6550*/  SHFL.IDX PT, R28, R61, R14, 0x1c1f ;  /* 0x001c1f0e3d1c7589 */ /* 0x000e6800000e0000 */
[----:B------:R-:W-:Y:S04]  /*6560*/  SHFL.IDX PT, R49, R49, R0, 0x1c1f ;  /* 0x001c1f0031317589 */ /* 0x000fe800000e0000 */
[----:B------:R-:W-:Y:S04]  /*6570*/  SHFL.IDX PT, R55, R55, R0, 0x1c1f ;  /* 0x001c1f0037377589 */ /* 0x000fe800000e0000 */
[----:B------:R-:W-:Y:S04]  /*6580*/  SHFL.IDX PT, R57, R57, R0, 0x1c1f ;  /* 0x001c1f0039397589 */ /* 0x000fe800000e0000 */
[----:B------:R-:W-:Y:S01]  /*6590*/  SHFL.IDX PT, R59, R59, R0, 0x1c1f ;  /* 0x001c1f003b3b7589 */ /* 0x000fe200000e0000 */
[----:B0-----:R-:W-:-:S02]  /*65a0*/  SEL R4, R47, R6, P0 ;  /* 0x000000062f047207 */ /* 0x001fc40000000000 */
[----:B------:R-:W-:Y:S01]  /*65b0*/  SEL R6, R6, R47, P0 ;  /* 0x0000002f06067207 */ /* 0x000fe20000000000 */
[----:B------:R-:W-:Y:S04]  /*65c0*/  SHFL.IDX PT, R43, R43, R0, 0x1c1f ;  /* 0x001c1f002b2b7589 */ /* 0x000fe800000e0000 */
[----:B------:R-:W-:Y:S01]  /*65d0*/  SHFL.IDX PT, R63, R63, R0, 0x1c1f ;  /* 0x001c1f003f3f7589 */ /* 0x000fe200000e0000 */
[----:B-1----:R-:W-:Y:S02]  /*65e0*/  SEL R5, R51, R28, P0 ;  /* 0x0000001c33057207 */ /* 0x002fe40000000000 */
[----:B------:R-:W-:Y:S01]  /*65f0*/  SEL R7, R28, R51, P0 ;  /* 0x000000331c077207 */ /* 0x000fe20000000000 */
[----:B------:R-:W-:Y:S04]  /*6600*/  SHFL.IDX PT, R67, R67, R0, 0x1c1f ;  /* 0x001c1f0043437589 */ /* 0x000fe800000e0000 */
[----:B------:R-:W-:Y:S04]  /*6610*/  SHFL.IDX PT, R71, R71, R0, 0x1c1f ;  /* 0x001c1f0047477589 */ /* 0x000fe800000e0000 */
[----:B------:R-:W-:Y:S04]  /*6620*/  SHFL.IDX PT, R75, R75, R0, 0x1c1f ;  /* 0x001c1f004b4b7589 */ /* 0x000fe800000e0000 */
[----:B------:R-:W-:Y:S04]  /*6630*/  SHFL.IDX PT, R77, R77, R0, 0x1c1f ;  /* 0x001c1f004d4d7589 */ /* 0x000fe800000e0000 */
[----:B------:R-:W-:Y:S04]  /*6640*/  SHFL.IDX PT, R36, R36, R14, 0x1c1f ;  /* 0x001c1f0e24247589 */ /* 0x000fe800000e0000 */
[----:B------:R0:W1:Y:S04]  /*6650*/  SHFL.IDX PT, R30, R37, R14, 0x1c1f ;  /* 0x001c1f0e251e7589 */ /* 0x00006800000e0000 */
[----:B------:R-:W2:Y:S01]  /*6660*/  SHFL.IDX PT, R52, R65, R14, 0x1c1f ;  /* 0x001c1f0e41347589 */ /* 0x000ea200000e0000 */
[----:B------:R-:W-:Y:S01]  /*6670*/  BAR.SYNC.DEFER_BLOCKING 0x1, 0x180 ;  /* 0x0046000000007b1d */ /* 0x000fe20000010000 */
[----:B0-----:R-:W-:-:S05]  /*6680*/  LEA R37, P4, R12, UR6, 0x2 ;  /* 0x000000060c257c11 */ /* 0x001fca000f8810ff */
[----:B------:R-:W0:Y:S04]  /*6690*/  SHFL.IDX PT, R38, R38, R14, 0x1c1f ;  /* 0x001c1f0e26267589 */ /* 0x000e2800000e0000 */
[----:B------:R-:W3:Y:S04]  /*66a0*/  SHFL.IDX PT, R46, R40, R14, 0x1c1f ;  /* 0x001c1f0e282e7589 */ /* 0x000ee800000e0000 */
[----:B------:R-:W4:Y:S01]  /*66b0*/  SHFL.IDX PT, R0, R69, R14, 0x1c1f ;  /* 0x001c1f0e45007589 */ /* 0x000f2200000e0000 */
[----:B-1----:R-:W-:Y:S02]  /*66c0*/  SEL R28, R55, R30, P0 ;  /* 0x0000001e371c7207 */ /* 0x002fe40000000000 */
[----:B------:R-:W-:Y:S01]  /*66d0*/  SEL R30, R30, R55, P0 ;  /* 0x000000371e1e7207 */ /* 0x000fe20000000000 */
[----:B------:R1:W4:Y:S04]  /*66e0*/  SHFL.IDX PT, R42, R39, R14, 0x1c1f ;  /* 0x001c1f0e272a7589 */ /* 0x00032800000e0000 */
[----:B------:R-:W4:Y:S04]  /*66f0*/  SHFL.IDX PT, R54, R73, R14, 0x1c1f ;  /* 0x001c1f0e49367589 */ /* 0x000f2800000e0000 */
[----:B------:R-:W4:Y:S01]  /*6700*/  SHFL.IDX PT, R56, R45, R14, 0x1c1f ;  /* 0x001c1f0e2d387589 */ /* 0x000f2200000e0000 */
[----:B-1----:R-:W-:-:S03]  /*6710*/  IMAD R39, R48, 0xc0, R152 ;  /* 0x000000c030277824 */ /* 0x002fc600078e0298 */
[----:B------:R1:W4:Y:S01]  /*6720*/  SHFL.IDX PT, R58, R53, R14, 0x1c1f ;  /* 0x001c1f0e353a7589 */ /* 0x00032200000e0000 */
[C---:B------:R-:W-:Y:S01]  /*6730*/  VIADD R15, R39.reuse, 0x8 ;  /* 0x00000008270f7836 */ /* 0x040fe20000000000 */
[-C--:B------:R-:W-:Y:S02]  /*6740*/  ISETP.GE.OR P3, PT, R39, R66.reuse, P1 ;  /* 0x000000422700720c */ /* 0x080fe40000f66670 */
[----:B------:R4:W-:Y:S01]  /*6750*/  STSM.16.M88.4 [R31], R4 ;  /* 0x000000041f007844 */ /* 0x0009e20000000200 */
[----:B------:R-:W-:Y:S02]  /*6760*/  LEA.HI.X R39, R12, UR7, R13, 0x2, P4 ;  /* 0x000000070c277c11 */ /* 0x000fe4000a0f140d */
[----:B------:R-:W-:Y:S01]  /*6770*/  ISETP.GE.OR P1, PT, R15, R66, P1 ;  /* 0x000000420f00720c */ /* 0x000fe20000f26670 */
[----:B------:R-:W-:Y:S01]  /*6780*/  SHFL.IDX PT, R50, R37, RZ, 0x1c1f ;  /* 0x001c1fff25327589 */ /* 0x000fe200000e0000 */
[----:B------:R-:W-:Y:S02]  /*6790*/  SEL R12, R49, R36, P0 ;  /* 0x00000024310c7207 */ /* 0x000fe40000000000 */
[----:B-1----:R-:W-:Y:S01]  /*67a0*/  SEL R14, R36, R49, P0 ;  /* 0x00000031240e7207 */ /* 0x002fe20000000000 */
[----:B------:R-:W1:Y:S01]  /*67b0*/  SHFL.IDX PT, R51, R39, RZ, 0x1c1f ;  /* 0x001c1fff27337589 */ /* 0x000e6200000e0000 */
[----:B--2---:R-:W-:-:S02]  /*67c0*/  SEL R13, R63, R52, P0 ;  /* 0x000000343f0d7207 */ /* 0x004fc40000000000 */
[----:B------:R-:W-:Y:S01]  /*67d0*/  SEL R15, R52, R63, P0 ;  /* 0x0000003f340f7207 */ /* 0x000fe20000000000 */
[----:B------:R2:W-:Y:S01]  /*67e0*/  SHFL.IDX PT, R64, R37, 0x1, 0x1c1f ;  /* 0x003c1f0025407f89 */ /* 0x0005e200000e0000 */
[----:B0-----:R-:W-:Y:S02]  /*67f0*/  SEL R36, R57, R38, P0 ;  /* 0x0000002639247207 */ /* 0x001fe40000000000 */
[----:B---3--:R-:W-:Y:S01]  /*6800*/  SEL R44, R43, R46, P0 ;  /* 0x0000002e2b2c7207 */ /* 0x008fe20000000000 */
[----:B------:R0:W3:Y:S01]  /*6810*/  SHFL.IDX PT, R65, R39, 0x1, 0x1c1f ;  /* 0x003c1f0027417f89 */ /* 0x0000e200000e0000 */
[----:B----4-:R-:W-:Y:S02]  /*6820*/  SEL R29, R67, R0, P0 ;  /* 0x00000000431d7207 */ /* 0x010fe40000000000 */
[----:B------:R-:W-:Y:S01]  /*6830*/  SEL R31, R0, R67, P0 ;  /* 0x00000043001f7207 */ /* 0x000fe20000000000 */
[----:B------:R-:W-:Y:S01]  /*6840*/  STSM.16.M88.4 [R62], R12 ;  /* 0x0000000c3e007844 */ /* 0x000fe20000000200 */
[----:B------:R-:W-:-:S02]  /*6850*/  SEL R38, R38, R57, P0 ;  /* 0x0000003926267207 */ /* 0x000fc40000000000 */
[----:B------:R-:W-:Y:S01]  /*6860*/  SEL R40, R59, R42, P0 ;  /* 0x0000002a3b287207 */ /* 0x000fe20000000000 */
[----:B------:R-:W-:Y:S01]  /*6870*/  STSM.16.M88.4 [R60], R28 ;  /* 0x0000001c3c007844 */ /* 0x000fe20000000200 */
[----:B------:R-:W-:Y:S02]  /*6880*/  SEL R46, R46, R43, P0 ;  /* 0x0000002b2e2e7207 */ /* 0x000fe40000000000 */
[----:B--2---:R-:W-:Y:S02]  /*6890*/  SEL R37, R71, R54, P0 ;  /* 0x0000003647257207 */ /* 0x004fe40000000000 */
[----:B0-----:R-:W-:Y:S02]  /*68a0*/  SEL R39, R54, R71, P0 ;  /* 0x0000004736277207 */ /* 0x001fe40000000000 */
[----:B------:R-:W-:Y:S02]  /*68b0*/  SEL R42, R42, R59, P0 ;  /* 0x0000003b2a2a7207 */ /* 0x000fe40000000000 */
[----:B------:R-:W-:Y:S01]  /*68c0*/  SEL R41, R75, R56, P0 ;  /* 0x000000384b297207 */ /* 0x000fe20000000000 */
[----:B------:R0:W-:Y:S01]  /*68d0*/  STSM.16.M88.4 [R72], R36 ;  /* 0x0000002448007844 */ /* 0x0001e20000000200 */
[----:B------:R-:W-:-:S02]  /*68e0*/  SEL R43, R56, R75, P0 ;  /* 0x0000004b382b7207 */ /* 0x000fc40000000000 */
[----:B------:R-:W-:Y:S02]  /*68f0*/  SEL R45, R77, R58, P0 ;  /* 0x0000003a4d2d7207 */ /* 0x000fe40000000000 */
[----:B------:R-:W-:Y:S01]  /*6900*/  SEL R47, R58, R77, P0 ;  /* 0x0000004d3a2f7207 */ /* 0x000fe20000000000 */
[----:B------:R-:W-:Y:S04]  /*6910*/  STSM.16.M88.4 [R70], R40 ;  /* 0x0000002846007844 */ /* 0x000fe80000000200 */
[----:B------:R-:W-:Y:S01]  /*6920*/  STSM.16.M88.4 [R68], R44 ;  /* 0x0000002c44007844 */ /* 0x000fe20000000200 */
[----:B------:R-:W-:Y:S08]  /*6930*/  BAR.SYNC.DEFER_BLOCKING 0x1, 0x180 ;  /* 0x0046000000007b1d */ /* 0x000ff00000010000 */
[----:B0-----:R-:W0:Y:S08]  /*6940*/  @P2 LDC R37, c[0x0][0xbec] ;  /* 0x0002fb00ff252b82 */ /* 0x001e300000000800 */
[----:B------:R-:W2:Y:S01]  /*6950*/  @P2 LDC R39, c[0x0][0xbf0] ;  /* 0x0002fc00ff272b82 */ /* 0x000ea20000000800 */
[----:B------:R-:W-:Y:S01]  /*6960*/  UIMAD.WIDE.U32 UR6, UR15, UR8, URZ ;  /* 0x000000080f0672a5 */ /* 0x000fe2000f8e003f */
[----:B-1----:R-:W-:Y:S04]  /*6970*/  @!P3 ST.E desc[UR36][R50.64], R8 ;  /* 0x000000083200b985 */ /* 0x002fe8000c101924 */
[----:B---3--:R1:W-:Y:S04]  /*6980*/  @!P1 ST.E desc[UR36][R64.64], R3 ;  /* 0x0000000340009985 */ /* 0x0083e8000c101924 */
[----:B------:R3:W5:Y:S01]  /*6990*/  LD.E.128 R60, desc[UR36][R20.64] ;  /* 0x00000024143c7980 */ /* 0x000762000c101d00 */
[----:B------:R-:W-:-:S02]  /*69a0*/  UIMAD UR8, UR16, UR10, URZ ;  /* 0x0000000a100872a4 */ /* 0x000fc4000f8e023f */
[----:B------:R-:W-:Y:S01]  /*69b0*/  UIADD3 UR7, UR7, UR5, URZ ;  /* 0x0000000507077290 */ /* 0x000fe2000fffe03f */
[----:B------:R4:W5:Y:S01]  /*69c0*/  LD.E.128 R28, desc[UR36][R10.64] ;  /* 0x000000240a1c7980 */ /* 0x000962000c101d00 */
[----:B-1----:R-:W-:-:S03]  /*69d0*/  IMAD R3, R18, 0x60, R19 ;  /* 0x0000006012037824 */ /* 0x002fc600078e0213 */
[----:B------:R-:W5:Y:S01]  /*69e0*/  LD.E.128 R52, desc[UR36][R34.64] ;  /* 0x0000002422347980 */ /* 0x000f62000c101d00 */
[----:B---3--:R-:W-:-:S03]  /*69f0*/  IMAD R20, R48, 0xc0, R3 ;  /* 0x000000c030147824 */ /* 0x008fc600078e0203 */
[----:B------:R-:W5:Y:S01]  /*6a00*/  LD.E.128 R4, desc[UR36][R32.64] ;  /* 0x0000002420047980 */ /* 0x000f62000c101d00 */
[----:B0-----:R-:W-:Y:S01]  /*6a10*/  @P2 IMAD.HI.U32 R0, R20, R37, RZ ;  /* 0x0000002514002227 */ /* 0x001fe200078e00ff */
[----:B------:R-:W-:Y:S02]  /*6a20*/  UIMAD UR5, UR45, UR11, UR8 ;  /* 0x0000000b2d0572a4 */ /* 0x000fe4000f8e0208 */
[----:B------:R-:W5:Y:S01]  /*6a30*/  LD.E.128 R56, desc[UR36][R26.64] ;  /* 0x000000241a387980 */ /* 0x000f62000c101d00 */
[----:B------:R-:W-:Y:S01]  /*6a40*/  IMAD.MOV.U32 R3, RZ, RZ, R20 ;  /* 0x000000ffff037224 */ /* 0x000fe200078e0014 */
[----:B--2---:R-:W-:Y:S01]  /*6a50*/  @P2 SHF.R.U32.HI R3, RZ, R39, R0 ;  /* 0x00000027ff032219 */ /* 0x004fe20000011600 */
[----:B------:R-:W-:Y:S01]  /*6a60*/  UIMAD.WIDE.U32 UR6, UR45, UR10, UR6 ;  /* 0x0000000a2d0672a5 */ /* 0x000fe2000f8e0006 */
[----:B------:R0:W5:Y:S01]  /*6a70*/  LD.E.128 R12, desc[UR36][R24.64] ;  /* 0x00000024180c7980 */ /* 0x000162000c101d00 */
[----:B------:R-:W-:Y:S01]  /*6a80*/  ULDC.64 UR8, c[0x0][0xae0] ;  /* 0x0002b80000087ab9 */ /* 0x000fe20000000a00 */
[--C-:B------:R-:W-:Y:S01]  /*6a90*/  SHF.R.S32.HI R0, RZ, 0x1f, R3.reuse ;  /* 0x0000001fff007819 */ /* 0x100fe20000011403 */
[----:B------:R-:W-:Y:S01]  /*6aa0*/  UIADD3 UR5, UR7, UR5, URZ ;  /* 0x0000000507057290 */ /* 0x000fe2000fffe03f */
[----:B------:R-:W-:Y:S01]  /*6ab0*/  IMAD.MOV R8, RZ, RZ, -R3 ;  /* 0x000000ffff087224 */ /* 0x000fe200078e0a03 */
[----:B------:R-:W-:Y:S01]  /*6ac0*/  @!PT LDS RZ, [RZ] ;  /* 0x00000000fffff984 */ /* 0x000fe20000000800 */
[----:B------:R-:W-:Y:S01]  /*6ad0*/  @!PT LDS RZ, [RZ] ;  /* 0x00000000fffff984 */ /* 0x000fe20000000800 */
[----:B------:R-:W-:Y:S01]  /*6ae0*/  @!PT LDS RZ, [RZ] ;  /* 0x00000000fffff984 */ /* 0x000fe20000000800 */
[----:B------:R-:W-:Y:S01]  /*6af0*/  @!PT LDS RZ, [RZ] ;  /* 0x00000000fffff984 */ /* 0x000fe20000000800 */
[----:B------:R1:W-:Y:S06]  /*6b00*/  MEMBAR.ALL.CTA ;  /* 0x0000000000007992 */ /* 0x0003ec0000008000 */
[----:B-1----:R-:W1:Y:S01]  /*6b10*/  FENCE.VIEW.ASYNC.S ;  /* 0x00000000000073c6 */ /* 0x002e620000000000 */
[----:B----4-:R-:W-:-:S02]  /*6b20*/  IMAD.U32 R11, RZ, RZ, UR7 ;  /* 0x00000007ff0b7e24 */ /* 0x010fc4000f8e00ff */
[----:B------:R-:W-:Y:S02]  /*6b30*/  IMAD R0, R0, UR8, RZ ;  /* 0x0000000800007c24 */ /* 0x000fe4000f8e02ff */
[----:B------:R-:W-:Y:S02]  /*6b40*/  IMAD R21, R9, R8, R20 ;  /* 0x0000000809157224 */ /* 0x000fe400078e0214 */
[----:B------:R-:W-:Y:S01]  /*6b50*/  IMAD.U32 R10, RZ, RZ, UR6 ;  /* 0x00000006ff0a7e24 */ /* 0x000fe2000f8e00ff */
[----:B------:R-:W-:Y:S01]  /*6b60*/  ULDC.64 UR6, c[0x0][0xad8] ;  /* 0x0002b60000067ab9 */ /* 0x000fe20000000a00 */
[----:B------:R-:W-:Y:S02]  /*6b70*/  IMAD.U32 R11, RZ, RZ, UR5 ;  /* 0x00000005ff0b7e24 */ /* 0x000fe4000f8e00ff */
[C---:B0-----:R-:W-:Y:S01]  /*6b80*/  IMAD R25, R3.reuse, UR9, R0 ;  /* 0x0000000903197c24 */ /* 0x041fe2000f8e0200 */
[----:B------:R-:W-:Y:S01]  /*6b90*/  SHF.R.S32.HI R0, RZ, 0x1f, R21 ;  /* 0x0000001fff007819 */ /* 0x000fe20000011415 */
[----:B------:R-:W-:-:S04]  /*6ba0*/  IMAD.WIDE.U32 R8, R3, UR8, R10 ;  /* 0x0000000803087c25 */ /* 0x000fc8000f8e000a */
[----:B------:R-:W-:Y:S02]  /*6bb0*/  IMAD.IADD R9, R9, 0x1, R25 ;  /* 0x0000000109097824 */ /* 0x000fe400078e0219 */
[----:B------:R-:W-:Y:S02]  /*6bc0*/  IMAD R0, R0, UR6, RZ ;  /* 0x0000000600007c24 */ /* 0x000fe4000f8e02ff */
[----:B------:R-:W-:Y:S01]  /*6bd0*/  IMAD R27, R48, 0xc0, R19 ;  /* 0x000000c0301b7824 */ /* 0x000fe200078e0213 */
[----:B------:R-:W-:Y:S01]  /*6be0*/  UIADD3 UR4, UR4, 0x19c20, URZ ;  /* 0x00019c2004047890 */ /* 0x000fe2000fffe03f */
[C---:B------:R-:W-:Y:S02]  /*6bf0*/  IMAD R3, R21.reuse, UR7, R0 ;  /* 0x0000000715037c24 */ /* 0x040fe4000f8e0200 */
[----:B------:R-:W-:Y:S01]  /*6c00*/  IMAD.WIDE.U32 R8, R21, UR6, R8 ;  /* 0x0000000615087c25 */ /* 0x000fe2000f8e0008 */
[----:B------:R-:W-:Y:S01]  /*6c10*/  UIADD3 UR38, UR38, 0x1, URZ ;  /* 0x0000000126267890 */ /* 0x000fe2000fffe03f */
[----:B------:R-:W-:Y:S01]  /*6c20*/  ISETP.GE.AND P0, PT, R27, R66, PT ;  /* 0x000000421b00720c */ /* 0x000fe20003f06270 */
[----:B------:R-:W-:Y:S01]  /*6c30*/  ULDC.64 UR6, c[0x0][0xa80] ;  /* 0x0002a00000067ab9 */ /* 0x000fe20000000a00 */
[----:B------:R-:W-:Y:S01]  /*6c40*/  IMAD.IADD R3, R9, 0x1, R3 ;  /* 0x0000000109037824 */ /* 0x000fe200078e0203 */
[----:B------:R-:W-:Y:S01]  /*6c50*/  UPRMT UR4, URZ, 0x654, UR4 ;  /* 0x000006543f047896 */ /* 0x000fe20008000004 */
[----:B------:R-:W-:Y:S01]  /*6c60*/  LEA R0, P1, R8, UR6, 0x1 ;  /* 0x0000000608007c11 */ /* 0x000fe2000f8208ff */
[----:B------:R-:W-:-:S03]  /*6c70*/  UISETP.NE.AND UP0, UPT, UR38, 0x2, UPT ;  /* 0x000000022600788c */ /* 0x000fc6000bf05270 */
[----:B------:R-:W-:Y:S01]  /*6c80*/  LEA.HI.X R26, R8, UR7, R3, 0x1, P1 ;  /* 0x00000007081a7c11 */ /* 0x000fe200088f0c03 */
[----:B------:R-:W-:Y:S01]  /*6c90*/  USEL UR6, URZ, 0x1, UP0 ;  /* 0x000000013f067887 */ /* 0x000fe20008000000 */
[----:B------:R-:W-:Y:S01]  /*6ca0*/  ULDC UR5, c[0x0][0xc] ;  /* 0x0000030000057ab9 */ /* 0x000fe20000000800 */
[----:B------:R-:W-:Y:S01]  /*6cb0*/  USEL UR38, UR38, URZ, UP0 ;  /* 0x0000003f26267287 */ /* 0x000fe20008000000 */
[----:B-1----:R0:W1:Y:S01]  /*6cc0*/  SHFL.IDX PT, R10, R0, RZ, 0x1c1f ;  /* 0x001c1fff000a7589 */ /* 0x00206200000e0000 */
[----:B------:R-:W-:Y:S01]  /*6cd0*/  UIADD3 UR47, UR5, UR47, URZ ;  /* 0x0000002f052f7290 */ /* 0x000fe2000fffe03f */
[----:B------:R-:W-:Y:S01]  /*6ce0*/  SYNCS.ARRIVE.TRANS64.RED.A1T0 RZ, [UR4], RZ ;  /* 0x000000ffffff79a7 */ /* 0x000fe20008100404 */
[----:B------:R-:W-:Y:S01]  /*6cf0*/  ULOP3.LUT UR39, UR39, UR6, URZ, 0x3c, !UPT ;  /* 0x0000000627277292 */ /* 0x000fe2000f8e3c3f */
[----:B------:R0:W2:Y:S01]  /*6d00*/  SHFL.IDX PT, R11, R26, RZ, 0x1c1f ;  /* 0x001c1fff1a0b7589 */ /* 0x0000a200000e0000 */
[----:B------:R-:W-:Y:S04]  /*6d10*/  BSSY B0, `(.L_x_31) ;  /* 0x000000e000007945 */ /* 0x000fe80003800000 */
[----:B------:R-:W-:Y:S06]  /*6d20*/  @P0 BRA `(.L_x_32) ;  /* 0x0000000000300947 */ /* 0x000fec0003800000 */
[----:B------:R-:W-:Y:S02]  /*6d30*/  ULDC UR4, c[0x0][0xac8] ;  /* 0x0002b20000047ab9 */ /* 0x000fe40000000800 */
[----:B------:R-:W-:Y:S02]  /*6d40*/  ISETP.GE.AND P1, PT, R17, UR4, PT ;  /* 0x0000000411007c0c */ /* 0x000fe4000bf26270 */
[----:B------:R-:W-:Y:S02]  /*6d50*/  ISETP.GE.AND P2, PT, R16, UR4, PT ;  /* 0x0000000410007c0c */ /* 0x000fe4000bf46270 */
[----:B------:R-:W-:-:S09]  /*6d60*/  ISETP.GE.AND P0, PT, R2, UR4, PT ;  /* 0x0000000402007c0c */ /* 0x000fd2000bf06270 */
[CC--:B-1----:R-:W-:Y:S02]  /*6d70*/  @!P1 LEA R20, P3, R17.reuse, R10.reuse, 0x1 ;  /* 0x0000000a11149211 */ /* 0x0c2fe400078608ff */
[----:B------:R-:W-:Y:S02]  /*6d80*/  @!P2 LEA R24, P4, R16, R10, 0x1 ;  /* 0x0000000a1018a211 */ /* 0x000fe400078808ff */
[----:B--2---:R-:W-:Y:S01]  /*6d90*/  @!P0 IMAD.WIDE R8, R2, 0x2, R10 ;  /* 0x0000000202088825 */ /* 0x004fe200078e020a */
[-C--:B------:R-:W-:Y:S02]  /*6da0*/  @!P1 LEA.HI.X R21, R17, R11.reuse, R157, 0x1, P3 ;  /* 0x0000000b11159211 */ /* 0x080fe400018f0c9d */
[----:B------:R-:W-:Y:S02]  /*6db0*/  @!P2 LEA.HI.X R25, R16, R11, R156, 0x1, P4 ;  /* 0x0000000b1019a211 */ /* 0x000fe400020f0c9c */
[----:B-----5:R3:W-:Y:S04]  /*6dc0*/  @!P0 ST.E.128 desc[UR36][R8.64], R52 ;  /* 0x0000003408008985 */ /* 0x0207e8000c101d24 */
[----:B------:R3:W-:Y:S04]  /*6dd0*/  @!P1 ST.E.128 desc[UR36][R20.64], R56 ;  /* 0x0000003814009985 */ /* 0x0007e8000c101d24 */
[----:B------:R3:W-:Y:S02]  /*6de0*/  @!P2 ST.E.128 desc[UR36][R24.64], R60 ;  /* 0x0000003c1800a985 */ /* 0x0007e4000c101d24 */
.L_x_32:
[----:B------:R-:W-:Y:S05]  /*6df0*/  BSYNC B0 ;  /* 0x0000000000007941 */ /* 0x000fea0003800000 */
.L_x_31:
[----:B------:R-:W-:Y:S01]  /*6e00*/  VIADD R3, R27, 0x60 ;  /* 0x000000601b037836 */ /* 0x000fe20000000000 */
[----:B--2---:R2:W4:Y:S01]  /*6e10*/  SHFL.IDX PT, R11, R26, 0x1, 0x1c1f ;  /* 0x003c1f001a0b7f89 */ /* 0x00452200000e0000 */
[----:B------:R-:W-:Y:S01]  /*6e20*/  UIADD3 UR40, UR40, 0x1, URZ ;  /* 0x0000000128287890 */ /* 0x000fe2000fffe03f */
[----:B------:R-:W-:Y:S02]  /*6e30*/  BSSY B0, `(.L_x_33) ;  /* 0x0000010000007945 */ /* 0x000fe40003800000 */
[----:B------:R-:W-:Y:S01]  /*6e40*/  ISETP.GE.AND P0, PT, R3, R66, PT ;  /* 0x000000420300720c */ /* 0x000fe20003f06270 */
[----:B-1----:R2:W1:-:S12]  /*6e50*/  SHFL.IDX PT, R10, R0, 0x1, 0x1c1f ;  /* 0x003c1f00000a7f89 */ /* 0x00245800000e0000 */
[----:B--2---:R-:W-:Y:S05]  /*6e60*/  @P0 BRA `(.L_x_34) ;  /* 0x0000000000300947 */ /* 0x004fea0003800000 */
[----:B------:R-:W-:Y:S02]  /*6e70*/  ULDC UR4, c[0x0][0xac8] ;  /* 0x0002b20000047ab9 */ /* 0x000fe40000000800 */
[----:B------:R-:W-:Y:S02]  /*6e80*/  ISETP.GE.AND P3, PT, R17, UR4, PT ;  /* 0x0000000411007c0c */ /* 0x000fe4000bf66270 */
[----:B------:R-:W-:Y:S02]  /*6e90*/  ISETP.GE.AND P4, PT, R16, UR4, PT ;  /* 0x0000000410007c0c */ /* 0x000fe4000bf86270 */
[----:B------:R-:W-:-:S09]  /*6ea0*/  ISETP.GE.AND P2, PT, R2, UR4, PT ;  /* 0x0000000402007c0c */ /* 0x000fd2000bf46270 */
[CC--:B-1-3--:R-:W-:Y:S02]  /*6eb0*/  @!P3 LEA R20, P0, R17.reuse, R10.reuse, 0x1 ;  /* 0x0000000a1114b211 */ /* 0x0cafe400078008ff */
[----:B------:R-:W-:Y:S02]  /*6ec0*/  @!P4 LEA R24, P1, R16, R10, 0x1 ;  /* 0x0000000a1018c211 */ /* 0x000fe400078208ff */
[----:B----4-:R-:W-:Y:S01]  /*6ed0*/  @!P2 IMAD.WIDE R8, R2, 0x2, R10 ;  /* 0x000000020208a825 */ /* 0x010fe200078e020a */
[-C--:B------:R-:W-:Y:S02]  /*6ee0*/  @!P3 LEA.HI.X R21, R17, R11.reuse, R157, 0x1, P0 ;  /* 0x0000000b1115b211 */ /* 0x080fe400000f0c9d */
[----:B------:R-:W-:Y:S02]  /*6ef0*/  @!P4 LEA.HI.X R25, R16, R11, R156, 0x1, P1 ;  /* 0x0000000b1019c211 */ /* 0x000fe400008f0c9c */
[----:B-----5:R2:W-:Y:S04]  /*6f00*/  @!P2 ST.E.128 desc[UR36][R8.64], R4 ;  /* 0x000000040800a985 */ /* 0x0205e8000c101d24 */
[----:B------:R2:W-:Y:S04]  /*6f10*/  @!P3 ST.E.128 desc[UR36][R20.64], R12 ;  /* 0x0000000c1400b985 */ /* 0x0005e8000c101d24 */
[----:B------:R2:W-:Y:S02]  /*6f20*/  @!P4 ST.E.128 desc[UR36][R24.64], R28 ;  /* 0x0000001c1800c985 */ /* 0x0005e4000c101d24 */
.L_x_34:
[----:B------:R-:W-:Y:S05]  /*6f30*/  BSYNC B0 ;  /* 0x0000000000007941 */ /* 0x000fea0003800000 */
.L_x_33:
[----:B0-----:R-:W0:Y:S02]  /*6f40*/  LDC R0, c[0x0][0xc34] ;  /* 0x00030d00ff007b82 */ /* 0x001e240000000800 */
[----:B0-----:R-:W-:-:S13]  /*6f50*/  ISETP.LE.AND P0, PT, R0, UR47, PT ;  /* 0x0000002f00007c0c */ /* 0x001fda000bf03270 */
[----:B------:R-:W-:Y:S05]  /*6f60*/  @!P0 BRA `(.L_x_35) ;  /* 0xffffff9c004c8947 */ /* 0x000fea000383ffff */
[----:B------:R-:W-:Y:S05]  /*6f70*/  EXIT ;  /* 0x000000000000794d */ /* 0x000fea0003800000 */
.L_x_5:
[----:B------:R-:W-:-:S08]  /*6f80*/  NOP ;  /* 0x0000000000007918 */ /* 0x000fd00000000000 */
[----:B------:R-:W0:-:S00]  /*6f90*/  USETMAXREG.DEALLOC.CTAPOOL 0x20 ;  /* 0x00000020000079c8 */ /* 0x000e0000080e0500 */
[----:B------:R-:W1:Y:S01]  /*6fa0*/  S2UR UR39, SR_CTAID.X ;  /* 0x00000000002779c3 */ /* 0x000e620000002500 */
[----:B------:R-:W-:Y:S01]  /*6fb0*/  UMOV UR38, 0x1 ;  /* 0x0000000100267882 */ /* 0x000fe20000000000 */
[----:B0-----:R-:W-:Y:S02]  /*6fc0*/  IMAD.MOV.U32 R19, RZ, RZ, RZ ;  /* 0x000000ffff137224 */ /* 0x001fe400078e00ff */
[----:B------:R-:W-:-:S04]  /*6fd0*/  IMAD.MOV.U32 R22, RZ, RZ, 0x1 ;  /* 0x00000001ff167424 */ /* 0x000fc800078e00ff */
[----:B------:R-:W1:Y:S02]  /*6fe0*/  LDC R2, c[0x0][0xc34] ;  /* 0x00030d00ff027b82 */ /* 0x000e640000000800 */
[----:B-1----:R-:W-:-:S13]  /*6ff0*/  ISETP.LE.AND P0, PT, R2, UR39, PT ;  /* 0x0000002702007c0c */ /* 0x002fda000bf03270 */
[----:B------:R-:W-:Y:S05]  /*7000*/  @P0 BRA `(.L_x_36) ;  /* 0x0000003400fc0947 */ /* 0x000fea0003800000 */
[----:B------:R-:W0:Y:S01]  /*7010*/  S2R R10, SR_TID.X ;  /* 0x00000000000a7919 */ /* 0x000e220000002100 */
[----:B------:R-:W-:Y:S01]  /*7020*/  ULDC.64 UR4, c[0x0][0x418] ;  /* 0x0001060000047ab9 */ /* 0x000fe20000000a00 */
[----:B------:R-:W-:Y:S01]  /*7030*/  IMAD.SHL.U32 R6, R0, 0x800, RZ ;  /* 0x0000080000067824 */ /* 0x000fe200078e00ff */
[----:B------:R-:W-:Y:S01]  /*7040*/  UISETP.NE.U32.AND UP0, UPT, UR4, URZ, UPT ;  /* 0x0000003f0400728c */ /* 0x000fe2000bf05070 */
[----:B------:R-:W-:Y:S01]  /*7050*/  LOP3.LUT R16, R16, 0xfffffffb, RZ, 0xc0, !PT ;  /* 0xfffffffb10107812 */ /* 0x000fe200078ec0ff */
[----:B------:R-:W-:Y:S01]  /*7060*/  ULDC.64 UR6, c[0x0][0x2f0] ;  /* 0x0000bc0000067ab9 */ /* 0x000fe20000000a00 */
[----:B------:R-:W-:Y:S01]  /*7070*/  ULDC UR4, c[0x0][0x424] ;  /* 0x0001090000047ab9 */ /* 0x000fe20000000800 */
[----:B------:R-:W-:Y:S01]  /*7080*/  UISETP.NE.AND.EX UP0, UPT, UR5, URZ, UPT, UP0 ;  /* 0x0000003f0500728c */ /* 0x000fe2000bf05300 */
[----:B------:R-:W-:Y:S01]  /*7090*/  IMAD.MOV.U32 R22, RZ, RZ, 0x1 ;  /* 0x00000001ff167424 */ /* 0x000fe200078e00ff */
[----:B------:R-:W-:Y:S01]  /*70a0*/  ULDC UR42, c[0x0][0x448] ;  /* 0x00011200002a7ab9 */ /* 0x000fe20000000800 */
[----:B------:R-:W-:Y:S01]  /*70b0*/  ULDC UR8, c[0x0][0x2b8] ;  /* 0x0000ae0000087ab9 */ /* 0x000fe20000000800 */
[----:B------:R-:W-:Y:S01]  /*70c0*/  USEL UR4, UR4, 0x1, UP0 ;  /* 0x0000000104047887 */ /* 0x000fe20008000000 */
[----:B------:R-:W-:Y:S01]  /*70d0*/  IMAD.MOV.U32 R19, RZ, RZ, RZ ;  /* 0x000000ffff137224 */ /* 0x000fe200078e00ff */
[----:B------:R-:W-:Y:S01]  /*70e0*/  UMOV UR43, 0x400 ;  /* 0x00000400002b7882 */ /* 0x000fe20000000000 */
[----:B------:R-:W-:-:S02]  /*70f0*/  ULOP3.LUT UR48, UR41, 0x2, URZ, 0xfc, !UPT ;  /* 0x0000000229307892 */ /* 0x000fc4000f8efc3f */
[----:B------:R-:W-:Y:S02]  /*7100*/  UIMAD UR40, UR4, UR6, URZ ;  /* 0x00000006042872a4 */ /* 0x000fe4000f8e023f */
[----:B------:R-:W-:Y:S02]  /*7110*/  ULEA UR43, UR47, UR43, 0x18 ;  /* 0x0000002b2f2b7291 */ /* 0x000fe4000f8ec03f */
[----:B------:R-:W-:Y:S01]  /*7120*/  UIADD3 UR5, UR40, 0x7f, URZ ;  /* 0x0000007f28057890 */ /* 0x000fe2000fffe03f */
[----:B------:R-:W-:Y:S01]  /*7130*/  ULDC UR4, c[0x0][0x288] ;  /* 0x0000a20000047ab9 */ /* 0x000fe20000000800 */
[----:B------:R-:W-:Y:S02]  /*7140*/  ULOP3.LUT UR49, UR41, 0x1, URZ, 0xfc, !UPT ;  /* 0x0000000129317892 */ /* 0x000fe4000f8efc3f */
[----:B------:R-:W-:Y:S02]  /*7150*/  USHF.R.S32.HI UR6, URZ, 0x1f, UR5 ;  /* 0x0000001f3f067899 */ /* 0x000fe40008011405 */
[----:B------:R-:W-:-:S02]  /*7160*/  UIMAD UR42, UR42, UR4, URZ ;  /* 0x000000042a2a72a4 */ /* 0x000fc4000f8e023f */
[----:B------:R-:W-:Y:S01]  /*7170*/  ULEA.HI UR6, UR6, UR5, URZ, 0x7 ;  /* 0x0000000506067291 */ /* 0x000fe2000f8f383f */
[----:B------:R-:W-:Y:S01]  /*7180*/  ULDC UR50, c[0x0][0xc] ;  /* 0x0000030000327ab9 */ /* 0x000fe20000000800 */
[C---:B0-----:R-:W-:Y:S01]  /*7190*/  IMAD.SHL.U32 R4, R10.reuse, 0x80, RZ ;  /* 0x000000800a047824 */ /* 0x041fe200078e00ff */
[----:B------:R-:W-:Y:S01]  /*71a0*/  SHF.R.U32.HI R0, RZ, 0x1, R10 ;  /* 0x00000001ff007819 */ /* 0x000fe2000001160a */
[C---:B------:R-:W-:Y:S01]  /*71b0*/  IMAD.SHL.U32 R2, R10.reuse, 0x10, RZ ;  /* 0x000000100a027824 */ /* 0x040fe200078e00ff */
[----:B------:R-:W-:Y:S01]  /*71c0*/  ULOP3.LUT UR4, UR6, 0xffffff80, URZ, 0xc0, !UPT ;  /* 0xffffff8006047892 */ /* 0x000fe2000f8ec03f */
[----:B------:R-:W-:Y:S01]  /*71d0*/  IMAD.SHL.U32 R9, R10, 0x2, RZ ;  /* 0x000000020a097824 */ /* 0x000fe200078e00ff */
[----:B------:R-:W-:Y:S01]  /*71e0*/  LOP3.LUT R3, R4, 0x400, RZ, 0xc0, !PT ;  /* 0x0000040004037812 */ /* 0x000fe200078ec0ff */
[----:B------:R-:W-:Y:S01]  /*71f0*/  UMOV UR38, URZ ;  /* 0x0000003f00267c82 */ /* 0x000fe20008000000 */
[----:B------:R-:W-:Y:S01]  /*7200*/  LOP3.LUT R5, R0, 0x20, RZ, 0xc0, !PT ;  /* 0x0000002000057812 */ /* 0x000fe200078ec0ff */
[----:B------:R-:W-:Y:S01]  /*7210*/  UIADD3 UR4, UR4, -0x80, URZ ;  /* 0xffffff8004047890 */ /* 0x000fe2000fffe03f */
[----:B------:R-:W-:Y:S01]  /*7220*/  LOP3.LUT R6, R3, 0x800, R6, 0xf8, !PT ;  /* 0x0000080003067812 */ /* 0x000fe200078ef806 */
[----:B------:R-:W-:Y:S01]  /*7230*/  IMAD.SHL.U32 R3, R10, 0x20, RZ ;  /* 0x000000200a037824 */ /* 0x000fe200078e00ff */
[----:B------:R-:W-:Y:S01]  /*7240*/  LOP3.LUT R7, R5, 0x10, R10, 0xf8, !PT ;  /* 0x0000001005077812 */ /* 0x000fe200078ef80a */
[----:B------:R-:W-:Y:S01]  /*7250*/  ULEA.HI.SX32 UR44, UR6, 0xfffffffe, 0x19 ;  /* 0xfffffffe062c7891 */ /* 0x000fe2000f8fca3f */
[----:B------:R-:W-:-:S02]  /*7260*/  LOP3.LUT R8, R2, 0x90, RZ, 0xc0, !PT ;  /* 0x0000009002087812 */ /* 0x000fc400078ec0ff */
[----:B------:R-:W-:Y:S02]  /*7270*/  LOP3.LUT R5, R3, 0x80, RZ, 0xc0, !PT ;  /* 0x0000008003057812 */ /* 0x000fe400078ec0ff */
[----:B------:R-:W-:Y:S01]  /*7280*/  LOP3.LUT R7, R7, 0x380, R4, 0xf8, !PT ;  /* 0x0000038007077812 */ /* 0x000fe200078ef804 */
[----:B------:R-:W-:Y:S01]  /*7290*/  IMAD.SHL.U32 R4, R10, 0x4, RZ ;  /* 0x000000040a047824 */ /* 0x000fe200078e00ff */
[----:B------:R-:W-:Y:S02]  /*72a0*/  LOP3.LUT R5, R5, 0x10, R0, 0xf8, !PT ;  /* 0x0000001005057812 */ /* 0x000fe400078ef800 */
[----:B------:R-:W-:Y:S02]  /*72b0*/  LOP3.LUT R3, R3, 0x360, RZ, 0xc0, !PT ;  /* 0x0000036003037812 */ /* 0x000fe400078ec0ff */
[----:B------:R-:W-:Y:S02]  /*72c0*/  LOP3.LUT R4, R5, 0x10, R4, 0x78, !PT ;  /* 0x0000001005047812 */ /* 0x000fe400078e7804 */
[----:B------:R-:W-:-:S02]  /*72d0*/  LOP3.LUT R3, R3, 0x400, R2, 0xf8, !PT ;  /* 0x0000040003037812 */ /* 0x000fc400078ef802 */
[----:B------:R-:W-:Y:S02]  /*72e0*/  LOP3.LUT R9, R8, 0x10, R9, 0x78, !PT ;  /* 0x0000001008097812 */ /* 0x000fe400078e7809 */
[----:B------:R-:W-:Y:S01]  /*72f0*/  LOP3.LUT R3, R3, R4, RZ, 0xfc, !PT ;  /* 0x0000000403037212 */ /* 0x000fe200078efcff */
[----:B------:R-:W-:Y:S01]  /*7300*/  IMAD.MOV.U32 R4, RZ, RZ, 0x40 ;  /* 0x00000040ff047424 */ /* 0x000fe200078e00ff */
[----:B------:R-:W-:Y:S02]  /*7310*/  LOP3.LUT R5, R2, 0x10, RZ, 0xc0, !PT ;  /* 0x0000001002057812 */ /* 0x000fe400078ec0ff */
[--C-:B------:R-:W-:Y:S01]  /*7320*/  LOP3.LUT R7, R7, 0x70, R2.reuse, 0x78, !PT ;  /* 0x0000007007077812 */ /* 0x100fe200078e7802 */
[----:B------:R0:W-:Y:S01]  /*7330*/  STL [R1+0x4], R3 ;  /* 0x0000040301007387 */ /* 0x0001e20000100800 */
[----:B------:R-:W-:Y:S02]  /*7340*/  LOP3.LUT R25, R9, 0x760, R2, 0xf8, !PT ;  /* 0x0000076009197812 */ /* 0x000fe400078ef802 */
[----:B------:R-:W-:-:S02]  /*7350*/  LOP3.LUT R2, R5, 0x20, RZ, 0xfc, !PT ;  /* 0x0000002005027812 */ /* 0x000fc400078efcff */
[----:B------:R-:W-:Y:S02]  /*7360*/  LOP3.LUT P0, RZ, R10, 0x4, RZ, 0xc0, !PT ;  /* 0x000000040aff7812 */ /* 0x000fe4000780c0ff */
[----:B------:R-:W-:Y:S02]  /*7370*/  ISETP.GE.AND P3, PT, R2, UR7, PT ;  /* 0x0000000702007c0c */ /* 0x000fe4000bf66270 */
[----:B------:R-:W-:Y:S01]  /*7380*/  LOP3.LUT R29, R6, R7, RZ, 0xfc, !PT ;  /* 0x00000007061d7212 */ /* 0x000fe200078efcff */
[----:B0-----:R-:W-:Y:S01]  /*7390*/  IMAD.SHL.U32 R3, R10, 0x40, RZ ;  /* 0x000000400a037824 */ /* 0x001fe200078e00ff */
[----:B------:R-:W-:Y:S02]  /*73a0*/  SEL R4, R4, 0xffffffc0, !P0 ;  /* 0xffffffc004047807 */ /* 0x000fe40004000000 */
[----:B------:R-:W-:Y:S02]  /*73b0*/  LOP3.LUT R7, R0, 0x3f, RZ, 0xc0, !PT ;  /* 0x0000003f00077812 */ /* 0x000fe400078ec0ff */
[----:B------:R-:W-:Y:S01]  /*73c0*/  LOP3.LUT R3, R3, 0x40, RZ, 0xc0, !PT ;  /* 0x0000004003037812 */ /* 0x000fe200078ec0ff */
[----:B------:R0:W-:Y:S01]  /*73d0*/  STL [R1], R4 ;  /* 0x0000000401007387 */ /* 0x0001e20000100800 */
[----:B------:R-:W-:-:S02]  /*73e0*/  ISETP.GE.AND P1, PT, R5, UR7, PT ;  /* 0x0000000705007c0c */ /* 0x000fc4000bf26270 */
[----:B------:R-:W-:Y:S01]  /*73f0*/  LOP3.LUT R6, R3, 0x3f, R0, 0xf8, !PT ;  /* 0x0000003f03067812 */ /* 0x000fe200078ef800 */
[----:B------:R-:W-:Y:S01]  /*7400*/  IMAD.U32 R0, RZ, RZ, UR4 ;  /* 0x00000004ff007e24 */ /* 0x000fe2000f8e00ff */
[----:B------:R-:W-:Y:S02]  /*7410*/  @P3 LOP3.LUT R16, R16, 0x4, RZ, 0xfc, !PT ;  /* 0x0000000410103812 */ /* 0x000fe400078efcff */
[----:B------:R-:W-:Y:S02]  /*7420*/  ISETP.GE.AND P2, PT, R2, UR7, PT ;  /* 0x0000000702007c0c */ /* 0x000fe4000bf46270 */
[----:B------:R-:W-:Y:S02]  /*7430*/  LOP3.LUT R16, R16, 0xffffefff, RZ, 0xc0, !PT ;  /* 0xffffefff10107812 */ /* 0x000fe400078ec0ff */
[----:B0-----:R-:W-:Y:S01]  /*7440*/  IADD3 R4, -R7, UR40, -R0 ;  /* 0x0000002807047c10 */ /* 0x001fe2000fffe900 */
[----:B------:R-:W-:Y:S01]  /*7450*/  VIADD R7, R25, UR43 ;  /* 0x0000002b19077c36 */ /* 0x000fe20008000000 */
[----:B------:R-:W-:-:S02]  /*7460*/  LOP3.LUT R3, R5, 0x40, RZ, 0xfc, !PT ;  /* 0x0000004005037812 */ /* 0x000fc400078efcff */
[C---:B------:R-:W-:Y:S01]  /*7470*/  ISETP.LT.OR P3, PT, R4.reuse, 0x1, P1 ;  /* 0x000000010400780c */ /* 0x040fe20000f61670 */
[----:B------:R0:W-:Y:S01]  /*7480*/  STL [R1+0x8], R4 ;  /* 0x0000080401007387 */ /* 0x0001e20000100800 */
[C---:B------:R-:W-:Y:S02]  /*7490*/  ISETP.LT.OR P4, PT, R4.reuse, 0x41, P1 ;  /* 0x000000410400780c */ /* 0x040fe40000f81670 */
[----:B------:R-:W-:Y:S02]  /*74a0*/  ISETP.LT.OR P1, PT, R4, 0x1, P2 ;  /* 0x000000010400780c */ /* 0x000fe40001721670 */
[----:B------:R-:W-:Y:S02]  /*74b0*/  ISETP.GE.AND P0, PT, R3, UR7, PT ;  /* 0x0000000703007c0c */ /* 0x000fe4000bf06270 */
[----:B------:R-:W-:-:S05]  /*74c0*/  LOP3.LUT R0, R6, UR4, RZ, 0xfc, !PT ;  /* 0x0000000406007c12 */ /* 0x000fca000f8efcff */
[----:B------:R-:W-:Y:S01]  /*74d0*/  @P3 LOP3.LUT R16, R16, 0x1000, RZ, 0xfc, !PT ;  /* 0x0000100010103812 */ /* 0x000fe200078efcff */
[----:B------:R0:W-:Y:S01]  /*74e0*/  STL [R1+0xc], R0 ;  /* 0x00000c0001007387 */ /* 0x0001e20000100800 */
[----:B------:R-:W-:Y:S02]  /*74f0*/  ISETP.LT.OR P3, PT, R4, 0x41, P2 ;  /* 0x000000410400780c */ /* 0x000fe40001761670 */
[----:B------:R-:W-:Y:S02]  /*7500*/  LOP3.LUT R16, R16, 0xffff7fff, RZ, 0xc0, !PT ;  /* 0xffff7fff10107812 */ /* 0x000fe400078ec0ff */
[----:B------:R-:W-:Y:S02]  /*7510*/  ISETP.LT.OR P2, PT, R4, 0x1, P0 ;  /* 0x000000010400780c */ /* 0x000fe40000741670 */
[----:B------:R-:W-:-:S04]  /*7520*/  @P4 LOP3.LUT R16, R16, 0x8000, RZ, 0xfc, !PT ;  /* 0x0000800010104812 */ /* 0x000fc800078efcff */
[----:B------:R-:W-:-:S04]  /*7530*/  LOP3.LUT R16, R16, 0xfffff7ff, RZ, 0xc0, !PT ;  /* 0xfffff7ff10107812 */ /* 0x000fc800078ec0ff */
[----:B------:R-:W-:Y:S02]  /*7540*/  @P1 LOP3.LUT R16, R16, 0x800, RZ, 0xfc, !PT ;  /* 0x0000080010101812 */ /* 0x000fe400078efcff */
[----:B------:R-:W-:Y:S02]  /*7550*/  ISETP.LT.OR P1, PT, R4, 0x41, P0 ;  /* 0x000000410400780c */ /* 0x000fe40000721670 */
[----:B------:R-:W-:Y:S02]  /*7560*/  LOP3.LUT R16, R16, 0xffffbfff, RZ, 0xc0, !PT ;  /* 0xffffbfff10107812 */ /* 0x000fe400078ec0ff */
[----:B------:R-:W-:Y:S02]  /*7570*/  ISETP.GE.AND P0, PT, R2, UR8, PT ;  /* 0x0000000802007c0c */ /* 0x000fe4000bf06270 */
[----:B------:R-:W-:-:S04]  /*7580*/  @P3 LOP3.LUT R16, R16, 0x4000, RZ, 0xfc, !PT ;  /* 0x0000400010103812 */ /* 0x000fc800078efcff */
[----:B------:R-:W-:-:S04]  /*7590*/  LOP3.LUT R16, R16, 0xfffffbff, RZ, 0xc0, !PT ;  /* 0xfffffbff10107812 */ /* 0x000fc800078ec0ff */
[----:B------:R-:W-:Y:S02]  /*75a0*/  @P2 LOP3.LUT R16, R16, 0x400, RZ, 0xfc, !PT ;  /* 0x0000040010102812 */ /* 0x000fe400078efcff */
[----:B------:R-:W-:Y:S02]  /*75b0*/  ISETP.GE.AND P2, PT, R3, UR7, PT ;  /* 0x0000000703007c0c */ /* 0x000fe4000bf46270 */
[----:B------:R-:W-:-:S04]  /*75c0*/  LOP3.LUT R16, R16, 0xffffdfff, RZ, 0xc0, !PT ;  /* 0xffffdfff10107812 */ /* 0x000fc800078ec0ff */
[----:B------:R-:W-:Y:S02]  /*75d0*/  @P1 LOP3.LUT R16, R16, 0x2000, RZ, 0xfc, !PT ;  /* 0x0000200010101812 */ /* 0x000fe400078efcff */
[----:B------:R-:W-:Y:S02]  /*75e0*/  ISETP.GE.AND P1, PT, R3, UR8, PT ;  /* 0x0000000803007c0c */ /* 0x000fe4000bf26270 */
[----:B------:R-:W-:-:S04]  /*75f0*/  LOP3.LUT R16, R16, 0xfffffeff, RZ, 0xc0, !PT ;  /* 0xfffffeff10107812 */ /* 0x000fc800078ec0ff */
[----:B------:R-:W-:Y:S02]  /*7600*/  @P0 LOP3.LUT R16, R16, 0x100, RZ, 0xfc, !PT ;  /* 0x0000010010100812 */ /* 0x000fe400078efcff */
[----:B------:R-:W-:Y:S02]  /*7610*/  ISETP.GE.AND P0, PT, R4, 0x1, PT ;  /* 0x000000010400780c */ /* 0x000fe40003f06270 */
[----:B------:R-:W-:-:S04]  /*7620*/  LOP3.LUT R16, R16, 0xfffffffd, RZ, 0xc0, !PT ;  /* 0xfffffffd10107812 */ /* 0x000fc800078ec0ff */
[----:B------:R-:W-:Y:S02]  /*7630*/  @P2 LOP3.LUT R16, R16, 0x2, RZ, 0xfc, !PT ;  /* 0x0000000210102812 */ /* 0x000fe400078efcff */
[----:B------:R-:W-:Y:S02]  /*7640*/  ISETP.GE.AND P2, PT, R4, 0x41, PT ;  /* 0x000000410400780c */ /* 0x000fe40003f46270 */
[----:B------:R-:W-:-:S04]  /*7650*/  LOP3.LUT R16, R16, 0xffffff7f, RZ, 0xc0, !PT ;  /* 0xffffff7f10107812 */ /* 0x000fc800078ec0ff */
[----:B------:R-:W-:Y:S02]  /*7660*/  @P1 LOP3.LUT R16, R16, 0x80, RZ, 0xfc, !PT ;  /* 0x0000008010101812 */ /* 0x000fe400078efcff */
[----:B------:R-:W-:Y:S02]  /*7670*/  ISETP.GE.AND P1, PT, R5, UR7, PT ;  /* 0x0000000705007c0c */ /* 0x000fe4000bf26270 */
[----:B------:R-:W-:-:S04]  /*7680*/  LOP3.LUT R16, R16, 0xffffffdf, RZ, 0xc0, !PT ;  /* 0xffffffdf10107812 */ /* 0x000fc800078ec0ff */
[----:B------:R-:W-:Y:S02]  /*7690*/  @P0 LOP3.LUT R16, R16, 0x20, RZ, 0xfc, !PT ;  /* 0x0000002010100812 */ /* 0x000fe400078efcff */
[----:B------:R-:W-:Y:S02]  /*76a0*/  ISETP.GE.AND P0, PT, R5, UR8, PT ;  /* 0x0000000805007c0c */ /* 0x000fe4000bf06270 */
[----:B------:R-:W-:-:S04]  /*76b0*/  LOP3.LUT R16, R16, 0xffffffbf, RZ, 0xc0, !PT ;  /* 0xffffffbf10107812 */ /* 0x000fc800078ec0ff */
[----:B------:R-:W-:-:S04]  /*76c0*/  @P2 LOP3.LUT R16, R16, 0x40, RZ, 0xfc, !PT ;  /* 0x0000004010102812 */ /* 0x000fc800078efcff */
[----:B------:R-:W-:-:S04]  /*76d0*/  LOP3.LUT R16, R16, 0xfffffdff, RZ, 0xc0, !PT ;  /* 0xfffffdff10107812 */ /* 0x000fc800078ec0ff */
[----:B------:R-:W-:-:S04]  /*76e0*/  LOP3.LUT R16, R16, 0xfffffff7, RZ, 0xc0, !PT ;  /* 0xfffffff710107812 */ /* 0x000fc800078ec0ff */
[----:B------:R-:W-:-:S04]  /*76f0*/  @P1 LOP3.LUT R16, R16, 0x8, RZ, 0xfc, !PT ;  /* 0x0000000810101812 */ /* 0x000fc800078efcff */
[----:B0-----:R-:W-:-:S07]  /*7700*/  @P0 LOP3.LUT R16, R16, 0x200, RZ, 0xfc, !PT ;  /* 0x0000020010100812 */ /* 0x001fce00078efcff */
.L_x_88:
[----:B------:R-:W-:Y:S01]  /*7710*/  ULDC UR4, c[0x0][0xc38] ;  /* 0x00030e0000047ab9 */ /* 0x000fe20000000800 */
[----:B------:R-:W-:Y:S01]  /*7720*/  ULDC.64 UR8, c[0x0][0xa28] ;  /* 0x00028a0000087ab9 */ /* 0x000fe20000000a00 */
[----:B------:R-:W-:Y:S01]  /*7730*/  UISETP.NE.AND UP0, UPT, UR4, 0x1, UPT ;  /* 0x000000010400788c */ /* 0x000fe2000bf05270 */
[----:B------:R-:W-:Y:S01]  /*7740*/  ISETP.NE.U32.AND P0, PT, RZ, UR8, PT ;  /* 0x00000008ff007c0c */ /* 0x000fe2000bf05070 */
[----:B------:R-:W-:Y:S01]  /*7750*/  UMOV UR45, UR39 ;  /* 0x00000027002d7c82 */ /* 0x000fe20008000000 */
[----:B------:R-:W-:Y:S01]  /*7760*/  ULDC UR4, c[0x0][0xc44] ;  /* 0x0003110000047ab9 */ /* 0x000fe20000000800 */
[----:B------:R-:W-:Y:S01]  /*7770*/  UIADD3 UR11, UR43, 0x13800, URZ ;  /* 0x000138002b0b7890 */ /* 0x000fe2000fffe03f */
[----:B------:R-:W-:Y:S01]  /*7780*/  ISETP.NE.AND.EX P0, PT, RZ, UR9, PT, P0 ;  /* 0x00000009ff007c0c */ /* 0x000fe2000bf05300 */
[----:B------:R-:W-:Y:S01]  /*7790*/  UISETP.NE.AND UP1, UPT, UR4, 0x1, UPT ;  /* 0x000000010400788c */ /* 0x000fe2000bf25270 */
[----:B------:R-:W-:-:S04]  /*77a0*/  IMAD.MOV.U32 R28, RZ, RZ, RZ ;  /* 0x000000ffff1c7224 */ /* 0x000fc800078e00ff */
[----:B------:R-:W-:Y:S01]  /*77b0*/  @UP0 ULDC UR4, c[0x0][0xc3c] ;  /* 0x00030f0000040ab9 */ /* 0x000fe20000000800 */
[----:B------:R-:W-:Y:S01]  /*77c0*/  @UP0 ULDC UR10, c[0x0][0xc40] ;  /* 0x00031000000a0ab9 */ /* 0x000fe20000000800 */
[----:B------:R-:W-:-:S04]  /*77d0*/  UIMAD.WIDE.U32 UR4, UR39, UR4, URZ ;  /* 0x00000004270472a5 */ /* 0x000fc8000f8e003f */
[----:B------:R-:W-:Y:S01]  /*77e0*/  @UP0 USHF.R.U32.HI UR45, URZ, UR10, UR5 ;  /* 0x0000000a3f2d0299 */ /* 0x000fe20008011605 */
[----:B------:R-:W-:Y:S01]  /*77f0*/  @UP1 ULDC.64 UR6, c[0x0][0xc48] ;  /* 0x0003120000061ab9 */ /* 0x000fe20000000a00 */
[----:B------:R-:W-:Y:S02]  /*7800*/  ULOP3.LUT UP0, URZ, UR11, 0x9f, URZ, 0xc0, !UPT ;  /* 0x0000009f0b3f7892 */ /* 0x000fe4000f80c03f */
[----:B------:R-:W-:-:S03]  /*7810*/  UIMAD.WIDE.U32 UR4, UR45, UR6, URZ ;  /* 0x000000062d0472a5 */ /* 0x000fc6000f8e003f */
[----:B------:R-:W-:Y:S01]  /*7820*/  UMOV UR46, UR45 ;  /* 0x0000002d002e7c82 */ /* 0x000fe20008000000 */
[----:B------:R-:W-:Y:S01]  /*7830*/  @UP1 USHF.R.U32.HI UR46, URZ, UR7, UR5 ;  /* 0x000000073f2e1299 */ /* 0x000fe20008011605 */
[----:B-1----:R-:W-:Y:S11]  /*7840*/  @!P0 BRA `(.L_x_37) ;  /* 0x0000000000148947 */ /* 0x002ff60003800000 */
[----:B------:R-:W-:Y:S02]  /*7850*/  ULDC.64 UR4, c[0x0][0xa28] ;  /* 0x00028a0000047ab9 */ /* 0x000fe40000000a00 */
[----:B------:R-:W-:-:S06]  /*7860*/  UIMAD.WIDE UR4, UR46, 0x4, UR4 ;  /* 0x000000042e0478a5 */ /* 0x000fcc000f8e0204 */
[----:B------:R-:W-:Y:S02]  /*7870*/  IMAD.U32 R2, RZ, RZ, UR4 ;  /* 0x00000004ff027e24 */ /* 0x000fe4000f8e00ff */
[----:B------:R-:W-:-:S05]  /*7880*/  IMAD.U32 R3, RZ, RZ, UR5 ;  /* 0x00000005ff037e24 */ /* 0x000fca000f8e00ff */
[----:B------:R0:W5:Y:S02]  /*7890*/  LDG.E R28, desc[UR36][R2.64] ;  /* 0x00000024021c7981 */ /* 0x000164000c1e1900 */
.L_x_37:
[----:B------:R-:W-:-:S13]  /*78a0*/  PLOP3.LUT P0, PT, PT, PT, UP0, 0x80, 0x0 ;  /* 0x000000000000781c */ /* 0x000fda0003f0f008 */
[----:B------:R-:W-:Y:S05]  /*78b0*/  @!P0 BRA `(.L_x_38) ;  /* 0x0000000000408947 */ /* 0x000fea0003800000 */
[----:B0-----:R-:W-:Y:S01]  /*78c0*/  MOV R2, 0x0 ;  /* 0x0000000000027802 */ /* 0x001fe20000000f00 */
[----:B------:R-:W-:Y:S01]  /*78d0*/  ULDC.64 UR6, c[0x4][0x98] ;  /* 0x0100260000067ab9 */ /* 0x000fe20000000a00 */
[----:B------:R-:W-:Y:S01]  /*78e0*/  ULDC.64 UR8, c[0x4][0xa0] ;  /* 0x0100280000087ab9 */ /* 0x000fe20000000a00 */
[----:B------:R-:W-:Y:S01]  /*78f0*/  ULDC.64 UR4, c[0x4][0x8] ;  /* 0x0100020000047ab9 */ /* 0x000fe20000000a00 */
[----:B------:R-:W-:Y:S02]  /*7900*/  IMAD.U32 R4, RZ, RZ, UR6 ;  /* 0x00000006ff047e24 */ /* 0x000fe4000f8e00ff */
[----:B------:R-:W0:Y:S01]  /*7910*/  LDC.64 R2, c[0x4][R2] ;  /* 0x0100000002027b82 */ /* 0x000e220000000a00 */
[----:B------:R-:W-:Y:S02]  /*7920*/  IMAD.U32 R5, RZ, RZ, UR7 ;  /* 0x00000007ff057e24 */ /* 0x000fe4000f8e00ff */
[----:B------:R-:W-:Y:S02]  /*7930*/  IMAD.U32 R6, RZ, RZ, UR8 ;  /* 0x00000008ff067e24 */ /* 0x000fe4000f8e00ff */
[----:B------:R-:W-:-:S02]  /*7940*/  IMAD.U32 R7, RZ, RZ, UR9 ;  /* 0x00000009ff077e24 */ /* 0x000fc4000f8e00ff */
[----:B------:R-:W-:Y:S02]  /*7950*/  IMAD.U32 R10, RZ, RZ, UR4 ;  /* 0x00000004ff0a7e24 */ /* 0x000fe4000f8e00ff */
[----:B------:R-:W-:Y:S02]  /*7960*/  IMAD.U32 R11, RZ, RZ, UR5 ;  /* 0x00000005ff0b7e24 */ /* 0x000fe4000f8e00ff */
[----:B------:R-:W-:Y:S02]  /*7970*/  IMAD.MOV.U32 R8, RZ, RZ, 0x70 ;  /* 0x00000070ff087424 */ /* 0x000fe400078e00ff */
[----:B------:R-:W-:Y:S02]  /*7980*/  IMAD.MOV.U32 R12, RZ, RZ, 0x1 ;  /* 0x00000001ff0c7424 */ /* 0x000fe400078e00ff */
[----:B------:R-:W-:-:S07]  /*7990*/  IMAD.MOV.U32 R13, RZ, RZ, RZ ;  /* 0x000000ffff0d7224 */ /* 0x000fce00078e00ff */
[----:B------:R-:W-:-:S07]  /*79a0*/  LEPC R20, `(.L_x_38) ;  /* 0x000000001014794e */ /* 0x000fce0000000000 */
[----:B0----5:R-:W-:Y:S05]  /*79b0*/  CALL.ABS.NOINC R2 ;  /* 0x0000000002007343 */ /* 0x021fea0003c00000 */
.L_x_38:
[----:B------:R-:W-:Y:S01]  /*79c0*/  UIADD3 UR4, UR43, 0x9000, URZ ;  /* 0x000090002b047890 */ /* 0x000fe2000fffe03f */
[----:B------:R-:W-:-:S05]  /*79d0*/  LOP3.LUT R16, R16, 0xfffffffe, RZ, 0xc0, !PT ;  /* 0xfffffffe10107812 */ /* 0x000fca00078ec0ff */
[----:B------:R-:W-:-:S05]  /*79e0*/  IMAD.U32 R17, RZ, RZ, UR4 ;  /* 0x00000004ff117e24 */ /* 0x000fca000f8e00ff */
[----:B------:R-:W-:-:S13]  /*79f0*/  LOP3.LUT P0, RZ, R17, 0x9f, RZ, 0xc0, !PT ;  /* 0x0000009f11ff7812 */ /* 0x000fda000780c0ff */
[----:B------:R-:W-:Y:S01]  /*7a00*/  @P0 LOP3.LUT R16, R16, 0x1, RZ, 0xfc, !PT ;  /* 0x0000000110100812 */ /* 0x000fe200078efcff */
[----:B------:R-:W-:Y:S06]  /*7a10*/  @!P0 BRA `(.L_x_39) ;  /* 0x0000000000408947 */ /* 0x000fec0003800000 */
        /* <DEDUP_REMOVED lines=16> */
.L_x_39:
[----:B------:R-:W-:-:S04]  /*7b20*/  UIADD3 UR4, UR43, 0x3000, URZ ;  /* 0x000030002b047890 */ /* 0x000fc8000fffe03f */
[----:B------:R-:W-:-:S06]  /*7b30*/  ULOP3.LUT UP0, URZ, UR4, 0x3ff, URZ, 0xc0, !UPT ;  /* 0x000003ff043f7892 */ /* 0x000fcc000f80c03f */
        /* <DEDUP_REMOVED lines=18> */
.L_x_40:
[----:B------:R-:W-:-:S13]  /*7c60*/  LOP3.LUT P6, RZ, R17, 0x9f, RZ, 0xc0, !PT ;  /* 0x0000009f11ff7812 */ /* 0x000fda00078cc0ff */
        /* <DEDUP_REMOVED lines=17> */
.L_x_41:
[----:B------:R-:W-:Y:S01]  /*7d80*/  ULDC.64 UR4, c[0x0][0x9f8] ;  /* 0x00027e0000047ab9 */ /* 0x000fe20000000a00 */
[----:B------:R-:W-:Y:S01]  /*7d90*/  IMAD.U32 R23, RZ, RZ, UR46 ;  /* 0x0000002eff177e24 */ /* 0x000fe2000f8e00ff */
[----:B------:R-:W-:Y:S01]  /*7da0*/  UISETP.NE.U32.AND UP0, UPT, UR4, URZ, UPT ;  /* 0x0000003f0400728c */ /* 0x000fe2000bf05070 */
[----:B------:R-:W1:Y:S03]  /*7db0*/  LDC R9, c[0x0][0x430] ;  /* 0x00010c00ff097b82 */ /* 0x000e660000000800 */
[----:B------:R-:W-:-:S06]  /*7dc0*/  UISETP.NE.AND.EX UP0, UPT, UR5, URZ, UPT, UP0 ;  /* 0x0000003f0500728c */ /* 0x000fcc000bf05300 */
[----:B------:R-:W-:-:S05]  /*7dd0*/  PLOP3.LUT P0, PT, PT, PT, UP0, 0x80, 0x0 ;  /* 0x000000000000781c */ /* 0x000fca0003f0f008 */
[----:B------:R-:W-:Y:S02]  /*7de0*/  @UP0 ULDC.64 UR4, c[0x0][0x9f8] ;  /* 0x00027e0000040ab9 */ /* 0x000fe40000000a00 */
[----:B------:R-:W-:-:S06]  /*7df0*/  @UP0 UIMAD.WIDE UR4, UR46, 0x4, UR4 ;  /* 0x000000042e0408a5 */ /* 0x000fcc000f8e0204 */
[----:B0-----:R-:W-:Y:S02]  /*7e00*/  IMAD.U32 R2, RZ, RZ, UR4 ;  /* 0x00000004ff027e24 */ /* 0x001fe4000f8e00ff */
[----:B------:R-:W-:-:S05]  /*7e10*/  IMAD.U32 R3, RZ, RZ, UR5 ;  /* 0x00000005ff037e24 */ /* 0x000fca000f8e00ff */
[----:B------:R0:W5:Y:S01]  /*7e20*/  @P0 LDG.E R23, desc[UR36][R2.64] ;  /* 0x0000002402170981 */ /* 0x000162000c1e1900 */
[----:B------:R-:W-:-:S03]  /*7e30*/  UMOV UR4, 0xffffffff ;  /* 0xffffffff00047882 */ /* 0x000fc60000000000 */
[----:B------:R-:W-:Y:S05]  /*7e40*/  BRA.DIV UR4, `(.L_x_42) ;  /* 0x0000002e04c07947 */ /* 0x000fea000b800000 */
.L_x_105:
[----:B0-----:R-:W2:Y:S01]  /*7e50*/  LDL R2, [R1+0xc] ;  /* 0x00000c0001027983 */ /* 0x001ea20000100800 */
[----:B-1----:R-:W-:Y:S02]  /*7e60*/  ISETP.NE.AND P1, PT, R9, 0x1, PT ;  /* 0x000000010900780c */ /* 0x002fe40003f25270 */
[----:B-----5:R-:W-:Y:S02]  /*7e70*/  SHF.R.S32.HI R27, RZ, 0x1f, R23 ;  /* 0x0000001fff1b7819 */ /* 0x020fe40000011417 */
[----:B------:R-:W-:-:S09]  /*7e80*/  LOP3.LUT R16, R16, 0xffffffef, RZ, 0xc0, !PT ;  /* 0xffffffef10107812 */ /* 0x000fd200078ec0ff */
[----:B------:R-:W0:Y:S01]  /*7e90*/  @P1 LDC R3, c[0x0][0x434] ;  /* 0x00010d00ff031b82 */ /* 0x000e220000000800 */
[----:B------:R-:W-:-:S07]  /*7ea0*/  @P1 LOP3.LUT R16, R16, 0x10, RZ, 0xfc, !PT ;  /* 0x0000001010101812 */ /* 0x000fce00078efcff */
[----:B------:R-:W1:Y:S01]  /*7eb0*/  @P1 LDC R5, c[0x0][0x438] ;  /* 0x00010e00ff051b82 */ /* 0x000e620000000800 */
[----:B------:R-:W-:Y:S01]  /*7ec0*/  IMAD R17, RZ, RZ, -UR46 ;  /* 0x8000002eff117e24 */ /* 0x000fe2000f8e02ff */
[----:B------:R-:W-:Y:S02]  /*7ed0*/  LOP3.LUT R16, R16, 0xfffffffe, RZ, 0xc0, !PT ;  /* 0xfffffffe10107812 */ /* 0x000fe400078ec0ff */
[C---:B--2---:R-:W-:Y:S01]  /*7ee0*/  ISETP.GE.AND P0, PT, R2.reuse, UR40, PT ;  /* 0x0000002802007c0c */ /* 0x044fe2000bf06270 */
[----:B------:R-:W-:-:S04]  /*7ef0*/  IMAD.IADD R0, R2, 0x1, R28 ;  /* 0x0000000102007824 */ /* 0x000fc800078e021c */
[----:B0-----:R-:W-:-:S04]  /*7f00*/  @P1 IMAD.HI.U32 R2, R0, R3, RZ ;  /* 0x0000000300021227 */ /* 0x001fc800078e00ff */
[----:B------:R-:W-:Y:S01]  /*7f10*/  IMAD.MOV.U32 R8, RZ, RZ, R0 ;  /* 0x000000ffff087224 */ /* 0x000fe200078e0000 */
[----:B-1----:R-:W-:-:S03]  /*7f20*/  @P1 SHF.R.U32.HI R8, RZ, R5, R2 ;  /* 0x00000005ff081219 */ /* 0x002fc60000011602 */
[----:B------:R-:W0:Y:S01]  /*7f30*/  @!P0 LDC.64 R6, c[0x0][0x428] ;  /* 0x00010a00ff068b82 */ /* 0x000e220000000a00 */
[----:B------:R-:W-:-:S07]  /*7f40*/  @!P0 SHF.R.S32.HI R3, RZ, 0x1f, R8 ;  /* 0x0000001fff038819 */ /* 0x000fce0000011408 */
[----:B------:R-:W1:Y:S01]  /*7f50*/  @!P0 LDC.64 R4, c[0x0][0x418] ;  /* 0x00010600ff048b82 */ /* 0x000e620000000a00 */
[----:B0-----:R-:W-:-:S04]  /*7f60*/  @!P0 IMAD R2, R27, R6, RZ ;  /* 0x000000061b028224 */ /* 0x001fc800078e02ff */
[----:B------:R-:W-:Y:S02]  /*7f70*/  @!P0 IMAD R7, R23, R7, R2 ;  /* 0x0000000717078224 */ /* 0x000fe400078e0202 */
[----:B------:R-:W-:-:S04]  /*7f80*/  @!P0 IMAD.MOV.U32 R2, RZ, RZ, R8 ;  /* 0x000000ffff028224 */ /* 0x000fc800078e0008 */
[----:B------:R-:W-:-:S04]  /*7f90*/  @!P0 IMAD.WIDE.U32 R2, R23, R6, R2 ;  /* 0x0000000617028225 */ /* 0x000fc800078e0002 */
[----:B------:R-:W-:Y:S01]  /*7fa0*/  @!P0 IMAD.IADD R3, R3, 0x1, R7 ;  /* 0x0000000103038824 */ /* 0x000fe200078e0207 */
[----:B-1----:R-:W-:-:S04]  /*7fb0*/  @!P0 LEA R6, P1, R2, R4, 0x2 ;  /* 0x0000000402068211 */ /* 0x002fc800078210ff */
[----:B------:R-:W-:Y:S01]  /*7fc0*/  @!P0 LEA.HI.X R7, R2, R5, R3, 0x2, P1 ;  /* 0x0000000502078211 */ /* 0x000fe200008f1403 */
[----:B------:R-:W-:Y:S01]  /*7fd0*/  IMAD.U32 R4, RZ, RZ, UR48 ;  /* 0x00000030ff047e24 */ /* 0x000fe2000f8e00ff */
[----:B------:R-:W0:Y:S01]  /*7fe0*/  LDC R2, c[0x0][0xc44] ;  /* 0x00031100ff027b82 */ /* 0x000e220000000800 */
[----:B------:R-:W-:-:S03]  /*7ff0*/  IMAD.MOV.U32 R5, RZ, RZ, RZ ;  /* 0x000000ffff057224 */ /* 0x000fc600078e00ff */
[----:B------:R-:W-:Y:S01]  /*8000*/  ISETP.NE.AND P2, PT, R4, 0x3, PT ;  /* 0x000000030400780c */ /* 0x000fe20003f45270 */
[----:B------:R-:W-:Y:S02]  /*8010*/  IMAD.MOV R3, RZ, RZ, -R8 ;  /* 0x000000ffff037224 */ /* 0x000fe400078e0a08 */
[----:B------:R1:W5:Y:S02]  /*8020*/  @!P0 LDG.E R5, desc[UR36][R6.64] ;  /* 0x0000002406058981 */ /* 0x000364000c1e1900 */
[----:B-1----:R-:W-:-:S08]  /*8030*/  IMAD R6, R9, R3, R0 ;  /* 0x0000000309067224 */ /* 0x002fd000078e0200 */
[----:B------:R-:W-:Y:S01]  /*8040*/  @P2 LOP3.LUT R16, R16, 0x1, RZ, 0xfc, !PT ;  /* 0x0000000110102812 */ /* 0x000fe200078efcff */
[----:B0-----:R-:W-:-:S05]  /*8050*/  IMAD R17, R2, R17, UR45 ;  /* 0x0000002d02117e24 */ /* 0x001fca000f8e0211 */
[----:B------:R-:W-:Y:S01]  /*8060*/  SHF.R.S32.HI R24, RZ, 0x1f, R17 ;  /* 0x0000001fff187819 */ /* 0x000fe20000011411 */
[----:B------:R-:W-:Y:S06]  /*8070*/  @!P2 BRA `(.L_x_43) ;  /* 0x000000000004a947 */ /* 0x000fec0003800000 */
[----:B------:R-:W-:Y:S01]  /*8080*/  BPT.TRAP 0x1 ;  /* 0x000000040000795c */ /* 0x000fe20000300000 */
.L_x_43:
[----:B------:R-:W-:Y:S01]  /*8090*/  LEA R4, R19, UR43, 0x3 ;  /* 0x0000002b13047c11 */ /* 0x000fe2000f8e18ff */
[----:B------:R-:W-:Y:S01]  /*80a0*/  BSSY B0, `(.L_x_44) ;  /* 0x0000005000007945 */ /* 0x000fe20003800000 */
[----:B------:R-:W-:Y:S02]  /*80b0*/  SHF.L.U32 R20, R22, 0x1f, RZ ;  /* 0x0000001f16147819 */ /* 0x000fe400000006ff */
[----:B------:R-:W-:Y:S02]  /*80c0*/  SHF.R.S32.HI R10, RZ, 0x1f, R6 ;  /* 0x0000001fff0a7819 */ /* 0x000fe40000011406 */
[----:B------:R-:W0:Y:S02]  /*80d0*/  SYNCS.PHASECHK.TRANS64.TRYWAIT P0, [R4+URZ+0x19c80], R20 ;  /* 0x019c8014040075a7 */ /* 0x000e24000800017f */
[----:B0-----:R-:W-:Y:S05]  /*80e0*/  @!P0 BRA `(.L_x_45) ;  /* 0x0000002c00448947 */ /* 0x001fea0003800000 */
.L_x_106:
[----:B------:R-:W-:Y:S05]  /*80f0*/  BSYNC B0 ;  /* 0x0000000000007941 */ /* 0x000fea0003800000 */
.L_x_44:
[----:B------:R-:W1:Y:S01]  /*8100*/  S2R R11, SR_TID.X ;  /* 0x00000000000b7919 */ /* 0x000e620000002100 */
[----:B------:R-:W-:Y:S01]  /*8110*/  ULDC.64 UR4, c[0x0][0x328] ;  /* 0x0000ca0000047ab9 */ /* 0x000fe20000000a00 */
[----:B-----5:R-:W-:Y:S01]  /*8120*/  SHF.R.S32.HI R18, RZ, 0x1f, R5 ;  /* 0x0000001fff127819 */ /* 0x020fe20000011405 */
[----:B------:R-:W-:Y:S01]  /*8130*/  IMAD R3, R10, UR4, RZ ;  /* 0x000000040a037c24 */ /* 0x000fe2000f8e02ff */
[----:B------:R-:W-:Y:S01]  /*8140*/  ULDC.64 UR6, c[0x0][0x318] ;  /* 0x0000c60000067ab9 */ /* 0x000fe20000000a00 */
[----:B------:R-:W-:Y:S02]  /*8150*/  IMAD R9, R19, 0x3000, R25 ;  /* 0x0000300013097824 */ /* 0x000fe400078e0219 */
[C---:B------:R-:W-:Y:S02]  /*8160*/  IMAD R0, R6.reuse, UR5, R3 ;  /* 0x0000000506007c24 */ /* 0x040fe4000f8e0203 */
[----:B------:R-:W-:Y:S01]  /*8170*/  IMAD.WIDE.U32 R2, R6, UR4, RZ ;  /* 0x0000000406027c25 */ /* 0x000fe2000f8e00ff */
[----:B------:R-:W-:-:S03]  /*8180*/  ULDC.64 UR4, c[0x0][0x338] ;  /* 0x0000ce0000047ab9 */ /* 0x000fc60000000a00 */
[----:B------:R-:W-:Y:S02]  /*8190*/  IMAD.IADD R3, R3, 0x1, R0 ;  /* 0x0000000103037824 */ /* 0x000fe400078e0200 */
[----:B------:R-:W-:Y:S02]  /*81a0*/  IMAD R0, R18, UR4, RZ ;  /* 0x0000000412007c24 */ /* 0x000fe4000f8e02ff */
[----:B------:R-:W-:-:S04]  /*81b0*/  IMAD.WIDE.U32 R2, R5, UR4, R2 ;  /* 0x0000000405027c25 */ /* 0x000fc8000f8e0002 */
[----:B------:R-:W-:Y:S01]  /*81c0*/  IMAD R0, R5, UR5, R0 ;  /* 0x0000000505007c24 */ /* 0x000fe2000f8e0200 */
[----:B------:R-:W-:Y:S02]  /*81d0*/  ULDC.64 UR4, c[0x0][0x330] ;  /* 0x0000cc0000047ab9 */ /* 0x000fe40000000a00 */
[----:B------:R-:W-:Y:S02]  /*81e0*/  IMAD R8, R24, UR4, RZ ;  /* 0x0000000418087c24 */ /* 0x000fe4000f8e02ff */
[----:B------:R-:W-:Y:S02]  /*81f0*/  IMAD.IADD R3, R3, 0x1, R0 ;  /* 0x0000000103037824 */ /* 0x000fe400078e0200 */
[C---:B------:R-:W-:Y:S02]  /*8200*/  IMAD R8, R17.reuse, UR5, R8 ;  /* 0x0000000511087c24 */ /* 0x040fe4000f8e0208 */
[----:B------:R-:W-:Y:S01]  /*8210*/  IMAD.WIDE.U32 R2, R17, UR4, R2 ;  /* 0x0000000411027c25 */ /* 0x000fe2000f8e0002 */
[----:B------:R-:W-:-:S03]  /*8220*/  UMOV UR4, 0xffffffff ;  /* 0xffffffff00047882 */ /* 0x000fc60000000000 */
[----:B-1----:R-:W-:Y:S01]  /*8230*/  IMAD.SHL.U32 R21, R11, 0x10, RZ ;  /* 0x000000100b157824 */ /* 0x002fe200078e00ff */
[----:B------:R-:W-:-:S04]  /*8240*/  IADD3 R7, P0, R2, UR6, RZ ;  /* 0x0000000602077c10 */ /* 0x000fc8000ff1e0ff */
[----:B------:R-:W-:Y:S02]  /*8250*/  IADD3.X R8, R3, UR7, R8, P0, !PT ;  /* 0x0000000703087c10 */ /* 0x000fe400087fe408 */
[----:B------:R-:W-:Y:S01]  /*8260*/  LOP3.LUT R21, R21, 0x10, RZ, 0xc0, !PT ;  /* 0x0000001015157812 */ /* 0x000fe200078ec0ff */
[----:B------:R-:W-:Y:S06]  /*8270*/  BRA.DIV UR4, `(.L_x_46) ;  /* 0x0000002a04f47947 */ /* 0x000fec000b800000 */
[----:B------:R-:W1:Y:S01]  /*8280*/  SHFL.IDX PT, R2, R7, RZ, 0x1e1f ;  /* 0x001e1fff07027589 */ /* 0x000e6200000e0000 */
[C---:B------:R-:W-:Y:S02]  /*8290*/  LOP3.LUT P3, RZ, R16.reuse, 0x1000, RZ, 0xc0, !PT ;  /* 0x0000100010ff7812 */ /* 0x040fe4000786c0ff */
[C---:B------:R-:W-:Y:S01]  /*82a0*/  LOP3.LUT P2, RZ, R16.reuse, 0x800, RZ, 0xc0, !PT ;  /* 0x0000080010ff7812 */ /* 0x040fe2000784c0ff */
[----:B------:R-:W2:Y:S01]  /*82b0*/  SHFL.IDX PT, R0, R8, RZ, 0x1e1f ;  /* 0x001e1fff08007589 */ /* 0x000ea200000e0000 */
[----:B------:R-:W-:-:S03]  /*82c0*/  LOP3.LUT P1, RZ, R16, 0x400, RZ, 0xc0, !PT ;  /* 0x0000040010ff7812 */ /* 0x000fc6000782c0ff */
[----:B------:R-:W3:Y:S01]  /*82d0*/  SHFL.IDX PT, R8, R8, 0x1, 0x1e1f ;  /* 0x003e1f0008087f89 */ /* 0x000ee200000e0000 */
[----:B-1----:R-:W-:-:S05]  /*82e0*/  IADD3 R2, P0, R21, R2, RZ ;  /* 0x0000000215027210 */ /* 0x002fca0007f1e0ff */
[----:B--2---:R-:W-:Y:S02]  /*82f0*/  IMAD.X R3, RZ, RZ, R0, P0 ;  /* 0x000000ffff037224 */ /* 0x004fe400000e0600 */
[----:B------:R-:W-:-:S05]  /*8300*/  VIADD R0, R9, UR43 ;  /* 0x0000002b09007c36 */ /* 0x000fca0008000000 */
[----:B------:R-:W-:Y:S04]  /*8310*/  LDGSTS.E.BYPASS.LTC128B.128 [R0+0x9000], desc[UR36][R2.64], !P3 ;  /* 0x0900000002007fae */ /* 0x000fe8000d901d64 */
[----:B------:R-:W-:Y:S04]  /*8320*/  LDGSTS.E.BYPASS.LTC128B.128 [R0+0xa000], desc[UR36][R2.64+0x20], !P2 ;  /* 0x0a00002002007fae */ /* 0x000fe8000d101d64 */
[----:B------:R1:W-:Y:S04]  /*8330*/  LDGSTS.E.BYPASS.LTC128B.128 [R0+0xb000], desc[UR36][R2.64+0x40], !P1 ;  /* 0x0b00004002007fae */ /* 0x0003e8000c901d64 */
[----:B-1-3--:R1:W2:Y:S02]  /*8340*/  SHFL.IDX PT, R2, R7, 0x1, 0x1e1f ;  /* 0x003e1f0007027f89 */ /* 0x00a2a400000e0000 */
.L_x_112:
[C---:B------:R-:W-:Y:S02]  /*8350*/  LOP3.LUT P3, RZ, R16.reuse, 0x8000, RZ, 0xc0, !PT ;  /* 0x0000800010ff7812 */ /* 0x040fe4000786c0ff */
[C---:B------:R-:W-:Y:S02]  /*8360*/  LOP3.LUT P2, RZ, R16.reuse, 0x4000, RZ, 0xc0, !PT ;  /* 0x0000400010ff7812 */ /* 0x040fe4000784c0ff */
[----:B------:R-:W-:Y:S02]  /*8370*/  LOP3.LUT P1, RZ, R16, 0x2000, RZ, 0xc0, !PT ;  /* 0x0000200010ff7812 */ /* 0x000fe4000782c0ff */
[----:B--2---:R-:W-:-:S05]  /*8380*/  IADD3 R2, P0, R21, R2, RZ ;  /* 0x0000000215027210 */ /* 0x004fca0007f1e0ff */
[----:B------:R-:W-:Y:S01]  /*8390*/  IMAD.X R3, RZ, RZ, R8, P0 ;  /* 0x000000ffff037224 */ /* 0x000fe200000e0608 */
[----:B------:R-:W-:-:S04]  /*83a0*/  PLOP3.LUT P0, PT, PT, PT, PT, 0x80, 0x0 ;  /* 0x000000000000781c */ /* 0x000fc80003f0f070 */
[----:B------:R-:W-:Y:S01]  /*83b0*/  @!PT LDS RZ, [RZ] ;  /* 0x00000000fffff984 */ /* 0x000fe20000000800 */
[----:B------:R-:W-:Y:S01]  /*83c0*/  @!PT LDS RZ, [RZ] ;  /* 0x00000000fffff984 */ /* 0x000fe20000000800 */
[----:B------:R-:W-:Y:S01]  /*83d0*/  @!PT LDS RZ, [RZ] ;  /* 0x00000000fffff984 */ /* 0x000fe20000000800 */
[----:B------:R2:W-:Y:S04]  /*83e0*/  LDGSTS.E.BYPASS.LTC128B.128 [R0+0x9800], desc[UR36][R2.64], !P3 ;  /* 0x0980000002007fae */ /* 0x0005e8000d901d64 */
[----:B------:R2:W-:Y:S04]  /*83f0*/  LDGSTS.E.BYPASS.LTC128B.128 [R0+0xa800], desc[UR36][R2.64+0x20], !P2 ;  /* 0x0a80002002007fae */ /* 0x0005e8000d101d64 */
[----:B------:R2:W-:Y:S01]  /*8400*/  LDGSTS.E.BYPASS.LTC128B.128 [R0+0xb800], desc[UR36][R2.64+0x40], !P1 ;  /* 0x0b80004002007fae */ /* 0x0005e2000c901d64 */
[----:B------:R-:W-:Y:S01]  /*8410*/  NOP ;  /* 0x0000000000007918 */ /* 0x000fe20000000000 */
.L_x_47:
[----:B------:R-:W-:Y:S02]  /*8420*/  PLOP3.LUT P1, PT, P1, P0, PT, 0xa2, 0x0 ;  /* 0x000000000000781c */ /* 0x000fe40000f21472 */
[----:B------:R-:W-:-:S08]  /*8430*/  @P0 R2UR P1, UR4, R4 ;  /* 0x00000000040402ca */ /* 0x000fd00000020000 */
[----:B------:R-:W-:-:S05]  /*8440*/  @P0 PLOP3.LUT P0, PT, P1, PT, PT, 0x80, 0x0 ;  /* 0x000000000000081c */ /* 0x000fca0000f0f070 */
[----:B------:R-:W-:Y:S01]  /*8450*/  @!P1 SYNCS.ARRIVE.TRANS64.RED.A0T1 RZ, [UR4+0x19c70], RZ ;  /* 0x019c70ffffff99a7 */ /* 0x000fe20008200404 */
[----:B------:R-:W-:Y:S07]  /*8460*/  @!P1 ARRIVES.LDGSTSBAR.64.TRANSCNT [UR4+0x19c70] ;  /* 0x019c7000ff0099b0 */ /* 0x000fee0008000a84 */
[----:B------:R-:W-:Y:S05]  /*8470*/  @P0 BRA.U.ANY `(.L_x_47) ;  /* 0xfffffffd00e80947 */ /* 0x000fea000393ffff */
[----:B------:R-:W-:Y:S01]  /*8480*/  NOP ;  /* 0x0000000000007918 */ /* 0x000fe20000000000 */
[----:B--2---:R-:W-:-:S05]  /*8490*/  IMAD.U32 R2, RZ, RZ, UR48 ;  /* 0x00000030ff027e24 */ /* 0x004fca000f8e00ff */
[----:B------:R-:W-:-:S13]  /*84a0*/  ISETP.NE.AND P2, PT, R2, 0x3, PT ;  /* 0x000000030200780c */ /* 0x000fda0003f45270 */
[----:B------:R-:W-:Y:S05]  /*84b0*/  @!P2 BRA `(.L_x_48) ;  /* 0x000000000004a947 */ /* 0x000fea0003800000 */
[----:B------:R-:W-:Y:S01]  /*84c0*/  BPT.TRAP 0x1 ;  /* 0x000000040000795c */ /* 0x000fe20000300000 */
.L_x_48:
[----:B------:R2:W-:Y:S01]  /*84d0*/  SYNCS.ARRIVE.TRANS64.A1T0 RZ, [R4+URZ+0x19c70], RZ ;  /* 0x019c70ff04ff79a7 */ /* 0x0005e2000810003f */
[----:B------:R-:W-:Y:S05]  /*84e0*/  @!P2 BRA `(.L_x_49) ;  /* 0x000000000004a947 */ /* 0x000fea0003800000 */
[----:B------:R-:W-:Y:S01]  /*84f0*/  BPT.TRAP 0x1 ;  /* 0x000000040000795c */ /* 0x000fe20000300000 */
.L_x_49:
[----:B------:R-:W3:Y:S01]  /*8500*/  SYNCS.PHASECHK.TRANS64.TRYWAIT P0, [R4+URZ+0x19c40], R20 ;  /* 0x019c4014040075a7 */ /* 0x000ee2000800017f */
[----:B------:R-:W-:Y:S04]  /*8510*/  BSSY B0, `(.L_x_50) ;  /* 0x0000002000007945 */ /* 0x000fe80003800000 */
[----:B---3--:R-:W-:Y:S05]  /*8520*/  @!P0 BRA `(.L_x_51) ;  /* 0x0000002800f08947 */ /* 0x008fea0003800000 */
.L_x_113:
[----:B------:R-:W-:Y:S05]  /*8530*/  BSYNC B0 ;  /* 0x0000000000007941 */ /* 0x000fea0003800000 */
.L_x_50:
[----:B------:R4:W5:Y:S01]  /*8540*/  LDL R9, [R1+0x8] ;  /* 0x0000080001097983 */ /* 0x0009620000100800 */
[----:B------:R-:W-:Y:S01]  /*8550*/  ULDC.64 UR4, c[0x0][0x300] ;  /* 0x0000c00000047ab9 */ /* 0x000fe20000000a00 */
[----:B------:R-:W-:Y:S01]  /*8560*/  ULDC.64 UR6, c[0x0][0x2e8] ;  /* 0x0000ba0000067ab9 */ /* 0x000fe20000000a00 */
[----:B-1----:R-:W-:Y:S01]  /*8570*/  IMAD R7, R10, UR4, RZ ;  /* 0x000000040a077c24 */ /* 0x002fe2000f8e02ff */
[----:B------:R-:W1:Y:S01]  /*8580*/  S2R R8, SR_TID.X ;  /* 0x0000000000087919 */ /* 0x000e620000002100 */
[----:B------:R-:W-:Y:S01]  /*8590*/  IMAD.WIDE.U32 R2, R6, UR4, RZ ;  /* 0x0000000406027c25 */ /* 0x000fe2000f8e00ff */
[C---:B------:R-:W-:Y:S02]  /*85a0*/  LOP3.LUT P4, RZ, R16.reuse, 0x8, RZ, 0xc0, !PT ;  /* 0x0000000810ff7812 */ /* 0x040fe4000788c0ff */
[----:B------:R-:W-:Y:S01]  /*85b0*/  LOP3.LUT P3, RZ, R16, 0x4, RZ, 0xc0, !PT ;  /* 0x0000000410ff7812 */ /* 0x000fe2000786c0ff */
[----:B------:R-:W-:Y:S01]  /*85c0*/  IMAD R7, R6, UR5, R7 ;  /* 0x0000000506077c24 */ /* 0x000fe2000f8e0207 */
[----:B------:R-:W-:Y:S01]  /*85d0*/  ULDC.64 UR4, c[0x0][0x310] ;  /* 0x0000c40000047ab9 */ /* 0x000fe20000000a00 */
[----:B------:R-:W-:Y:S01]  /*85e0*/  LOP3.LUT P1, RZ, R16, 0x2, RZ, 0xc0, !PT ;  /* 0x0000000210ff7812 */ /* 0x000fe2000782c0ff */
[----:B------:R-:W-:-:S02]  /*85f0*/  IMAD R18, R18, UR4, RZ ;  /* 0x0000000412127c24 */ /* 0x000fc4000f8e02ff */
[----:B------:R-:W-:Y:S02]  /*8600*/  IMAD.IADD R3, R3, 0x1, R7 ;  /* 0x0000000103037824 */ /* 0x000fe400078e0207 */
[C---:B------:R-:W-:Y:S02]  /*8610*/  IMAD R18, R5.reuse, UR5, R18 ;  /* 0x0000000505127c24 */ /* 0x040fe4000f8e0212 */
[----:B------:R-:W-:Y:S01]  /*8620*/  IMAD.WIDE.U32 R2, R5, UR4, R2 ;  /* 0x0000000405027c25 */ /* 0x000fe2000f8e0002 */
[----:B------:R-:W-:-:S03]  /*8630*/  ULDC.64 UR4, c[0x0][0x308] ;  /* 0x0000c20000047ab9 */ /* 0x000fc60000000a00 */
[----:B------:R-:W-:Y:S02]  /*8640*/  IMAD.IADD R3, R3, 0x1, R18 ;  /* 0x0000000103037824 */ /* 0x000fe400078e0212 */
[----:B------:R-:W-:Y:S02]  /*8650*/  IMAD R6, R24, UR4, RZ ;  /* 0x0000000418067c24 */ /* 0x000fe4000f8e02ff */
[----:B------:R-:W-:Y:S01]  /*8660*/  IMAD.WIDE.U32 R2, R17, UR4, R2 ;  /* 0x0000000411027c25 */ /* 0x000fe2000f8e0002 */
[----:B------:R-:W-:-:S03]  /*8670*/  UMOV UR4, 0xffffffff ;  /* 0xffffffff00047882 */ /* 0x000fc60000000000 */
[----:B------:R-:W-:Y:S01]  /*8680*/  IMAD R7, R17, UR5, R6 ;  /* 0x0000000511077c24 */ /* 0x000fe2000f8e0206 */
[----:B------:R-:W-:-:S04]  /*8690*/  IADD3 R5, P0, R2, UR6, RZ ;  /* 0x0000000602057c10 */ /* 0x000fc8000ff1e0ff */
[----:B------:R-:W-:Y:S01]  /*86a0*/  IADD3.X R6, R3, UR7, R7, P0, !PT ;  /* 0x0000000703067c10 */ /* 0x000fe200087fe407 */
[----:B-1----:R-:W-:-:S05]  /*86b0*/  IMAD.SHL.U32 R8, R8, 0x10, RZ ;  /* 0x0000001008087824 */ /* 0x002fca00078e00ff */
[----:B------:R-:W-:Y:S01]  /*86c0*/  LOP3.LUT R8, R8, 0x10, RZ, 0xc0, !PT ;  /* 0x0000001008087812 */ /* 0x000fe200078ec0ff */
[----:B----4-:R-:W-:Y:S06]  /*86d0*/  BRA.DIV UR4, `(.L_x_52) ;  /* 0x0000002a04987947 */ /* 0x010fec000b800000 */
[----:B------:R-:W1:Y:S01]  /*86e0*/  SHFL.IDX PT, R14, R5, RZ, 0x1e1f ;  /* 0x001e1fff050e7589 */ /* 0x000e6200000e0000 */
[----:B-----5:R-:W-:-:S03]  /*86f0*/  ISETP.GE.AND P2, PT, R9, 0x1, PT ;  /* 0x000000010900780c */ /* 0x020fc60003f46270 */
[----:B------:R-:W4:Y:S04]  /*8700*/  SHFL.IDX PT, R2, R6, RZ, 0x1e1f ;  /* 0x001e1fff06027589 */ /* 0x000f2800000e0000 */
[----:B------:R-:W0:Y:S06]  /*8710*/  SHFL.IDX PT, R6, R6, 0x1, 0x1e1f ;  /* 0x003e1f0006067f89 */ /* 0x000e2c00000e0000 */
[----:B-1----:R-:W-:-:S05]  /*8720*/  @P2 IADD3 R14, P0, R8, R14, RZ ;  /* 0x0000000e080e2210 */ /* 0x002fca0007f1e0ff */
[----:B----4-:R-:W-:Y:S02]  /*8730*/  @P2 IMAD.X R3, RZ, RZ, R2, P0 ;  /* 0x000000ffff032224 */ /* 0x010fe400000e0602 */
[----:B------:R-:W-:Y:S02]  /*8740*/  @P2 IMAD.MOV.U32 R2, RZ, RZ, R14 ;  /* 0x000000ffff022224 */ /* 0x000fe400078e000e */
[----:B------:R1:W4:Y:S04]  /*8750*/  SHFL.IDX PT, R14, R5, 0x1, 0x1e1f ;  /* 0x003e1f00050e7f89 */ /* 0x00032800000e0000 */
[----:B------:R1:W-:Y:S04]  /*8760*/  @P2 LDGSTS.E.BYPASS.LTC128B.128 [R0+0x13800], desc[UR36][R2.64], !P4 ;  /* 0x1380000002002fae */ /* 0x0003e8000e101d64 */
[----:B------:R1:W-:Y:S04]  /*8770*/  @P2 LDGSTS.E.BYPASS.LTC128B.128 [R0+0x14800], desc[UR36][R2.64+0x20], !P3 ;  /* 0x1480002002002fae */ /* 0x0003e8000d901d64 */
[----:B0-----:R1:W-:Y:S02]  /*8780*/  @P2 LDGSTS.E.BYPASS.LTC128B.128 [R0+0x15800], desc[UR36][R2.64+0x40], !P1 ;  /* 0x1580004002002fae */ /* 0x0013e4000c901d64 */
.L_x_119:
[----:B------:R-:W-:-:S13]  /*8790*/  ISETP.GE.AND P2, PT, R9, 0x41, PT ;  /* 0x000000410900780c */ /* 0x000fda0003f46270 */
[----:B-1--4-:R-:W-:-:S05]  /*87a0*/  @P2 IADD3 R2, P0, R8, R14, RZ ;  /* 0x0000000e08022210 */ /* 0x012fca0007f1e0ff */
[----:B------:R-:W-:Y:S01]  /*87b0*/  @P2 IMAD.X R3, RZ, RZ, R6, P0 ;  /* 0x000000ffff032224 */ /* 0x000fe200000e0606 */
[----:B------:R-:W-:-:S04]  /*87c0*/  PLOP3.LUT P0, PT, PT, PT, PT, 0x80, 0x0 ;  /* 0x000000000000781c */ /* 0x000fc80003f0f070 */
[----:B------:R-:W-:Y:S01]  /*87d0*/  @!PT LDS RZ, [RZ] ;  /* 0x00000000fffff984 */ /* 0x000fe20000000800 */
[----:B------:R-:W-:Y:S01]  /*87e0*/  @!PT LDS RZ, [RZ] ;  /* 0x00000000fffff984 */ /* 0x000fe20000000800 */
[----:B------:R-:W-:Y:S01]  /*87f0*/  @!PT LDS RZ, [RZ] ;  /* 0x00000000fffff984 */ /* 0x000fe20000000800 */
[----:B------:R0:W-:Y:S04]  /*8800*/  @P2 LDGSTS.E.BYPASS.LTC128B.128 [R0+0x14000], desc[UR36][R2.64], !P4 ;  /* 0x1400000002002fae */ /* 0x0001e8000e101d64 */
[----:B------:R0:W-:Y:S04]  /*8810*/  @P2 LDGSTS.E.BYPASS.LTC128B.128 [R0+0x15000], desc[UR36][R2.64+0x20], !P3 ;  /* 0x1500002002002fae */ /* 0x0001e8000d901d64 */
[----:B------:R0:W-:Y:S01]  /*8820*/  @P2 LDGSTS.E.BYPASS.LTC128B.128 [R0+0x16000], desc[UR36][R2.64+0x40], !P1 ;  /* 0x1600004002002fae */ /* 0x0001e2000c901d64 */
[----:B------:R-:W-:Y:S01]  /*8830*/  NOP ;  /* 0x0000000000007918 */ /* 0x000fe20000000000 */
.L_x_53:
[----:B------:R-:W-:Y:S02]  /*8840*/  PLOP3.LUT P1, PT, P1, P0, PT, 0xa2, 0x0 ;  /* 0x000000000000781c */ /* 0x000fe40000f21472 */
[----:B------:R-:W-:-:S08]  /*8850*/  @P0 R2UR P1, UR4, R4 ;  /* 0x00000000040402ca */ /* 0x000fd00000020000 */
[----:B------:R-:W-:-:S05]  /*8860*/  @P0 PLOP3.LUT P0, PT, P1, PT, PT, 0x80, 0x0 ;  /* 0x000000000000081c */ /* 0x000fca0000f0f070 */
[----:B------:R-:W-:Y:S01]  /*8870*/  @!P1 SYNCS.ARRIVE.TRANS64.RED.A0T1 RZ, [UR4+0x19c30], RZ ;  /* 0x019c30ffffff99a7 */ /* 0x000fe20008200404 */
[----:B------:R-:W-:Y:S07]  /*8880*/  @!P1 ARRIVES.LDGSTSBAR.64.TRANSCNT [UR4+0x19c30] ;  /* 0x019c3000ff0099b0 */ /* 0x000fee0008000a84 */
[----:B------:R-:W-:Y:S05]  /*8890*/  @P0 BRA.U.ANY `(.L_x_53) ;  /* 0xfffffffd00e80947 */ /* 0x000fea000393ffff */
[----:B------:R-:W-:Y:S01]  /*88a0*/  NOP ;  /* 0x0000000000007918 */ /* 0x000fe20000000000 */
[----:B0-----:R-:W-:-:S05]  /*88b0*/  IMAD.U32 R0, RZ, RZ, UR48 ;  /* 0x00000030ff007e24 */ /* 0x001fca000f8e00ff */
[----:B------:R-:W-:-:S13]  /*88c0*/  ISETP.NE.AND P2, PT, R0, 0x3, PT ;  /* 0x000000030000780c */ /* 0x000fda0003f45270 */
[----:B------:R-:W-:Y:S05]  /*88d0*/  @!P2 BRA `(.L_x_54) ;  /* 0x000000000004a947 */ /* 0x000fea0003800000 */
[----:B------:R-:W-:Y:S01]  /*88e0*/  BPT.TRAP 0x1 ;  /* 0x000000040000795c */ /* 0x000fe20000300000 */
.L_x_54:
[----:B------:R0:W-:Y:S02]  /*88f0*/  SYNCS.ARRIVE.TRANS64.A1T0 RZ, [R4+URZ+0x19c30], RZ ;  /* 0x019c30ff04ff79a7 */ /* 0x0001e4000810003f */
[----:B------:R-:W-:Y:S05]  /*8900*/  WARPSYNC.ALL ;  /* 0x0000000000007948 */ /* 0x000fea0003800000 */
[----:B------:R-:W-:-:S04]  /*8910*/  UIADD3 UR4, UR43, 0xf000, URZ ;  /* 0x0000f0002b047890 */ /* 0x000fc8000fffe03f */
[----:B------:R-:W-:Y:S01]  /*8920*/  ULOP3.LUT UP0, URZ, UR4, 0x9f, URZ, 0xc0, !UPT ;  /* 0x0000009f043f7892 */ /* 0x000fe2000f80c03f */
[----:B------:R-:W-:Y:S05]  /*8930*/  BAR.SYNC.DEFER_BLOCKING 0x8, 0x200 ;  /* 0x0208000000007b1d */ /* 0x000fea0000010000 */
[----:B------:R-:W-:-:S13]  /*8940*/  PLOP3.LUT P0, PT, PT, PT, UP0, 0x80, 0x0 ;  /* 0x000000000000781c */ /* 0x000fda0003f0f008 */
[----:B------:R-:W-:Y:S05]  /*8950*/  @!P0 BRA `(.L_x_55) ;  /* 0x0000000000408947 */ /* 0x000fea0003800000 */
[----:B------:R-:W-:Y:S01]  /*8960*/  MOV R2, 0x0 ;  /* 0x0000000000027802 */ /* 0x000fe20000000f00 */
[----:B------:R-:W-:Y:S01]  /*8970*/  ULDC.64 UR6, c[0x4][0x98] ;  /* 0x0100260000067ab9 */ /* 0x000fe20000000a00 */
[----:B------:R-:W-:Y:S01]  /*8980*/  ULDC.64 UR8, c[0x4][0xa0] ;  /* 0x0100280000087ab9 */ /* 0x000fe20000000a00 */
[----:B------:R-:W-:Y:S01]  /*8990*/  ULDC.64 UR4, c[0x4][0x28] ;  /* 0x01000a0000047ab9 */ /* 0x000fe20000000a00 */
[----:B0-23--:R-:W-:Y:S02]  /*89a0*/  IMAD.U32 R4, RZ, RZ, UR6 ;  /* 0x00000006ff047e24 */ /* 0x00dfe4000f8e00ff */
        /* <DEDUP_REMOVED lines=10> */
[----:B0-----:R-:W-:Y:S05]  /*8a50*/  CALL.ABS.NOINC R2 ;  /* 0x0000000002007343 */ /* 0x001fea0003c00000 */
.L_x_55:
[----:B------:R-:W1:Y:S01]  /*8a60*/  LDC R8, c[0x0][0x448] ;  /* 0x00011200ff087b82 */ /* 0x000e620000000800 */
[----:B------:R-:W3:Y:S01]  /*8a70*/  S2R R18, SR_TID.X ;  /* 0x0000000000127919 */ /* 0x000ee20000002100 */
[----:B------:R-:W-:Y:S01]  /*8a80*/  R2UR UR6, R24 ;  /* 0x00000000180672ca */ /* 0x000fe200000e0000 */
[----:B------:R-:W-:Y:S01]  /*8a90*/  IMAD R0, RZ, RZ, -UR45 ;  /* 0x8000002dff007e24 */ /* 0x000fe2000f8e02ff */
[C---:B------:R-:W-:Y:S01]  /*8aa0*/  R2UR UR7, R17.reuse ;  /* 0x00000000110772ca */ /* 0x040fe200000e0000 */
[----:B------:R-:W-:Y:S01]  /*8ab0*/  ULDC.64 UR8, c[0x0][0x2d8] ;  /* 0x0000b60000087ab9 */ /* 0x000fe20000000a00 */
[----:B------:R-:W-:Y:S01]  /*8ac0*/  R2UR UR4, R17 ;  /* 0x00000000110472ca */ /* 0x000fe200000e0000 */
[----:B------:R-:W-:Y:S01]  /*8ad0*/  ULDC.64 UR10, c[0x0][0x280] ;  /* 0x0000a000000a7ab9 */ /* 0x000fe20000000a00 */
[----:B------:R-:W4:Y:S01]  /*8ae0*/  LDC R3, c[0x0][0xc38] ;  /* 0x00030e00ff037b82 */ /* 0x000f220000000800 */
[C---:B------:R-:W-:Y:S01]  /*8af0*/  LOP3.LUT P3, RZ, R16.reuse, 0x200, RZ, 0xc0, !PT ;  /* 0x0000020010ff7812 */ /* 0x040fe2000786c0ff */
[----:B------:R-:W-:Y:S01]  /*8b00*/  VIADD R10, R25, UR43 ;  /* 0x0000002b190a7c36 */ /* 0x000fe20008000000 */
[----:B------:R-:W-:-:S02]  /*8b10*/  LOP3.LUT P4, RZ, R16, 0x100, RZ, 0xc0, !PT ;  /* 0x0000010010ff7812 */ /* 0x000fc4000788c0ff */
[----:B------:R-:W-:Y:S02]  /*8b20*/  LOP3.LUT P5, RZ, R16, 0x80, RZ, 0xc0, !PT ;  /* 0x0000008010ff7812 */ /* 0x000fe400078ac0ff */
[----:B------:R-:W-:-:S04]  /*8b30*/  UIMAD UR6, UR6, UR8, URZ ;  /* 0x00000008060672a4 */ /* 0x000fc8000f8e023f */
[----:B------:R-:W-:Y:S02]  /*8b40*/  UIMAD UR7, UR7, UR9, UR6 ;  /* 0x00000009070772a4 */ /* 0x000fe4000f8e0206 */
[----:B------:R-:W-:Y:S02]  /*8b50*/  USHF.R.S32.HI UR6, URZ, 0x1f, UR46 ;  /* 0x0000001f3f067899 */ /* 0x000fe4000801142e */
[----:B------:R-:W-:Y:S01]  /*8b60*/  UIMAD.WIDE.U32 UR4, UR4, UR8, URZ ;  /* 0x00000008040472a5 */ /* 0x000fe2000f8e003f */
[----:B-1----:R-:W-:Y:S02]  /*8b70*/  ISETP.NE.AND P0, PT, R8, 0x1, PT ;  /* 0x000000010800780c */ /* 0x002fe40003f05270 */
[----:B------:R-:W-:Y:S01]  /*8b80*/  ULDC.64 UR8, c[0x0][0x2e0] ;  /* 0x0000b80000087ab9 */ /* 0x000fe20000000a00 */
[----:B------:R-:W-:Y:S02]  /*8b90*/  UIADD3 UR5, UR5, UR7, URZ ;  /* 0x0000000705057290 */ /* 0x000fe4000fffe03f */
[----:B------:R-:W-:-:S02]  /*8ba0*/  UIMAD UR6, UR6, UR8, URZ ;  /* 0x00000008060672a4 */ /* 0x000fc4000f8e023f */
[----:B------:R-:W-:Y:S01]  /*8bb0*/  UIMAD.WIDE.U32 UR4, UR46, UR8, UR4 ;  /* 0x000000082e0472a5 */ /* 0x000fe2000f8e0004 */
[----:B----4-:R-:W-:Y:S01]  /*8bc0*/  IMAD R0, R3, R0, UR39 ;  /* 0x0000002703007e24 */ /* 0x010fe2000f8e0200 */
[----:B------:R-:W-:Y:S01]  /*8bd0*/  UIMAD UR6, UR46, UR9, UR6 ;  /* 0x000000092e0672a4 */ /* 0x000fe2000f8e0206 */
[----:B---3--:R-:W-:Y:S01]  /*8be0*/  IMAD.SHL.U32 R20, R18, 0x40, RZ ;  /* 0x0000004012147824 */ /* 0x008fe200078e00ff */
[----:B------:R-:W-:Y:S01]  /*8bf0*/  SHF.R.U32.HI R18, RZ, 0x1, R18 ;  /* 0x00000001ff127819 */ /* 0x000fe20000011612 */
[----:B------:R-:W-:Y:S01]  /*8c00*/  ULDC.64 UR8, c[0x0][0x2c8] ;  /* 0x0000b20000087ab9 */ /* 0x000fe20000000a00 */
[----:B0-2---:R-:W0:Y:S01]  /*8c10*/  @P0 LDC R4, c[0x0][0x44c] ;  /* 0x00011300ff040b82 */ /* 0x005e220000000800 */
[----:B------:R-:W-:Y:S01]  /*8c20*/  UIADD3 UR5, UR5, UR6, URZ ;  /* 0x0000000605057290 */ /* 0x000fe2000fffe03f */
[----:B------:R-:W-:Y:S02]  /*8c30*/  LOP3.LUT R20, R20, 0x40, RZ, 0xc0, !PT ;  /* 0x0000004014147812 */ /* 0x000fe400078ec0ff */
[----:B------:R-:W-:-:S02]  /*8c40*/  ULDC.64 UR6, c[0x0][0x2d0] ;  /* 0x0000b40000067ab9 */ /* 0x000fc40000000a00 */
[----:B------:R-:W-:Y:S01]  /*8c50*/  LOP3.LUT R18, R20, 0x3f, R18, 0xf8, !PT ;  /* 0x0000003f14127812 */ /* 0x000fe200078ef812 */
[----:B------:R-:W-:Y:S01]  /*8c60*/  IMAD.U32 R6, RZ, RZ, UR6 ;  /* 0x00000006ff067e24 */ /* 0x000fe2000f8e00ff */
[----:B------:R-:W1:Y:S01]  /*8c70*/  @P0 LDC R2, c[0x0][0x450] ;  /* 0x00011400ff020b82 */ /* 0x000e620000000800 */
[----:B------:R-:W2:Y:S02]  /*8c80*/  S2R R20, SR_TID.X ;  /* 0x0000000000147919 */ /* 0x000ea40000002100 */
[----:B------:R-:W-:-:S04]  /*8c90*/  IMAD R7, R0, 0xc0, R18 ;  /* 0x000000c000077824 */ /* 0x000fc800078e0212 */
[----:B------:R-:W-:Y:S02]  /*8ca0*/  IMAD.MOV.U32 R3, RZ, RZ, R7 ;  /* 0x000000ffff037224 */ /* 0x000fe400078e0007 */
[----:B0-----:R-:W-:-:S05]  /*8cb0*/  @P0 IMAD.HI.U32 R5, R7, R4, RZ ;  /* 0x0000000407050227 */ /* 0x001fca00078e00ff */
[----:B-1----:R-:W-:-:S04]  /*8cc0*/  @P0 SHF.R.U32.HI R3, RZ, R2, R5 ;  /* 0x00000002ff030219 */ /* 0x002fc80000011605 */
[--C-:B------:R-:W-:Y:S01]  /*8cd0*/  SHF.R.S32.HI R2, RZ, 0x1f, R3.reuse ;  /* 0x0000001fff027819 */ /* 0x100fe20000011403 */
[----:B------:R-:W-:-:S04]  /*8ce0*/  IMAD.MOV R4, RZ, RZ, -R3 ;  /* 0x000000ffff047224 */ /* 0x000fc800078e0a03 */
[----:B------:R-:W-:Y:S02]  /*8cf0*/  IMAD R2, R2, UR6, RZ ;  /* 0x0000000602027c24 */ /* 0x000fe4000f8e02ff */
[----:B------:R-:W-:Y:S02]  /*8d00*/  IMAD R4, R8, R4, R7 ;  /* 0x0000000408047224 */ /* 0x000fe400078e0207 */
[C---:B------:R-:W-:Y:S02]  /*8d10*/  IMAD R5, R3.reuse, UR7, R2 ;  /* 0x0000000703057c24 */ /* 0x040fe4000f8e0202 */
[----:B------:R-:W-:-:S04]  /*8d20*/  IMAD.WIDE.U32 R2, R3, R6, UR4 ;  /* 0x0000000403027e25 */ /* 0x000fc8000f8e0006 */
[----:B------:R-:W-:Y:S01]  /*8d30*/  IMAD.IADD R3, R3, 0x1, R5 ;  /* 0x0000000103037824 */ /* 0x000fe200078e0205 */
[----:B------:R-:W-:Y:S01]  /*8d40*/  SHF.R.S32.HI R5, RZ, 0x1f, R4 ;  /* 0x0000001fff057819 */ /* 0x000fe20000011404 */
[----:B------:R-:W-:Y:S02]  /*8d50*/  VIADD R7, R7, 0x80 ;  /* 0x0000008007077836 */ /* 0x000fe40000000000 */
[----:B------:R-:W-:-:S04]  /*8d60*/  IMAD.WIDE.U32 R2, R4, UR8, R2 ;  /* 0x0000000804027c25 */ /* 0x000fc8000f8e0002 */
[----:B------:R-:W-:Y:S02]  /*8d70*/  IMAD R5, R5, UR8, RZ ;  /* 0x0000000805057c24 */ /* 0x000fe4000f8e02ff */
[----:B--2---:R-:W-:Y:S01]  /*8d80*/  IMAD.SHL.U32 R18, R20, 0x10, RZ ;  /* 0x0000001014127824 */ /* 0x004fe200078e00ff */
[----:B------:R-:W-:Y:S01]  /*8d90*/  SHF.R.U32.HI R20, RZ, 0x1, R20 ;  /* 0x00000001ff147819 */ /* 0x000fe20000011614 */
[----:B------:R-:W-:Y:S01]  /*8da0*/  IMAD R5, R4, UR9, R5 ;  /* 0x0000000904057c24 */ /* 0x000fe2000f8e0205 */
[----:B------:R-:W-:Y:S02]  /*8db0*/  IADD3 R4, P1, R2, UR10, RZ ;  /* 0x0000000a02047c10 */ /* 0x000fe4000ff3e0ff */
[----:B------:R-:W0:Y:S01]  /*8dc0*/  @P0 LDC R2, c[0x0][0x450] ;  /* 0x00011400ff020b82 */ /* 0x000e220000000800 */
[----:B------:R-:W-:Y:S02]  /*8dd0*/  LOP3.LUT R18, R18, 0x10, RZ, 0xc0, !PT ;  /* 0x0000001012127812 */ /* 0x000fe400078ec0ff */
[----:B------:R-:W-:-:S02]  /*8de0*/  IADD3.X R5, R3, UR11, R5, P1, !PT ;  /* 0x0000000b03057c10 */ /* 0x000fc40008ffe405 */
[----:B------:R-:W-:-:S03]  /*8df0*/  LOP3.LUT R20, R20, 0x3f, RZ, 0xc0, !PT ;  /* 0x0000003f14147812 */ /* 0x000fc600078ec0ff */
[----:B------:R-:W1:Y:S02]  /*8e00*/  @P0 LDC R3, c[0x0][0x44c] ;  /* 0x00011300ff030b82 */ /* 0x000e640000000800 */
[----:B-1----:R-:W-:-:S04]  /*8e10*/  @P0 IMAD.HI.U32 R9, R7, R3, RZ ;  /* 0x0000000307090227 */ /* 0x002fc800078e00ff */
[----:B------:R-:W-:Y:S01]  /*8e20*/  IMAD.MOV.U32 R3, RZ, RZ, R7 ;  /* 0x000000ffff037224 */ /* 0x000fe200078e0007 */
[----:B0-----:R-:W-:-:S05]  /*8e30*/  @P0 SHF.R.U32.HI R3, RZ, R2, R9 ;  /* 0x00000002ff030219 */ /* 0x001fca0000011609 */
[----:B------:R-:W-:-:S04]  /*8e40*/  IMAD.MOV R2, RZ, RZ, -R3 ;  /* 0x000000ffff027224 */ /* 0x000fc800078e0a03 */
[----:B------:R-:W-:Y:S01]  /*8e50*/  IMAD R7, R8, R2, R7 ;  /* 0x0000000208077224 */ /* 0x000fe200078e0207 */
[----:B------:R-:W-:-:S05]  /*8e60*/  SHF.R.S32.HI R2, RZ, 0x1f, R3 ;  /* 0x0000001fff027819 */ /* 0x000fca0000011403 */
[----:B------:R-:W-:-:S04]  /*8e70*/  IMAD R2, R2, UR6, RZ ;  /* 0x0000000602027c24 */ /* 0x000fc8000f8e02ff */
[C---:B------:R-:W-:Y:S02]  /*8e80*/  IMAD R8, R3.reuse, UR7, R2 ;  /* 0x0000000703087c24 */ /* 0x040fe4000f8e0202 */
[----:B------:R-:W-:Y:S01]  /*8e90*/  IMAD.WIDE.U32 R2, R3, R6, UR4 ;  /* 0x0000000403027e25 */ /* 0x000fe2000f8e0006 */
[----:B------:R-:W-:Y:S01]  /*8ea0*/  SHF.R.S32.HI R6, RZ, 0x1f, R7 ;  /* 0x0000001fff067819 */ /* 0x000fe20000011407 */
[----:B------:R-:W-:Y:S02]  /*8eb0*/  UMOV UR4, 0xffffffff ;  /* 0xffffffff00047882 */ /* 0x000fe40000000000 */
[----:B------:R-:W-:Y:S02]  /*8ec0*/  IMAD.IADD R3, R3, 0x1, R8 ;  /* 0x0000000103037824 */ /* 0x000fe400078e0208 */
[----:B------:R-:W-:Y:S02]  /*8ed0*/  IMAD R6, R6, UR8, RZ ;  /* 0x0000000806067c24 */ /* 0x000fe4000f8e02ff */
[----:B------:R-:W-:-:S04]  /*8ee0*/  IMAD.WIDE.U32 R2, R7, UR8, R2 ;  /* 0x0000000807027c25 */ /* 0x000fc8000f8e0002 */
[----:B------:R-:W-:Y:S01]  /*8ef0*/  IMAD R7, R7, UR9, R6 ;  /* 0x0000000907077c24 */ /* 0x000fe2000f8e0206 */
[----:B------:R-:W-:-:S04]  /*8f00*/  IADD3 R6, P0, R2, UR10, RZ ;  /* 0x0000000a02067c10 */ /* 0x000fc8000ff1e0ff */
[----:B------:R-:W-:Y:S01]  /*8f10*/  IADD3.X R7, R3, UR11, R7, P0, !PT ;  /* 0x0000000b03077c10 */ /* 0x000fe200087fe407 */
[----:B------:R-:W-:Y:S08]  /*8f20*/  BRA.DIV UR4, `(.L_x_56) ;  /* 0x00000026041c7947 */ /* 0x000ff0000b800000 */
[----:B------:R-:W0:Y:S01]  /*8f30*/  SHFL.IDX PT, R3, R4, RZ, 0x1e1f ;  /* 0x001e1fff04037589 */ /* 0x000e2200000e0000 */
[----:B------:R-:W-:-:S03]  /*8f40*/  IMAD R0, R0, 0xc0, R20 ;  /* 0x000000c000007824 */ /* 0x000fc600078e0214 */
[----:B------:R-:W1:Y:S02]  /*8f50*/  SHFL.IDX PT, R2, R5, RZ, 0x1e1f ;  /* 0x001e1fff05027589 */ /* 0x000e6400000e0000 */
[----:B------:R-:W-:Y:S02]  /*8f60*/  ISETP.GE.AND P1, PT, R0, UR42, PT ;  /* 0x0000002a00007c0c */ /* 0x000fe4000bf26270 */
[----:B------:R-:W2:Y:S04]  /*8f70*/  SHFL.IDX PT, R14, R4, 0x1, 0x1e1f ;  /* 0x003e1f00040e7f89 */ /* 0x000ea800000e0000 */
[----:B------:R-:W3:Y:S04]  /*8f80*/  SHFL.IDX PT, R5, R5, 0x1, 0x1e1f ;  /* 0x003e1f0005057f89 */ /* 0x000ee800000e0000 */
[----:B------:R-:W4:Y:S03]  /*8f90*/  SHFL.IDX PT, R7, R7, RZ, 0x1e1f ;  /* 0x001e1fff07077589 */ /* 0x000f2600000e0000 */
[----:B0-----:R-:W-:-:S05]  /*8fa0*/  @!P1 IADD3 R8, P0, R18, R3, RZ ;  /* 0x0000000312089210 */ /* 0x001fca0007f1e0ff */
[----:B-1----:R-:W-:Y:S02]  /*8fb0*/  @!P1 IMAD.X R3, RZ, RZ, R2, P0 ;  /* 0x000000ffff039224 */ /* 0x002fe400000e0602 */
[----:B------:R-:W-:Y:S02]  /*8fc0*/  @!P1 IMAD.MOV.U32 R2, RZ, RZ, R8 ;  /* 0x000000ffff029224 */ /* 0x000fe400078e0008 */
[----:B------:R-:W-:-:S03]  /*8fd0*/  VIADD R8, R0, 0x40 ;  /* 0x0000004000087836 */ /* 0x000fc60000000000 */
[----:B------:R-:W-:Y:S04]  /*8fe0*/  @!P1 LDGSTS.E.BYPASS.LTC128B.128 [R10+0xf000], desc[UR36][R2.64], !P3 ;  /* 0x0f000000020a9fae */ /* 0x000fe8000d901d64 */
[----:B------:R-:W-:Y:S04]  /*8ff0*/  @!P1 LDGSTS.E.BYPASS.LTC128B.128 [R10+0x10800], desc[UR36][R2.64+0x20], !P4 ;  /* 0x10800020020a9fae */ /* 0x000fe8000e101d64 */
[----:B------:R0:W-:Y:S01]  /*9000*/  @!P1 LDGSTS.E.BYPASS.LTC128B.128 [R10+0x12000], desc[UR36][R2.64+0x40], !P5 ;  /* 0x12000040020a9fae */ /* 0x0001e2000e901d64 */
[----:B------:R-:W-:-:S13]  /*9010*/  ISETP.GE.AND P1, PT, R8, UR42, PT ;  /* 0x0000002a08007c0c */ /* 0x000fda000bf26270 */
[----:B--2---:R-:W-:-:S05]  /*9020*/  @!P1 IADD3 R14, P0, R18, R14, RZ ;  /* 0x0000000e120e9210 */ /* 0x004fca0007f1e0ff */
[----:B---3--:R-:W-:Y:S02]  /*9030*/  @!P1 IMAD.X R9, RZ, RZ, R5, P0 ;  /* 0x000000ffff099224 */ /* 0x008fe400000e0605 */
[----:B0-----:R-:W-:Y:S02]  /*9040*/  @!P1 IMAD.MOV.U32 R2, RZ, RZ, R14 ;  /* 0x000000ffff029224 */ /* 0x001fe400078e000e */
[----:B------:R-:W-:Y:S01]  /*9050*/  @!P1 IMAD.MOV.U32 R3, RZ, RZ, R9 ;  /* 0x000000ffff039224 */ /* 0x000fe200078e0009 */
[----:B------:R0:W1:Y:S04]  /*9060*/  SHFL.IDX PT, R14, R6, RZ, 0x1e1f ;  /* 0x001e1fff060e7589 */ /* 0x00006800000e0000 */
[----:B------:R0:W-:Y:S04]  /*9070*/  @!P1 LDGSTS.E.BYPASS.LTC128B.128 [R10+0xf800], desc[UR36][R2.64], !P3 ;  /* 0x0f800000020a9fae */ /* 0x0001e8000d901d64 */
[----:B------:R0:W-:Y:S04]  /*9080*/  @!P1 LDGSTS.E.BYPASS.LTC128B.128 [R10+0x11000], desc[UR36][R2.64+0x20], !P4 ;  /* 0x11000020020a9fae */ /* 0x0001e8000e101d64 */
[----:B----4-:R0:W-:Y:S02]  /*9090*/  @!P1 LDGSTS.E.BYPASS.LTC128B.128 [R10+0x12800], desc[UR36][R2.64+0x40], !P5 ;  /* 0x12800040020a9fae */ /* 0x0101e4000e901d64 */
.L_x_126:
[----:B------:R-:W-:Y:S01]  /*90a0*/  VIADD R0, R0, 0x80 ;  /* 0x0000008000007836 */ /* 0x000fe20000000000 */
[----:B------:R-:W-:Y:S04]  /*90b0*/  BSSY B0, `(.L_x_57) ;  /* 0x000000b000007945 */ /* 0x000fe80003800000 */
[----:B------:R-:W-:-:S13]  /*90c0*/  ISETP.GE.AND P0, PT, R0, UR42, PT ;  /* 0x0000002a00007c0c */ /* 0x000fda000bf06270 */
[----:B------:R-:W-:Y:S05]  /*90d0*/  @P0 BRA `(.L_x_58) ;  /* 0x0000000000200947 */ /* 0x000fea0003800000 */
[----:B01----:R-:W-:-:S05]  /*90e0*/  IADD3 R2, P0, R18, R14, RZ ;  /* 0x0000000e12027210 */ /* 0x003fca0007f1e0ff */
[----:B------:R-:W-:-:S05]  /*90f0*/  IMAD.X R3, RZ, RZ, R7, P0 ;  /* 0x000000ffff037224 */ /* 0x000fca00000e0607 */
[----:B------:R-:W-:Y:S01]  /*9100*/  @!PT LDS RZ, [RZ] ;  /* 0x00000000fffff984 */ /* 0x000fe20000000800 */
[----:B------:R-:W-:Y:S01]  /*9110*/  @!PT LDS RZ, [RZ] ;  /* 0x00000000fffff984 */ /* 0x000fe20000000800 */
[----:B------:R-:W-:Y:S01]  /*9120*/  @!PT LDS RZ, [RZ] ;  /* 0x00000000fffff984 */ /* 0x000fe20000000800 */
[----:B------:R2:W-:Y:S04]  /*9130*/  LDGSTS.E.BYPASS.LTC128B.128 [R10+0x10000], desc[UR36][R2.64], !P3 ;  /* 0x10000000020a7fae */ /* 0x0005e8000d901d64 */
[----:B------:R2:W-:Y:S04]  /*9140*/  LDGSTS.E.BYPASS.LTC128B.128 [R10+0x11800], desc[UR36][R2.64+0x20], !P4 ;  /* 0x11800020020a7fae */ /* 0x0005e8000e101d64 */
[----:B------:R2:W-:Y:S02]  /*9150*/  LDGSTS.E.BYPASS.LTC128B.128 [R10+0x13000], desc[UR36][R2.64+0x40], !P5 ;  /* 0x13000040020a7fae */ /* 0x0005e4000e901d64 */
.L_x_58:
[----:B------:R-:W-:Y:S05]  /*9160*/  BSYNC B0 ;  /* 0x0000000000007941 */ /* 0x000fea0003800000 */
.L_x_57:
[----:B------:R-:W-:Y:S01]  /*9170*/  NOP ;  /* 0x0000000000007918 */ /* 0x000fe20000000000 */
[----:B------:R-:W-:Y:S01]  /*9180*/  SYNCS.ARRIVE.TRANS64.RED.A0T1 RZ, [UR43+0x19c00], RZ ;  /* 0x019c00ffffff79a7 */ /* 0x000fe2000820042b */
[----:B------:R-:W-:Y:S01]  /*9190*/  ARRIVES.LDGSTSBAR.64.TRANSCNT [UR43+0x19c00] ;  /* 0x019c0000ff0079b0 */ /* 0x000fe20008000aab */
[----:B------:R-:W-:Y:S01]  /*91a0*/  NOP ;  /* 0x0000000000007918 */ /* 0x000fe20000000000 */
[----:B------:R-:W-:Y:S01]  /*91b0*/  ULOP3.LUT UR4, UR38, 0x1, URZ, 0xc, !UPT ;  /* 0x0000000126047892 */ /* 0x000fe2000f8e0c3f */
[----:B------:R-:W-:Y:S05]  /*91c0*/  SYNCS.ARRIVE.TRANS64.A1T0 RZ, [UR43+0x19c00], RZ ;  /* 0x019c00ffffff79a7 */ /* 0x000fea000810002b */
[----:B------:R-:W-:-:S05]  /*91d0*/  IMAD.U32 R0, RZ, RZ, UR4 ;  /* 0x00000004ff007e24 */ /* 0x000fca000f8e00ff */
[----:B------:R-:W-:-:S04]  /*91e0*/  SHF.L.U32 R0, R0, 0x1f, RZ ;  /* 0x0000001f00007819 */ /* 0x000fc800000006ff */
[----:B------:R-:W3:Y:S02]  /*91f0*/  SYNCS.PHASECHK.TRANS64.TRYWAIT P0, [UR43+0x19c20], R0 ;  /* 0x019c2000ff0075a7 */ /* 0x000ee4000800016b */
[----:B---3--:R-:W-:Y:S05]  /*9200*/  @!P0 BRA `(.L_x_59) ;  /* 0x0000002400488947 */ /* 0x008fea0003800000 */
.L_x_127:
[----:B0-----:R-:W-:-:S05]  /*9210*/  IMAD.U32 R0, RZ, RZ, UR40 ;  /* 0x00000028ff007e24 */ /* 0x001fca000f8e00ff */
[----:B------:R-:W-:-:S13]  /*9220*/  ISETP.GE.AND P0, PT, R0, 0x81, PT ;  /* 0x000000810000780c */ /* 0x000fda0003f06270 */
[----:B------:R-:W-:Y:S05]  /*9230*/  @!P0 BRA `(.L_x_60) ;  /* 0x0000001000048947 */ /* 0x000fea0003800000 */
[----:B------:R-:W-:Y:S02]  /*9240*/  IMAD.MOV.U32 R4, RZ, RZ, R22 ;  /* 0x000000ffff047224 */ /* 0x000fe400078e0016 */
[----:B------:R-:W-:Y:S02]  /*9250*/  IMAD.MOV.U32 R0, RZ, RZ, R19 ;  /* 0x000000ffff007224 */ /* 0x000fe400078e0013 */
[----:B------:R-:W-:-:S07]  /*9260*/  IMAD.U32 R20, RZ, RZ, UR44 ;  /* 0x0000002cff147e24 */ /* 0x000fce000f8e00ff */
.L_x_80:
[----:B0-2---:R-:W0:Y:S01]  /*9270*/  LDC R2, c[0x0][0x430] ;  /* 0x00010c00ff027b82 */ /* 0x005e220000000800 */
[----:B------:R-:W2:Y:S01]  /*9280*/  S2R R3, SR_TID.X ;  /* 0x0000000000037919 */ /* 0x000ea20000002100 */
[----:B------:R-:W-:Y:S01]  /*9290*/  ULDC.64 UR4, c[0x0][0x428] ;  /* 0x00010a0000047ab9 */ /* 0x000fe20000000a00 */
[----:B------:R-:W-:Y:S02]  /*92a0*/  VIADD R19, R0, 0x1 ;  /* 0x0000000100137836 */ /* 0x000fe40000000000 */
[----:B------:R-:W-:-:S04]  /*92b0*/  IMAD R6, R27, UR4, RZ ;  /* 0x000000041b067c24 */ /* 0x000fc8000f8e02ff */
[----:B------:R-:W-:Y:S01]  /*92c0*/  IMAD R6, R23, UR5, R6 ;  /* 0x0000000517067c24 */ /* 0x000fe2000f8e0206 */
[----:B0-----:R-:W-:Y:S01]  /*92d0*/  ISETP.NE.AND P0, PT, R2, 0x1, PT ;  /* 0x000000010200780c */ /* 0x001fe20003f05270 */
[----:B--2---:R-:W-:Y:S01]  /*92e0*/  IMAD.SHL.U32 R2, R3, 0x40, RZ ;  /* 0x0000004003027824 */ /* 0x004fe200078e00ff */
[----:B------:R-:W-:-:S11]  /*92f0*/  SHF.R.U32.HI R3, RZ, 0x1, R3 ;  /* 0x00000001ff037819 */ /* 0x000fd60000011603 */
[----:B------:R-:W0:Y:S01]  /*9300*/  @P0 LDC R5, c[0x0][0x434] ;  /* 0x00010d00ff050b82 */ /* 0x000e220000000800 */
[----:B------:R-:W-:Y:S02]  /*9310*/  LOP3.LUT R3, R3, 0x3f, RZ, 0xc0, !PT ;  /* 0x0000003f03037812 */ /* 0x000fe400078ec0ff */
[----:B------:R-:W-:-:S03]  /*9320*/  LOP3.LUT R2, R2, 0x40, RZ, 0xc0, !PT ;  /* 0x0000004002027812 */ /* 0x000fc600078ec0ff */
[----:B------:R-:W-:Y:S02]  /*9330*/  IMAD R3, R20, 0x80, R3 ;  /* 0x0000008014037824 */ /* 0x000fe400078e0203 */
[----:B------:R-:W2:Y:S03]  /*9340*/  @P0 LDC R7, c[0x0][0x438] ;  /* 0x00010e00ff070b82 */ /* 0x000ea60000000800 */
[----:B------:R-:W-:-:S05]  /*9350*/  IADD3 R8, R2, R3, R28 ;  /* 0x0000000302087210 */ /* 0x000fca0007ffe01c */
[----:B0-----:R-:W-:-:S04]  /*9360*/  @P0 IMAD.HI.U32 R2, R8, R5, RZ ;  /* 0x0000000508020227 */ /* 0x001fc800078e00ff */
[----:B------:R-:W-:Y:S01]  /*9370*/  IMAD.MOV.U32 R5, RZ, RZ, R8 ;  /* 0x000000ffff057224 */ /* 0x000fe200078e0008 */
[----:B--2---:R-:W-:-:S04]  /*9380*/  @P0 SHF.R.U32.HI R5, RZ, R7, R2 ;  /* 0x00000007ff050219 */ /* 0x004fc80000011602 */
[--C-:B------:R-:W-:Y:S01]  /*9390*/  SHF.R.S32.HI R3, RZ, 0x1f, R5.reuse ;  /* 0x0000001fff037819 */ /* 0x100fe20000011405 */
[----:B------:R-:W-:-:S04]  /*93a0*/  IMAD.MOV.U32 R2, RZ, RZ, R5 ;  /* 0x000000ffff027224 */ /* 0x000fc800078e0005 */
[----:B------:R-:W-:Y:S01]  /*93b0*/  IMAD.WIDE.U32 R2, R23, UR4, R2 ;  /* 0x0000000417027c25 */ /* 0x000fe2000f8e0002 */
[----:B------:R-:W-:-:S03]  /*93c0*/  ULDC.64 UR4, c[0x0][0x418] ;  /* 0x0001060000047ab9 */ /* 0x000fc60000000a00 */
[----:B------:R-:W-:Y:S01]  /*93d0*/  IMAD.IADD R3, R6, 0x1, R3 ;  /* 0x0000000106037824 */ /* 0x000fe200078e0203 */
[C---:B------:R-:W-:Y:S01]  /*93e0*/  LEA R6, P0, R2.reuse, UR4, 0x2 ;  /* 0x0000000402067c11 */ /* 0x040fe2000f8010ff */
[----:B------:R-:W-:Y:S01]  /*93f0*/  IMAD.U32 R9, RZ, RZ, UR48 ;  /* 0x00000030ff097e24 */ /* 0x000fe2000f8e00ff */
[----:B------:R-:W-:Y:S02]  /*9400*/  ULDC UR4, c[0x0][0x430] ;  /* 0x00010c0000047ab9 */ /* 0x000fe40000000800 */
[----:B------:R-:W-:Y:S02]  /*9410*/  LEA.HI.X R7, R2, UR5, R3, 0x2, P0 ;  /* 0x0000000502077c11 */ /* 0x000fe400080f1403 */
[----:B------:R-:W-:Y:S01]  /*9420*/  ISETP.NE.AND P2, PT, R9, 0x3, PT ;  /* 0x000000030900780c */ /* 0x000fe20003f45270 */
[----:B------:R-:W-:Y:S01]  /*9430*/  IMAD.MOV R3, RZ, RZ, -R5 ;  /* 0x000000ffff037224 */ /* 0x000fe200078e0a05 */
[----:B------:R-:W-:Y:S02]  /*9440*/  ISETP.NE.AND P0, PT, R19, 0x2, PT ;  /* 0x000000021300780c */ /* 0x000fe40003f05270 */
[----:B------:R-:W2:Y:S01]  /*9450*/  LDG.E R7, desc[UR36][R6.64] ;  /* 0x0000002406077981 */ /* 0x000ea2000c1e1900 */
[----:B------:R-:W-:Y:S01]  /*9460*/  IMAD.MOV.U32 R2, RZ, RZ, R20 ;  /* 0x000000ffff027224 */ /* 0x000fe200078e0014 */
[----:B------:R-:W-:Y:S01]  /*9470*/  SEL R22, RZ, 0x1, P0 ;  /* 0x00000001ff167807 */ /* 0x000fe20000000000 */
[----:B------:R-:W-:Y:S01]  /*9480*/  IMAD R8, R3, UR4, R8 ;  /* 0x0000000403087c24 */ /* 0x000fe2000f8e0208 */
[----:B------:R-:W-:Y:S01]  /*9490*/  SEL R19, R19, RZ, P0 ;  /* 0x000000ff13137207 */ /* 0x000fe20000000000 */
[----:B------:R-:W-:Y:S01]  /*94a0*/  VIADD R20, R20, 0xffffffff ;  /* 0xffffffff14147836 */ /* 0x000fe20000000000 */
[----:B------:R-:W-:-:S02]  /*94b0*/  LOP3.LUT R22, R4, R22, RZ, 0x3c, !PT ;  /* 0x0000001604167212 */ /* 0x000fc400078e3cff */
[----:B------:R-:W-:Y:S02]  /*94c0*/  ISETP.GT.AND P1, PT, R2, RZ, PT ;  /* 0x000000ff0200720c */ /* 0x000fe40003f24270 */
[----:B--2---:R-:W-:Y:S01]  /*94d0*/  SHF.R.S32.HI R18, RZ, 0x1f, R7 ;  /* 0x0000001fff127819 */ /* 0x004fe20000011407 */
[----:B------:R-:W-:Y:S10]  /*94e0*/  @!P2 BRA `(.L_x_61) ;  /* 0x000000000004a947 */ /* 0x000ff40003800000 */
[----:B------:R-:W-:Y:S01]  /*94f0*/  BPT.TRAP 0x1 ;  /* 0x000000040000795c */ /* 0x000fe20000300000 */
.L_x_61:
[----:B------:R-:W-:Y:S01]  /*9500*/  LEA R5, R19, UR43, 0x3 ;  /* 0x0000002b13057c11 */ /* 0x000fe2000f8e18ff */
[----:B------:R-:W-:Y:S01]  /*9510*/  BSSY B0, `(.L_x_62) ;  /* 0x0000005000007945 */ /* 0x000fe20003800000 */
[----:B------:R-:W-:Y:S02]  /*9520*/  SHF.L.U32 R10, R22, 0x1f, RZ ;  /* 0x0000001f160a7819 */ /* 0x000fe400000006ff */
[----:B------:R-:W-:Y:S02]  /*9530*/  SHF.R.S32.HI R9, RZ, 0x1f, R8 ;  /* 0x0000001fff097819 */ /* 0x000fe40000011408 */
[----:B------:R-:W0:Y:S02]  /*9540*/  SYNCS.PHASECHK.TRANS64.TRYWAIT P0, [R5+URZ+0x19c80], R10 ;  /* 0x019c800a050075a7 */ /* 0x000e24000800017f */
[----:B0-----:R-:W-:Y:S05]  /*9550*/  @!P0 BRA `(.L_x_63) ;  /* 0x00000020008c8947 */ /* 0x001fea0003800000 */
.L_x_128:
[----:B------:R-:W-:Y:S05]  /*9560*/  BSYNC B0 ;  /* 0x0000000000007941 */ /* 0x000fea0003800000 */
.L_x_62:
[----:B------:R-:W-:Y:S01]  /*9570*/  ULDC.64 UR4, c[0x0][0x328] ;  /* 0x0000ca0000047ab9 */ /* 0x000fe20000000a00 */
[----:B------:R-:W-:Y:S01]  /*9580*/  ULDC.64 UR6, c[0x0][0x318] ;  /* 0x0000c60000067ab9 */ /* 0x000fe20000000a00 */
[----:B------:R-:W-:Y:S01]  /*9590*/  IMAD R6, R9, UR4, RZ ;  /* 0x0000000409067c24 */ /* 0x000fe2000f8e02ff */
[----:B------:R-:W-:Y:S01]  /*95a0*/  LOP3.LUT P4, RZ, R16, 0x8, RZ, 0xc0, !PT ;  /* 0x0000000810ff7812 */ /* 0x000fe2000788c0ff */
[----:B------:R-:W-:Y:S01]  /*95b0*/  IMAD.WIDE.U32 R2, R8, UR4, RZ ;  /* 0x0000000408027c25 */ /* 0x000fe2000f8e00ff */
[C---:B------:R-:W-:Y:S02]  /*95c0*/  LOP3.LUT P3, RZ, R16.reuse, 0x4, RZ, 0xc0, !PT ;  /* 0x0000000410ff7812 */ /* 0x040fe4000786c0ff */
[----:B------:R-:W-:Y:S01]  /*95d0*/  LOP3.LUT P2, RZ, R16, 0x2, RZ, 0xc0, !PT ;  /* 0x0000000210ff7812 */ /* 0x000fe2000784c0ff */
[----:B------:R-:W-:Y:S01]  /*95e0*/  IMAD R6, R8, UR5, R6 ;  /* 0x0000000508067c24 */ /* 0x000fe2000f8e0206 */
        /* <DEDUP_REMOVED lines=11> */
[----:B------:R-:W-:Y:S01]  /*96a0*/  IMAD R6, R19, 0x3000, R25 ;  /* 0x0000300013067824 */ /* 0x000fe200078e0219 */
[----:B------:R-:W-:-:S04]  /*96b0*/  IADD3 R21, P0, R2, UR6, RZ ;  /* 0x0000000602157c10 */ /* 0x000fc8000ff1e0ff */
[----:B------:R-:W-:Y:S01]  /*96c0*/  IADD3.X R26, R26, UR7, R3, P0, !PT ;  /* 0x000000071a1a7c10 */ /* 0x000fe200087fe403 */
[----:B------:R-:W-:Y:S08]  /*96d0*/  BRA.DIV UR4, `(.L_x_64) ;  /* 0x0000002204407947 */ /* 0x000ff0000b800000 */
[----:B------:R-:W2:Y:S01]  /*96e0*/  S2R R3, SR_TID.X ;  /* 0x0000000000037919 */ /* 0x000ea20000002100 */
[----:B------:R-:W-:Y:S01]  /*96f0*/  VIADD R6, R6, UR43 ;  /* 0x0000002b06067c36 */ /* 0x000fe20008000000 */
[----:B------:R-:W3:Y:S01]  /*9700*/  SHFL.IDX PT, R2, R21, RZ, 0x1e1f ;  /* 0x001e1fff15027589 */ /* 0x000ee200000e0000 */
[----:B--2---:R-:W-:-:S03]  /*9710*/  IMAD.SHL.U32 R11, R3, 0x10, RZ ;  /* 0x00000010030b7824 */ /* 0x004fc600078e00ff */
[----:B------:R-:W2:Y:S02]  /*9720*/  SHFL.IDX PT, R3, R26, RZ, 0x1e1f ;  /* 0x001e1fff1a037589 */ /* 0x000ea400000e0000 */
[----:B------:R-:W-:Y:S02]  /*9730*/  LOP3.LUT R11, R11, 0x10, RZ, 0xc0, !PT ;  /* 0x000000100b0b7812 */ /* 0x000fe400078ec0ff */
[----:B------:R-:W4:Y:S02]  /*9740*/  SHFL.IDX PT, R26, R26, 0x1, 0x1e1f ;  /* 0x003e1f001a1a7f89 */ /* 0x000f2400000e0000 */
[----:B---3--:R-:W-:-:S05]  /*9750*/  IADD3 R2, P0, R11, R2, RZ ;  /* 0x000000020b027210 */ /* 0x008fca0007f1e0ff */
[----:B--2---:R-:W-:-:S05]  /*9760*/  IMAD.X R3, RZ, RZ, R3, P0 ;  /* 0x000000ffff037224 */ /* 0x004fca00000e0603 */
[----:B------:R-:W-:Y:S04]  /*9770*/  LDGSTS.E.BYPASS.LTC128B.128 [R6+0x9000], desc[UR36][R2.64], !P4 ;  /* 0x0900000002067fae */ /* 0x000fe8000e101d64 */
[----:B------:R-:W-:Y:S04]  /*9780*/  LDGSTS.E.BYPASS.LTC128B.128 [R6+0xa000], desc[UR36][R2.64+0x20], !P3 ;  /* 0x0a00002002067fae */ /* 0x000fe8000d901d64 */
[----:B------:R2:W-:Y:S04]  /*9790*/  LDGSTS.E.BYPASS.LTC128B.128 [R6+0xb000], desc[UR36][R2.64+0x40], !P2 ;  /* 0x0b00004002067fae */ /* 0x0005e8000d101d64 */
[----:B--2-4-:R2:W3:Y:S02]  /*97a0*/  SHFL.IDX PT, R2, R21, 0x1, 0x1e1f ;  /* 0x003e1f0015027f89 */ /* 0x0144e400000e0000 */
.L_x_134:
[----:B------:R-:W4:Y:S02]  /*97b0*/  S2R R3, SR_TID.X ;  /* 0x0000000000037919 */ /* 0x000f240000002100 */
[----:B----4-:R-:W-:-:S05]  /*97c0*/  IMAD.SHL.U32 R3, R3, 0x10, RZ ;  /* 0x0000001003037824 */ /* 0x010fca00078e00ff */
[----:B------:R-:W-:-:S04]  /*97d0*/  LOP3.LUT R3, R3, 0x10, RZ, 0xc0, !PT ;  /* 0x0000001003037812 */ /* 0x000fc800078ec0ff */
[----:B---3--:R-:W-:-:S05]  /*97e0*/  IADD3 R2, P0, R3, R2, RZ ;  /* 0x0000000203027210 */ /* 0x008fca0007f1e0ff */
        /* <DEDUP_REMOVED lines=9> */
.L_x_65:
[----:B------:R-:W-:Y:S02]  /*9880*/  PLOP3.LUT P2, PT, P2, P0, PT, 0xa2, 0x0 ;  /* 0x000000000000781c */ /* 0x000fe40001741472 */
[----:B------:R-:W-:-:S08]  /*9890*/  @P0 R2UR P2, UR4, R5 ;  /* 0x00000000050402ca */ /* 0x000fd00000040000 */
[----:B------:R-:W-:-:S05]  /*98a0*/  @P0 PLOP3.LUT P0, PT, P2, PT, PT, 0x80, 0x0 ;  /* 0x000000000000081c */ /* 0x000fca000170f070 */
[----:B------:R-:W-:Y:S01]  /*98b0*/  @!P2 SYNCS.ARRIVE.TRANS64.RED.A0T1 RZ, [UR4+0x19c70], RZ ;  /* 0x019c70ffffffa9a7 */ /* 0x000fe20008200404 */
[----:B------:R-:W-:Y:S07]  /*98c0*/  @!P2 ARRIVES.LDGSTSBAR.64.TRANSCNT [UR4+0x19c70] ;  /* 0x019c7000ff00a9b0 */ /* 0x000fee0008000a84 */
[----:B------:R-:W-:Y:S05]  /*98d0*/  @P0 BRA.U.ANY `(.L_x_65) ;  /* 0xfffffffd00e80947 */ /* 0x000fea000393ffff */
[----:B------:R-:W-:Y:S01]  /*98e0*/  NOP ;  /* 0x0000000000007918 */ /* 0x000fe20000000000 */
[----:B---3--:R-:W-:-:S05]  /*98f0*/  IMAD.U32 R2, RZ, RZ, UR48 ;  /* 0x00000030ff027e24 */ /* 0x008fca000f8e00ff */
[----:B------:R-:W-:-:S13]  /*9900*/  ISETP.NE.AND P3, PT, R2, 0x3, PT ;  /* 0x000000030200780c */ /* 0x000fda0003f65270 */
[----:B------:R-:W-:Y:S05]  /*9910*/  @!P3 BRA `(.L_x_66) ;  /* 0x000000000004b947 */ /* 0x000fea0003800000 */
[----:B------:R-:W-:Y:S01]  /*9920*/  BPT.TRAP 0x1 ;  /* 0x000000040000795c */ /* 0x000fe20000300000 */
.L_x_66:
[----:B------:R3:W-:Y:S01]  /*9930*/  SYNCS.ARRIVE.TRANS64.A1T0 RZ, [R5+URZ+0x19c70], RZ ;  /* 0x019c70ff05ff79a7 */ /* 0x0007e2000810003f */
[----:B------:R-:W-:Y:S05]  /*9940*/  @!P3 BRA `(.L_x_67) ;  /* 0x000000000004b947 */ /* 0x000fea0003800000 */
[----:B------:R-:W-:Y:S01]  /*9950*/  BPT.TRAP 0x1 ;  /* 0x000000040000795c */ /* 0x000fe20000300000 */
.L_x_67:
[----:B------:R-:W4:Y:S01]  /*9960*/  SYNCS.PHASECHK.TRANS64.TRYWAIT P0, [R5+URZ+0x19c40], R10 ;  /* 0x019c400a050075a7 */ /* 0x000f22000800017f */
[----:B------:R-:W-:Y:S04]  /*9970*/  BSSY B0, `(.L_x_68) ;  /* 0x0000002000007945 */ /* 0x000fe80003800000 */
[----:B----4-:R-:W-:Y:S05]  /*9980*/  @!P0 BRA `(.L_x_69) ;  /* 0x0000002000408947 */ /* 0x010fea0003800000 */
.L_x_135:
[----:B------:R-:W-:Y:S05]  /*9990*/  BSYNC B0 ;  /* 0x0000000000007941 */ /* 0x000fea0003800000 */
.L_x_68:
[----:B------:R-:W2:Y:S01]  /*99a0*/  S2R R11, SR_TID.X ;  /* 0x00000000000b7919 */ /* 0x000ea20000002100 */
        /* <DEDUP_REMOVED lines=8> */
[----:B------:R-:W-:-:S02]  /*9a30*/  ULDC.64 UR4, c[0x0][0x310] ;  /* 0x0000c40000047ab9 */ /* 0x000fc40000000a00 */
[----:B------:R-:W-:Y:S02]  /*9a40*/  IMAD R18, R18, UR4, RZ ;  /* 0x0000000412127c24 */ /* 0x000fe4000f8e02ff */
        /* <DEDUP_REMOVED lines=9> */
[----:B------:R-:W-:Y:S01]  /*9ae0*/  IADD3 R7, P0, R2, UR6, RZ ;  /* 0x0000000602077c10 */ /* 0x000fe2000ff1e0ff */
[----:B--2---:R-:W-:-:S03]  /*9af0*/  IMAD.SHL.U32 R21, R11, 0x10, RZ ;  /* 0x000000100b157824 */ /* 0x004fc600078e00ff */
[----:B------:R-:W-:Y:S02]  /*9b00*/  IADD3.X R8, R8, UR7, R3, P0, !PT ;  /* 0x0000000708087c10 */ /* 0x000fe400087fe403 */
[----:B------:R-:W-:Y:S01]  /*9b10*/  LOP3.LUT R21, R21, 0x10, RZ, 0xc0, !PT ;  /* 0x0000001015157812 */ /* 0x000fe200078ec0ff */
[----:B------:R-:W-:Y:S06]  /*9b20*/  BRA.DIV UR4, `(.L_x_70) ;  /* 0x0000001e04ec7947 */ /* 0x000fec000b800000 */
[----:B------:R-:W2:Y:S04]  /*9b30*/  SHFL.IDX PT, R2, R7, RZ, 0x1e1f ;  /* 0x001e1fff07027589 */ /* 0x000ea800000e0000 */
[----:B------:R-:W5:Y:S04]  /*9b40*/  SHFL.IDX PT, R3, R8, RZ, 0x1e1f ;  /* 0x001e1fff08037589 */ /* 0x000f6800000e0000 */
[----:B------:R-:W0:Y:S01]  /*9b50*/  SHFL.IDX PT, R8, R8, 0x1, 0x1e1f ;  /* 0x003e1f0008087f89 */ /* 0x000e2200000e0000 */
[----:B--2---:R-:W-:-:S05]  /*9b60*/  IADD3 R2, P0, R21, R2, RZ ;  /* 0x0000000215027210 */ /* 0x004fca0007f1e0ff */
[----:B-----5:R-:W-:-:S05]  /*9b70*/  IMAD.X R3, RZ, RZ, R3, P0 ;  /* 0x000000ffff037224 */ /* 0x020fca00000e0603 */
[----:B------:R-:W-:Y:S04]  /*9b80*/  LDGSTS.E.BYPASS.LTC128B.128 [R6+0x13800], desc[UR36][R2.64], !P4 ;  /* 0x1380000002067fae */ /* 0x000fe8000e101d64 */
[----:B------:R-:W-:Y:S04]  /*9b90*/  LDGSTS.E.BYPASS.LTC128B.128 [R6+0x14800], desc[UR36][R2.64+0x20], !P3 ;  /* 0x1480002002067fae */ /* 0x000fe8000d901d64 */
[----:B------:R2:W-:Y:S04]  /*9ba0*/  LDGSTS.E.BYPASS.LTC128B.128 [R6+0x15800], desc[UR36][R2.64+0x40], !P2 ;  /* 0x1580004002067fae */ /* 0x0005e8000d101d64 */
[----:B--2---:R2:W0:Y:S02]  /*9bb0*/  SHFL.IDX PT, R2, R7, 0x1, 0x1e1f ;  /* 0x003e1f0007027f89 */ /* 0x00442400000e0000 */
.L_x_141:
[----:B0-----:R-:W-:-:S05]  /*9bc0*/  IADD3 R2, P0, R21, R2, RZ ;  /* 0x0000000215027210 */ /* 0x001fca0007f1e0ff */
        /* <DEDUP_REMOVED lines=9> */
.L_x_71:
        /* <DEDUP_REMOVED lines=11> */
.L_x_72:
[----:B------:R-:W-:Y:S01]  /*9d10*/  IMAD.U32 R2, RZ, RZ, UR49 ;  /* 0x00000031ff027e24 */ /* 0x000fe2000f8e00ff */
[----:B------:R0:W-:Y:S04]  /*9d20*/  SYNCS.ARRIVE.TRANS64.A1T0 RZ, [R5+URZ+0x19c30], RZ ;  /* 0x019c30ff05ff79a7 */ /* 0x0001e8000810003f */
[----:B------:R-:W-:-:S13]  /*9d30*/  ISETP.NE.AND P0, PT, R2, 0x3, PT ;  /* 0x000000030200780c */ /* 0x000fda0003f05270 */
[----:B0-----:R-:W-:Y:S05]  /*9d40*/  @!P0 BRA `(.L_x_73) ;  /* 0x0000000000048947 */ /* 0x001fea0003800000 */
[----:B------:R-:W-:Y:S01]  /*9d50*/  BPT.TRAP 0x1 ;  /* 0x000000040000795c */ /* 0x000fe20000300000 */
.L_x_73:
[----:B------:R-:W-:Y:S01]  /*9d60*/  LOP3.LUT R3, R4, 0x1, RZ, 0x3c, !PT ;  /* 0x0000000104037812 */ /* 0x000fe200078e3cff */
[----:B------:R-:W-:Y:S01]  /*9d70*/  BSSY B0, `(.L_x_74) ;  /* 0x0000005000007945 */ /* 0x000fe20003800000 */
[----:B------:R-:W-:Y:S02]  /*9d80*/  LEA R2, R0, UR43, 0x3 ;  /* 0x0000002b00027c11 */ /* 0x000fe4000f8e18ff */
[----:B------:R-:W-:-:S04]  /*9d90*/  SHF.L.U32 R3, R3, 0x1f, RZ ;  /* 0x0000001f03037819 */ /* 0x000fc800000006ff */
[----:B------:R-:W0:Y:S02]  /*9da0*/  SYNCS.PHASECHK.TRANS64.TRYWAIT P2, [R2+URZ+0x19c70], R3 ;  /* 0x019c7003020075a7 */ /* 0x000e24000804017f */
[----:B0-----:R-:W-:Y:S05]  /*9db0*/  @!P2 BRA `(.L_x_75) ;  /* 0x0000001c00e0a947 */ /* 0x001fea0003800000 */
.L_x_142:
[----:B------:R-:W-:Y:S05]  /*9dc0*/  BSYNC B0 ;  /* 0x0000000000007941 */ /* 0x000fea0003800000 */
.L_x_74:
[----:B---34-:R-:W-:-:S05]  /*9dd0*/  IMAD.U32 R5, RZ, RZ, UR48 ;  /* 0x00000030ff057e24 */ /* 0x018fca000f8e00ff */
[----:B------:R-:W-:-:S13]  /*9de0*/  ISETP.NE.AND P2, PT, R5, 0x3, PT ;  /* 0x000000030500780c */ /* 0x000fda0003f45270 */
[----:B------:R-:W-:Y:S05]  /*9df0*/  @!P2 BRA `(.L_x_76) ;  /* 0x000000000004a947 */ /* 0x000fea0003800000 */
[----:B------:R-:W-:Y:S01]  /*9e00*/  BPT.TRAP 0x1 ;  /* 0x000000040000795c */ /* 0x000fe20000300000 */
.L_x_76:
[----:B------:R-:W-:Y:S01]  /*9e10*/  SHF.L.U32 R5, R4, 0x1f, RZ ;  /* 0x0000001f04057819 */ /* 0x000fe200000006ff */
[----:B------:R-:W-:-:S03]  /*9e20*/  IMAD R3, R0, 0x3000, RZ ;  /* 0x0000300000037824 */ /* 0x000fc600078e02ff */
[----:B------:R-:W0:Y:S02]  /*9e30*/  SYNCS.PHASECHK.TRANS64.TRYWAIT P2, [R2+URZ+0x19c60], R5 ;  /* 0x019c6005020075a7 */ /* 0x000e24000804017f */
[----:B0-----:R-:W-:Y:S05]  /*9e40*/  @!P2 BRA `(.L_x_77) ;  /* 0x0000001c00d0a947 */ /* 0x001fea0003800000 */
.L_x_143:
[----:B------:R-:W3:Y:S04]  /*9e50*/  LDL R0, [R1+0x4] ;  /* 0x0000040001007983 */ /* 0x000ee80000100800 */
[----:B------:R-:W4:Y:S01]  /*9e60*/  LDL R12, [R1] ;  /* 0x00000000010c7983 */ /* 0x000f220000100800 */
[----:B------:R-:W-:Y:S05]  /*9e70*/  WARPSYNC.ALL ;  /* 0x0000000000007948 */ /* 0x000fea0003800000 */
[----:B---3--:R-:W-:-:S02]  /*9e80*/  LOP3.LUT R0, R3, R0, RZ, 0xfc, !PT ;  /* 0x0000000003007212 */ /* 0x008fc400078efcff */
[----:B------:R-:W-:-:S03]  /*9e90*/  LOP3.LUT R3, R3, R29, RZ, 0xfc, !PT ;  /* 0x0000001d03037212 */ /* 0x000fc600078efcff */
[----:B0-2---:R-:W0:Y:S02]  /*9ea0*/  LDSM.16.MT88.4 R4, [R0+UR43+0x9000] ;  /* 0x0090002b0004783b */ /* 0x005e240008004200 */
[----:B------:R-:W-:Y:S01]  /*9eb0*/  VIADD R3, R3, UR43 ;  /* 0x0000002b03037c36 */ /* 0x000fe20008000000 */
[C-C-:B0-----:R-:W-:Y:S02]  /*9ec0*/  PRMT R8, R4.reuse, 0x6420, R5.reuse ;  /* 0x0000642004087816 */ /* 0x141fe40000000005 */
[----:B------:R-:W-:Y:S02]  /*9ed0*/  PRMT R9, R4, 0x7531, R5 ;  /* 0x0000753104097816 */ /* 0x000fe40000000005 */
[C-C-:B------:R-:W-:Y:S02]  /*9ee0*/  PRMT R10, R6.reuse, 0x6420, R7.reuse ;  /* 0x00006420060a7816 */ /* 0x140fe40000000007 */
[----:B------:R-:W-:-:S05]  /*9ef0*/  PRMT R11, R6, 0x7531, R7 ;  /* 0x00007531060b7816 */ /* 0x000fca0000000007 */
[----:B------:R-:W-:Y:S04]  /*9f00*/  STSM.16.M88.4 [R3+0x3000], R8 ;  /* 0x0030000803007844 */ /* 0x000fe80000000200 */
[----:B------:R-:W0:Y:S02]  /*9f10*/  LDSM.16.MT88.4 R4, [R0+UR43+0xa000] ;  /* 0x00a0002b0004783b */ /* 0x000e240008004200 */
[C-C-:B0-----:R-:W-:Y:S02]  /*9f20*/  PRMT R8, R4.reuse, 0x6420, R5.reuse ;  /* 0x0000642004087816 */ /* 0x141fe40000000005 */
[----:B------:R-:W-:Y:S02]  /*9f30*/  PRMT R9, R4, 0x7531, R5 ;  /* 0x0000753104097816 */ /* 0x000fe40000000005 */
[----:B------:R-:W-:-:S02]  /*9f40*/  PRMT R10, R6, 0x6420, R7 ;  /* 0x00006420060a7816 */ /* 0x000fc40000000007 */
[----:B------:R-:W-:-:S05]  /*9f50*/  PRMT R11, R6, 0x7531, R7 ;  /* 0x00007531060b7816 */ /* 0x000fca0000000007 */
[----:B------:R-:W-:Y:S04]  /*9f60*/  STSM.16.M88.4 [R3+0x4000], R8 ;  /* 0x0040000803007844 */ /* 0x000fe80000000200 */
[----:B------:R-:W0:Y:S02]  /*9f70*/  LDSM.16.MT88.4 R4, [R0+UR43+0xb000] ;  /* 0x00b0002b0004783b */ /* 0x000e240008004200 */
[C-C-:B0-----:R-:W-:Y:S02]  /*9f80*/  PRMT R8, R4.reuse, 0x6420, R5.reuse ;  /* 0x0000642004087816 */ /* 0x141fe40000000005 */
[----:B------:R-:W-:Y:S02]  /*9f90*/  PRMT R9, R4, 0x7531, R5 ;  /* 0x0000753104097816 */ /* 0x000fe40000000005 */
[----:B------:R-:W-:-:S02]  /*9fa0*/  PRMT R10, R6, 0x6420, R7 ;  /* 0x00006420060a7816 */ /* 0x000fc40000000007 */
[----:B------:R-:W-:-:S05]  /*9fb0*/  PRMT R11, R6, 0x7531, R7 ;  /* 0x00007531060b7816 */ /* 0x000fca0000000007 */
[----:B------:R4:W-:Y:S04]  /*9fc0*/  STSM.16.M88.4 [R3+0x5000], R8 ;  /* 0x0050000803007844 */ /* 0x0009e80000000200 */
[----:B------:R-:W0:Y:S01]  /*9fd0*/  LDSM.16.MT88.4 R4, [R0+UR43+0x9800] ;  /* 0x0098002b0004783b */ /* 0x000e220008004200 */
[----:B----4-:R-:W-:Y:S01]  /*9fe0*/  IADD3 R3, R12, 0x3000, R3 ;  /* 0x000030000c037810 */ /* 0x010fe20007ffe003 */
[----:B------:R-:W-:-:S05]  /*9ff0*/  IMAD.U32 R12, RZ, RZ, UR48 ;  /* 0x00000030ff0c7e24 */ /* 0x000fca000f8e00ff */
[----:B------:R-:W-:Y:S02]  /*a000*/  ISETP.NE.AND P2, PT, R12, 0x3, PT ;  /* 0x000000030c00780c */ /* 0x000fe40003f45270 */
[C-C-:B0-----:R-:W-:Y:S02]  /*a010*/  PRMT R8, R4.reuse, 0x6420, R5.reuse ;  /* 0x0000642004087816 */ /* 0x141fe40000000005 */
[----:B------:R-:W-:Y:S02]  /*a020*/  PRMT R9, R4, 0x7531, R5 ;  /* 0x0000753104097816 */ /* 0x000fe40000000005 */
[C-C-:B------:R-:W-:Y:S02]  /*a030*/  PRMT R10, R6.reuse, 0x6420, R7.reuse ;  /* 0x00006420060a7816 */ /* 0x140fe40000000007 */
[----:B------:R-:W-:-:S05]  /*a040*/  PRMT R11, R6, 0x7531, R7 ;  /* 0x00007531060b7816 */ /* 0x000fca0000000007 */
[----:B------:R-:W-:Y:S04]  /*a050*/  STSM.16.M88.4 [R3], R8 ;  /* 0x0000000803007844 */ /* 0x000fe80000000200 */
        /* <DEDUP_REMOVED lines=11> */
[----:B------:R0:W-:Y:S01]  /*a110*/  STSM.16.M88.4 [R3+0x2000], R8 ;  /* 0x0020000803007844 */ /* 0x0001e20000000200 */
[----:B------:R-:W-:Y:S01]  /*a120*/  @!PT LDS RZ, [RZ] ;  /* 0x00000000fffff984 */ /* 0x000fe20000000800 */
[----:B------:R-:W-:Y:S01]  /*a130*/  @!PT LDS RZ, [RZ] ;  /* 0x00000000fffff984 */ /* 0x000fe20000000800 */
[----:B------:R-:W-:Y:S01]  /*a140*/  @!PT LDS RZ, [RZ] ;  /* 0x00000000fffff984 */ /* 0x000fe20000000800 */
[----:B------:R-:W-:Y:S01]  /*a150*/  @!PT LDS RZ, [RZ] ;  /* 0x00000000fffff984 */ /* 0x000fe20000000800 */
[----:B------:R2:W-:Y:S06]  /*a160*/  MEMBAR.ALL.CTA ;  /* 0x0000000000007992 */ /* 0x0005ec0000008000 */
[----:B--2---:R-:W2:Y:S01]  /*a170*/  FENCE.VIEW.ASYNC.S ;  /* 0x00000000000073c6 */ /* 0x004ea20000000000 */
[----:B------:R-:W-:Y:S05]  /*a180*/  @!P2 BRA `(.L_x_78) ;  /* 0x000000000004a947 */ /* 0x000fea0003800000 */
[----:B------:R-:W-:Y:S01]  /*a190*/  BPT.TRAP 0x1 ;  /* 0x000000040000795c */ /* 0x000fe20000300000 */
.L_x_78:
[----:B--2---:R2:W-:Y:S01]  /*a1a0*/  SYNCS.ARRIVE.TRANS64.A1T0 RZ, [R2+URZ+0x19c50], RZ ;  /* 0x019c50ff02ff79a7 */ /* 0x0045e2000810003f */
[----:B------:R-:W-:Y:S06]  /*a1b0*/  BAR.SYNC.DEFER_BLOCKING 0x2, 0x80 ;  /* 0x0082000000007b1d */ /* 0x000fec0000010000 */
[----:B------:R-:W-:Y:S05]  /*a1c0*/  @!P0 BRA `(.L_x_79) ;  /* 0x0000000000048947 */ /* 0x000fea0003800000 */
[----:B------:R-:W-:Y:S01]  /*a1d0*/  BPT.TRAP 0x1 ;  /* 0x000000040000795c */ /* 0x000fe20000300000 */
.L_x_79:
[----:B--2---:R-:W-:Y:S02]  /*a1e0*/  VIADD R2, R2, 0x19c80 ;  /* 0x00019c8002027836 */ /* 0x004fe40000000000 */
[----:B0-----:R-:W-:Y:S02]  /*a1f0*/  IMAD.U32 R3, RZ, RZ, UR47 ;  /* 0x0000002fff037e24 */ /* 0x001fe4000f8e00ff */
[----:B------:R-:W-:Y:S02]  /*a200*/  IMAD.MOV.U32 R4, RZ, RZ, R22 ;  /* 0x000000ffff047224 */ /* 0x000fe400078e0016 */
[----:B------:R-:W-:Y:S01]  /*a210*/  IMAD.MOV.U32 R0, RZ, RZ, R19 ;  /* 0x000000ffff007224 */ /* 0x000fe200078e0013 */
[----:B------:R-:W-:-:S04]  /*a220*/  PRMT R2, R3, 0x654, R2 ;  /* 0x0000065403027816 */ /* 0x000fc80000000002 */
[----:B------:R0:W-:Y:S01]  /*a230*/  SYNCS.ARRIVE.TRANS64.RED.A1T0 RZ, [R2+URZ], RZ ;  /* 0x000000ff02ff79a7 */ /* 0x0001e2000810043f */
[----:B------:R-:W-:Y:S05]  /*a240*/  @P1 BRA `(.L_x_80) ;  /* 0xfffffff000081947 */ /* 0x000fea000383ffff */
.L_x_60:
[----:B------:R-:W-:-:S05]  /*a250*/  IMAD.U32 R0, RZ, RZ, UR49 ;  /* 0x00000031ff007e24 */ /* 0x000fca000f8e00ff */
[----:B------:R-:W-:-:S13]  /*a260*/  ISETP.NE.AND P0, PT, R0, 0x3, PT ;  /* 0x000000030000780c */ /* 0x000fda0003f05270 */
[----:B------:R-:W-:Y:S05]  /*a270*/  @!P0 BRA `(.L_x_81) ;  /* 0x0000000000048947 */ /* 0x000fea0003800000 */
[----:B------:R-:W-:Y:S01]  /*a280*/  BPT.TRAP 0x1 ;  /* 0x000000040000795c */ /* 0x000fe20000300000 */
.L_x_81:
[----:B--2---:R-:W-:Y:S01]  /*a290*/  LOP3.LUT R3, R22, 0x1, RZ, 0x3c, !PT ;  /* 0x0000000116037812 */ /* 0x004fe200078e3cff */
[----:B------:R-:W-:Y:S01]  /*a2a0*/  BSSY B0, `(.L_x_82) ;  /* 0x0000005000007945 */ /* 0x000fe20003800000 */
[----:B0-----:R-:W-:Y:S02]  /*a2b0*/  LEA R2, R19, UR43, 0x3 ;  /* 0x0000002b13027c11 */ /* 0x001fe4000f8e18ff */
[----:B------:R-:W-:-:S04]  /*a2c0*/  SHF.L.U32 R3, R3, 0x1f, RZ ;  /* 0x0000001f03037819 */ /* 0x000fc800000006ff */
[----:B------:R-:W0:Y:S02]  /*a2d0*/  SYNCS.PHASECHK.TRANS64.TRYWAIT P1, [R2+URZ+0x19c70], R3 ;  /* 0x019c7003020075a7 */ /* 0x000e24000802017f */
[----:B0-----:R-:W-:Y:S05]  /*a2e0*/  @!P1 BRA `(.L_x_83) ;  /* 0x0000001800bc9947 */ /* 0x001fea0003800000 */
.L_x_144:
[----:B------:R-:W-:Y:S05]  /*a2f0*/  BSYNC B0 ;  /* 0x0000000000007941 */ /* 0x000fea0003800000 */
.L_x_82:
[----:B------:R-:W-:-:S05]  /*a300*/  IMAD.U32 R0, RZ, RZ, UR48 ;  /* 0x00000030ff007e24 */ /* 0x000fca000f8e00ff */
[----:B------:R-:W-:-:S13]  /*a310*/  ISETP.NE.AND P1, PT, R0, 0x3, PT ;  /* 0x000000030000780c */ /* 0x000fda0003f25270 */
[----:B------:R-:W-:Y:S05]  /*a320*/  @!P1 BRA `(.L_x_84) ;  /* 0x0000000000049947 */ /* 0x000fea0003800000 */
[----:B------:R-:W-:Y:S01]  /*a330*/  BPT.TRAP 0x1 ;  /* 0x000000040000795c */ /* 0x000fe20000300000 */
.L_x_84:
[----:B0-----:R-:W-:Y:S01]  /*a340*/  SHF.L.U32 R3, R22, 0x1f, RZ ;  /* 0x0000001f16037819 */ /* 0x001fe200000006ff */
[----:B------:R-:W-:-:S03]  /*a350*/  IMAD R10, R19, 0x3000, RZ ;  /* 0x00003000130a7824 */ /* 0x000fc600078e02ff */
[----:B------:R-:W0:Y:S02]  /*a360*/  SYNCS.PHASECHK.TRANS64.TRYWAIT P1, [R2+URZ+0x19c60], R3 ;  /* 0x019c6003020075a7 */ /* 0x000e24000802017f */
[----:B0-----:R-:W-:Y:S05]  /*a370*/  @!P1 BRA `(.L_x_85) ;  /* 0x0000001800ac9947 */ /* 0x001fea0003800000 */
.L_x_145:
[----:B------:R-:W2:Y:S04]  /*a380*/  LDL R0, [R1+0x4] ;  /* 0x0000040001007983 */ /* 0x000ea80000100800 */
[----:B------:R-:W3:Y:S01]  /*a390*/  LDL R12, [R1] ;  /* 0x00000000010c7983 */ /* 0x000ee20000100800 */
[----:B------:R-:W-:Y:S05]  /*a3a0*/  WARPSYNC.ALL ;  /* 0x0000000000007948 */ /* 0x000fea0003800000 */
[----:B0-----:R-:W-:-:S05]  /*a3b0*/  LOP3.LUT R3, R10, R29, RZ, 0xfc, !PT ;  /* 0x0000001d0a037212 */ /* 0x001fca00078efcff */
[----:B------:R-:W-:Y:S01]  /*a3c0*/  VIADD R3, R3, UR43 ;  /* 0x0000002b03037c36 */ /* 0x000fe20008000000 */
[----:B--2---:R-:W-:-:S05]  /*a3d0*/  LOP3.LUT R0, R10, R0, RZ, 0xfc, !PT ;  /* 0x000000000a007212 */ /* 0x004fca00078efcff */
[----:B------:R-:W0:Y:S02]  /*a3e0*/  LDSM.16.MT88.4 R4, [R0+UR43+0x9000] ;  /* 0x0090002b0004783b */ /* 0x000e240008004200 */
        /* <DEDUP_REMOVED lines=18> */
[----:B---3--:R-:W-:Y:S01]  /*a510*/  IADD3 R3, R12, 0x3000, R3 ;  /* 0x000030000c037810 */ /* 0x008fe20007ffe003 */
        /* <DEDUP_REMOVED lines=27> */
.L_x_86:
[----:B--2---:R2:W-:Y:S01]  /*a6d0*/  SYNCS.ARRIVE.TRANS64.A1T0 RZ, [R2+URZ+0x19c50], RZ ;  /* 0x019c50ff02ff79a7 */ /* 0x0045e2000810003f */
[----:B------:R-:W-:Y:S06]  /*a6e0*/  BAR.SYNC.DEFER_BLOCKING 0x2, 0x80 ;  /* 0x0082000000007b1d */ /* 0x000fec0000010000 */
[----:B------:R-:W-:Y:S05]  /*a6f0*/  @!P0 BRA `(.L_x_87) ;  /* 0x0000000000048947 */ /* 0x000fea0003800000 */
[----:B------:R-:W-:Y:S01]  /*a700*/  BPT.TRAP 0x1 ;  /* 0x000000040000795c */ /* 0x000fe20000300000 */
.L_x_87:
[----:B------:R-:W3:Y:S01]  /*a710*/  LDC R0, c[0x0][0xc34] ;  /* 0x00030d00ff007b82 */ /* 0x000ee20000000800 */
[----:B------:R-:W-:Y:S01]  /*a720*/  VIADD R19, R19, 0x1 ;  /* 0x0000000113137836 */ /* 0x000fe20000000000 */
[----:B------:R-:W-:Y:S01]  /*a730*/  UIADD3 UR39, UR50, UR39, URZ ;  /* 0x0000002732277290 */ /* 0x000fe2000fffe03f */
[----:B--2---:R-:W-:Y:S01]  /*a740*/  VIADD R2, R2, 0x19c80 ;  /* 0x00019c8002027836 */ /* 0x004fe20000000000 */
[----:B------:R-:W-:Y:S01]  /*a750*/  UIADD3 UR38, UR38, 0x1, URZ ;  /* 0x0000000126267890 */ /* 0x000fe2000fffe03f */
[----:B------:R-:W-:Y:S01]  /*a760*/  IMAD.U32 R5, RZ, RZ, UR47 ;  /* 0x0000002fff057e24 */ /* 0x000fe2000f8e00ff */
[----:B------:R-:W-:-:S04]  /*a770*/  ISETP.NE.AND P0, PT, R19, 0x2, PT ;  /* 0x000000021300780c */ /* 0x000fc80003f05270 */
[----:B------:R-:W-:Y:S02]  /*a780*/  SEL R19, R19, RZ, P0 ;  /* 0x000000ff13137207 */ /* 0x000fe40000000000 */
[----:B0-----:R-:W-:Y:S02]  /*a790*/  SEL R3, RZ, 0x1, P0 ;  /* 0x00000001ff037807 */ /* 0x001fe40000000000 */
[----:B------:R-:W-:Y:S02]  /*a7a0*/  PRMT R2, R5, 0x654, R2 ;  /* 0x0000065405027816 */ /* 0x000fe40000000002 */
[----:B------:R-:W-:Y:S02]  /*a7b0*/  LOP3.LUT R22, R22, R3, RZ, 0x3c, !PT ;  /* 0x0000000316167212 */ /* 0x000fe400078e3cff */
[----:B------:R0:W-:Y:S01]  /*a7c0*/  SYNCS.ARRIVE.TRANS64.RED.A1T0 RZ, [R2+URZ], RZ ;  /* 0x000000ff02ff79a7 */ /* 0x0001e2000810043f */
[----:B---3--:R-:W-:-:S13]  /*a7d0*/  ISETP.LE.AND P0, PT, R0, UR39, PT ;  /* 0x0000002700007c0c */ /* 0x008fda000bf03270 */
[----:B0-----:R-:W-:Y:S05]  /*a7e0*/  @!P0 BRA `(.L_x_88) ;  /* 0xffffffcc00c88947 */ /* 0x001fea000383ffff */
[----:B------:R-:W-:-:S12]  /*a7f0*/  ULOP3.LUT UR38, UR38, 0x1, URZ, 0xc, !UPT ;  /* 0x0000000126267892 */ /* 0x000fd8000f8e0c3f */
.L_x_36:
[----:B------:R-:W0:Y:S01]  /*a800*/  S2R R3, SR_CgaCtaId ;  /* 0x0000000000037919 */ /* 0x000e220000008800 */
[----:B------:R-:W-:Y:S01]  /*a810*/  MOV R0, 0x400 ;  /* 0x0000040000007802 */ /* 0x000fe20000000f00 */
[----:B------:R-:W-:-:S03]  /*a820*/  IMAD.U32 R2, RZ, RZ, UR38 ;  /* 0x00000026ff027e24 */ /* 0x000fc6000f8e00ff */
[----:B0-----:R-:W-:Y:S02]  /*a830*/  LEA R4, R3, R0, 0x18 ;  /* 0x0000000003047211 */ /* 0x001fe400078ec0ff */
[----:B------:R-:W-:-:S04]  /*a840*/  SHF.L.U32 R0, R2, 0x1f, RZ ;  /* 0x0000001f02007819 */ /* 0x000fc800000006ff */
[----:B------:R-:W0:Y:S02]  /*a850*/  SYNCS.PHASECHK.TRANS64.TRYWAIT P0, [R4+URZ+0x19c20], R0 ;  /* 0x019c2000040075a7 */ /* 0x000e24000800017f */
[----:B0-----:R-:W-:Y:S05]  /*a860*/  @!P0 BRA `(.L_x_89) ;  /* 0x0000001400848947 */ /* 0x001fea0003800000 */
.L_x_146:
[----:B------:R-:W2:Y:S02]  /*a870*/  S2R R2, SR_TID.X ;  /* 0x0000000000027919 */ /* 0x000ea40000002100 */
[----:B--2---:R-:W-:-:S04]  /*a880*/  SHF.R.U32.HI R2, RZ, 0x5, R2 ;  /* 0x00000005ff027819 */ /* 0x004fc80000011602 */
[----:B------:R-:W-:-:S05]  /*a890*/  LOP3.LUT R2, R2, 0x3, RZ, 0xc0, !PT ;  /* 0x0000000302027812 */ /* 0x000fca00078ec0ff */
[----:B0-----:R-:W0:Y:S02]  /*a8a0*/  SHFL.IDX PT, R0, R2, RZ, 0x1f ;  /* 0x00001fff02007589 */ /* 0x001e2400000e0000 */
[----:B0-----:R-:W-:-:S13]  /*a8b0*/  ISETP.NE.AND P0, PT, R0, RZ, PT ;  /* 0x000000ff0000720c */ /* 0x001fda0003f05270 */
[----:B------:R-:W-:Y:S05]  /*a8c0*/  @P0 EXIT ;  /* 0x000000000000094d */ /* 0x000fea0003800000 */
[----:B------:R-:W-:Y:S01]  /*a8d0*/  ELECT P0, URZ, PT ;  /* 0x00000000003f782f */ /* 0x000fe20003800000 */
[----:B------:R-:W-:-:S12]  /*a8e0*/  BSSY B0, `(.L_x_90) ;  /* 0x0000028000007945 */ /* 0x000fd80003800000 */
[----:B------:R-:W-:Y:S05]  /*a8f0*/  @!P0 BRA `(.L_x_91) ;  /* 0x0000000000988947 */ /* 0x000fea0003800000 */
[----:B------:R-:W-:-:S06]  /*a900*/  ULOP3.LUT UR4, UR41, 0x2, URZ, 0xfc, !UPT ;  /* 0x0000000229047892 */ /* 0x000fcc000f8efc3f */
[----:B------:R-:W-:-:S05]  /*a910*/  IMAD.U32 R0, RZ, RZ, UR4 ;  /* 0x00000004ff007e24 */ /* 0x000fca000f8e00ff */
[----:B------:R-:W-:-:S13]  /*a920*/  ISETP.NE.AND P0, PT, R0, 0x3, PT ;  /* 0x000000030000780c */ /* 0x000fda0003f05270 */
[----:B------:R-:W-:Y:S05]  /*a930*/  @!P0 BRA `(.L_x_92) ;  /* 0x0000000000048947 */ /* 0x000fea0003800000 */
[----:B------:R-:W-:Y:S01]  /*a940*/  BPT.TRAP 0x1 ;  /* 0x000000040000795c */ /* 0x000fe20000300000 */
.L_x_92:
[C---:B------:R-:W-:Y:S01]  /*a950*/  IMAD R5, R19.reuse, 0x8, R4 ;  /* 0x0000000813057824 */ /* 0x040fe200078e0204 */
[----:B------:R-:W-:Y:S01]  /*a960*/  SHF.L.U32 R0, R22, 0x1f, RZ ;  /* 0x0000001f16007819 */ /* 0x000fe200000006ff */
[----:B------:R-:W-:-:S03]  /*a970*/  VIADD R19, R19, 0x1 ;  /* 0x0000000113137836 */ /* 0x000fc60000000000 */
[----:B------:R-:W0:Y:S02]  /*a980*/  SYNCS.PHASECHK.TRANS64.TRYWAIT P1, [R5+URZ+0x19c40], R0 ;  /* 0x019c4000050075a7 */ /* 0x000e24000802017f */
[----:B------:R-:W-:-:S04]  /*a990*/  ISETP.NE.AND P2, PT, R19, 0x2, PT ;  /* 0x000000021300780c */ /* 0x000fc80003f45270 */
[----:B------:R-:W-:Y:S01]  /*a9a0*/  SEL R3, RZ, 0x1, P2 ;  /* 0x00000001ff037807 */ /* 0x000fe20001000000 */
[----:B0-----:R-:W-:Y:S08]  /*a9b0*/  @!P1 BRA `(.L_x_93) ;  /* 0x0000001400449947 */ /* 0x001ff00003800000 */
.L_x_147:
[----:B------:R-:W-:Y:S02]  /*a9c0*/  SEL R19, R19, RZ, P2 ;  /* 0x000000ff13137207 */ /* 0x000fe40001000000 */
[----:B------:R-:W-:Y:S01]  /*a9d0*/  LOP3.LUT R2, R22, R3, RZ, 0x3c, !PT ;  /* 0x0000000316027212 */ /* 0x000fe200078e3cff */
[----:B------:R-:W-:Y:S06]  /*a9e0*/  @!P0 BRA `(.L_x_94) ;  /* 0x0000000000048947 */ /* 0x000fec0003800000 */
[----:B------:R-:W-:Y:S01]  /*a9f0*/  BPT.TRAP 0x1 ;  /* 0x000000040000795c */ /* 0x000fe20000300000 */
.L_x_94:
[----:B------:R-:W-:Y:S01]  /*aa00*/  IMAD R19, R19, 0x8, R4 ;  /* 0x0000000813137824 */ /* 0x000fe200078e0204 */
[----:B------:R-:W-:-:S04]  /*aa10*/  SHF.L.U32 R2, R2, 0x1f, RZ ;  /* 0x0000001f02027819 */ /* 0x000fc800000006ff */
[----:B------:R-:W2:Y:S02]  /*aa20*/  SYNCS.PHASECHK.TRANS64.TRYWAIT P1, [R19+URZ+0x19c40], R2 ;  /* 0x019c4002130075a7 */ /* 0x000ea4000802017f */
[----:B--2---:R-:W-:Y:S05]  /*aa30*/  @!P1 BRA `(.L_x_95) ;  /* 0x0000001400389947 */ /* 0x004fea0003800000 */
.L_x_148:
[----:B------:R-:W-:Y:S05]  /*aa40*/  @!P0 BRA `(.L_x_96) ;  /* 0x0000000000048947 */ /* 0x000fea0003800000 */
[----:B------:R-:W-:Y:S01]  /*aa50*/  BPT.TRAP 0x1 ;  /* 0x000000040000795c */ /* 0x000fe20000300000 */
.L_x_96:
[----:B------:R-:W3:Y:S02]  /*aa60*/  SYNCS.PHASECHK.TRANS64.TRYWAIT P1, [R5+URZ+0x19c60], R0 ;  /* 0x019c6000050075a7 */ /* 0x000ee4000802017f */
[----:B---3--:R-:W-:Y:S05]  /*aa70*/  @!P1 BRA `(.L_x_97) ;  /* 0x00000014003c9947 */ /* 0x008fea0003800000 */
.L_x_149:
[----:B------:R-:W-:Y:S05]  /*aa80*/  @!P0 BRA `(.L_x_98) ;  /* 0x0000000000048947 */ /* 0x000fea0003800000 */
[----:B------:R-:W-:Y:S01]  /*aa90*/  BPT.TRAP 0x1 ;  /* 0x000000040000795c */ /* 0x000fe20000300000 */
.L_x_98:
[----:B------:R-:W4:Y:S02]  /*aaa0*/  SYNCS.PHASECHK.TRANS64.TRYWAIT P1, [R19+URZ+0x19c60], R2 ;  /* 0x019c6002130075a7 */ /* 0x000f24000802017f */
[----:B----4-:R-:W-:Y:S05]  /*aab0*/  @!P1 BRA `(.L_x_99) ;  /* 0x0000001400409947 */ /* 0x010fea0003800000 */
.L_x_150:
[----:B------:R-:W-:Y:S05]  /*aac0*/  @!P0 BRA `(.L_x_100) ;  /* 0x0000000000048947 */ /* 0x000fea0003800000 */
[----:B------:R-:W-:Y:S01]  /*aad0*/  BPT.TRAP 0x1 ;  /* 0x000000040000795c */ /* 0x000fe20000300000 */
.L_x_100:
[----:B------:R-:W5:Y:S02]  /*aae0*/  SYNCS.PHASECHK.TRANS64.TRYWAIT P1, [R5+URZ+0x19c80], R0 ;  /* 0x019c8000050075a7 */ /* 0x000f64000802017f */
[----:B-----5:R-:W-:Y:S05]  /*aaf0*/  @!P1 BRA `(.L_x_101) ;  /* 0x0000001400449947 */ /* 0x020fea0003800000 */
.L_x_151:
[----:B------:R-:W-:Y:S05]  /*ab00*/  @!P0 BRA `(.L_x_102) ;  /* 0x0000000000048947 */ /* 0x000fea0003800000 */
[----:B------:R-:W-:Y:S01]  /*ab10*/  BPT.TRAP 0x1 ;  /* 0x000000040000795c */ /* 0x000fe20000300000 */
.L_x_102:
[----:B------:R0:W0:Y:S02]  /*ab20*/  SYNCS.PHASECHK.TRANS64.TRYWAIT P0, [R19+URZ+0x19c80], R2 ;  /* 0x019c8002130075a7 */ /* 0x000024000800017f */
[----:B0-----:R-:W-:Y:S05]  /*ab30*/  @!P0 NANOSLEEP.SYNCS 0x989680 ;  /* 0x009896800000895d */ /* 0x001fea0003900000 */
[----:B------:R-:W0:Y:S02]  /*ab40*/  @!P0 SYNCS.PHASECHK.TRANS64 P0, [R19+URZ+0x19c80], R2 ;  /* 0x019c8002130085a7 */ /* 0x000e24000800007f */
[----:B0-----:R-:W-:Y:S05]  /*ab50*/  @!P0 BRA `(.L_x_102) ;  /* 0xfffffffc00f08947 */ /* 0x001fea000383ffff */
.L_x_91:
[----:B------:R-:W-:Y:S05]  /*ab60*/  BSYNC B0 ;  /* 0x0000000000007941 */ /* 0x000fea0003800000 */
.L_x_90:
[----:B------:R-:W-:Y:S05]  /*ab70*/  EXIT ;  /* 0x000000000000794d */ /* 0x000fea0003800000 */
.L_x_8:
[----:B0-----:R-:W-:-:S04]  /*ab80*/  IMAD.U32 R3, RZ, RZ, UR50 ;  /* 0x00000032ff037e24 */ /* 0x001fc8000f8e00ff */
[----:B------:R0:W1:Y:S03]  /*ab90*/  SYNCS.PHASECHK.TRANS64.TRYWAIT P1, [R3+URZ+0x19c00], R0 ;  /* 0x019c0000030075a7 */ /* 0x000066000802017f */
[----:B-1----:R-:W-:Y:S05]  /*aba0*/  @!P1 NANOSLEEP.SYNCS 0x989680 ;  /* 0x009896800000995d */ /* 0x002fea0003900000 */
[----:B------:R-:W1:Y:S02]  /*abb0*/  @!P1 SYNCS.PHASECHK.TRANS64 P1, [R3+URZ+0x19c00], R0 ;  /* 0x019c0000030095a7 */ /* 0x000e64000802007f */
[----:B-1----:R-:W-:Y:S05]  /*abc0*/  @!P1 BRA `(.L_x_8) ;  /* 0xfffffffc00ec9947 */ /* 0x002fea000383ffff */
[----:B------:R-:W-:Y:S05]  /*abd0*/  BRA `(.L_x_103) ;  /* 0xffffff6400f87947 */ /* 0x000fea000383ffff */
.L_x_12:
[----:B-1----:R1:W2:Y:S02]  /*abe0*/  SYNCS.PHASECHK.TRANS64.TRYWAIT P1, [R3+URZ+0x19c30], R0 ;  /* 0x019c3000030075a7 */ /* 0x0022a4000802017f */
[----:B--2---:R-:W-:Y:S05]  /*abf0*/  @!P1 NANOSLEEP.SYNCS 0x989680 ;  /* 0x009896800000995d */ /* 0x004fea0003900000 */
[----:B------:R-:W2:Y:S02]  /*ac00*/  @!P1 SYNCS.PHASECHK.TRANS64 P1, [R3+URZ+0x19c30], R0 ;  /* 0x019c3000030095a7 */ /* 0x000ea4000802007f */
[----:B--2---:R-:W-:Y:S05]  /*ac10*/  @!P1 BRA `(.L_x_12) ;  /* 0xfffffffc00f09947 */ /* 0x004fea000383ffff */
[----:B------:R-:W-:Y:S05]  /*ac20*/  BRA `(.L_x_11) ;  /* 0xffffff6800187947 */ /* 0x000fea000383ffff */
.L_x_18:
[----:B-1----:R-:W-:-:S04]  /*ac30*/  IMAD.U32 R5, RZ, RZ, UR20 ;  /* 0x00000014ff057e24 */ /* 0x002fc8000f8e00ff */
[----:B------:R1:W2:Y:S03]  /*ac40*/  SYNCS.PHASECHK.TRANS64.TRYWAIT P1, [R5+URZ+0x19c30], R0 ;  /* 0x019c3000050075a7 */ /* 0x0002a6000802017f */
[----:B--2---:R-:W-:Y:S05]  /*ac50*/  @!P1 NANOSLEEP.SYNCS 0x989680 ;  /* 0x009896800000995d */ /* 0x004fea0003900000 */
[----:B------:R-:W2:Y:S02]  /*ac60*/  @!P1 SYNCS.PHASECHK.TRANS64 P1, [R5+URZ+0x19c30], R0 ;  /* 0x019c3000050095a7 */ /* 0x000ea4000802007f */
[----:B--2---:R-:W-:Y:S05]  /*ac70*/  @!P1 BRA `(.L_x_18) ;  /* 0xfffffffc00ec9947 */ /* 0x004fea000383ffff */
[----:B------:R-:W-:Y:S05]  /*ac80*/  BRA `(.L_x_17) ;  /* 0xffffff88007c7947 */ /* 0x000fea000383ffff */
.L_x_22:
[----:B-1----:R-:W-:-:S04]  /*ac90*/  IMAD.U32 R5, RZ, RZ, UR11 ;  /* 0x0000000bff057e24 */ /* 0x002fc8000f8e00ff */
[----:B------:R1:W2:Y:S03]  /*aca0*/  SYNCS.PHASECHK.TRANS64.TRYWAIT P1, [R5+URZ+0x19c50], R0 ;  /* 0x019c5000050075a7 */ /* 0x0002a6000802017f */
[----:B--2---:R-:W-:Y:S05]  /*acb0*/  @!P1 NANOSLEEP.SYNCS 0x989680 ;  /* 0x009896800000995d */ /* 0x004fea0003900000 */
[----:B------:R-:W2:Y:S02]  /*acc0*/  @!P1 SYNCS.PHASECHK.TRANS64 P1, [R5+URZ+0x19c50], R0 ;  /* 0x019c5000050095a7 */ /* 0x000ea4000802007f */
[----:B--2---:R-:W-:Y:S05]  /*acd0*/  @!P1 BRA `(.L_x_22) ;  /* 0xfffffffc00ec9947 */ /* 0x004fea000383ffff */
[----:B------:R-:W-:Y:S05]  /*ace0*/  BRA `(.L_x_21) ;  /* 0xffffff8800cc7947 */ /* 0x000fea000383ffff */
.L_x_29:
[----:B-1----:R-:W-:-:S04]  /*acf0*/  IMAD.U32 R7, RZ, RZ, UR8 ;  /* 0x00000008ff077e24 */ /* 0x002fc8000f8e00ff */
[----:B------:R1:W2:Y:S03]  /*ad00*/  SYNCS.PHASECHK.TRANS64.TRYWAIT P1, [R7+URZ+0x19c50], R6 ;  /* 0x019c5006070075a7 */ /* 0x0002a6000802017f */
[----:B--2---:R-:W-:Y:S05]  /*ad10*/  @!P1 NANOSLEEP.SYNCS 0x989680 ;  /* 0x009896800000995d */ /* 0x004fea0003900000 */
[----:B------:R-:W2:Y:S02]  /*ad20*/  @!P1 SYNCS.PHASECHK.TRANS64 P1, [R7+URZ+0x19c50], R6 ;  /* 0x019c5006070095a7 */ /* 0x000ea4000802007f */
[----:B--2---:R-:W-:Y:S05]  /*ad30*/  @!P1 BRA `(.L_x_29) ;  /* 0xfffffffc00ec9947 */ /* 0x004fea000383ffff */
[----:B------:R-:W-:Y:S05]  /*ad40*/  BRA `(.L_x_28) ;  /* 0xffffffa400247947 */ /* 0x000fea000383ffff */
.L_x_42:
[----:B------:R-:W2:Y:S01]  /*ad50*/  S2R R17, SR_TID.X ;  /* 0x0000000000117919 */ /* 0x000ea20000002100 */
[----:B------:R-:W-:Y:S02]  /*ad60*/  IMAD.MOV.U32 R12, RZ, RZ, RZ ;  /* 0x000000ffff0c7224 */ /* 0x000fe400078e00ff */
[----:B------:R-:W-:Y:S02]  /*ad70*/  IMAD.MOV.U32 R11, RZ, RZ, 0x1f ;  /* 0x0000001fff0b7424 */ /* 0x000fe400078e00ff */
[----:B------:R-:W-:Y:S01]  /*ad80*/  IMAD.MOV.U32 R15, RZ, RZ, -0x1 ;  /* 0xffffffffff0f7424 */ /* 0x000fe200078e00ff */
[----:B--2---:R-:W-:-:S04]  /*ad90*/  SHF.R.U32.HI R17, RZ, 0x5, R17 ;  /* 0x00000005ff117819 */ /* 0x004fc80000011611 */
[----:B------:R-:W-:-:S05]  /*ada0*/  LOP3.LUT R17, R17, 0x3, RZ, 0xc0, !PT ;  /* 0x0000000311117812 */ /* 0x000fca00078ec0ff */
[----:B------:R-:W-:-:S07]  /*adb0*/  IMAD.MOV.U32 R13, RZ, RZ, R17 ;  /* 0x000000ffff0d7224 */ /* 0x000fce00078e0011 */
[----:B01---5:R-:W-:Y:S05]  /*adc0*/  WARPSYNC.COLLECTIVE R15, `(.L_x_104) ;  /* 0x000000000f087348 */ /* 0x023fea0003c00000 */
[----:B------:R2:W3:Y:S02]  /*add0*/  SHFL.IDX P6, R14, R13, R12, R11 ;  /* 0x0000000c0d0e7389 */ /* 0x0004e400000c000b */
[----:B0123-5:R-:W-:Y:S01]  /*ade0*/  ENDCOLLECTIVE ;  /* 0x000000000000791b */ /* 0x02ffe20003800000 */
.L_x_104:
[----:B------:R-:W-:Y:S05]  /*adf0*/  BRA `(.L_x_105) ;  /* 0xffffffd000147947 */ /* 0x000fea000383ffff */
.L_x_45:
[----:B0-----:R0:W1:Y:S02]  /*ae00*/  SYNCS.PHASECHK.TRANS64.TRYWAIT P0, [R4+URZ+0x19c80], R20 ;  /* 0x019c8014040075a7 */ /* 0x001064000800017f */
[----:B-1----:R-:W-:Y:S05]  /*ae10*/  @!P0 NANOSLEEP.SYNCS 0x989680 ;  /* 0x009896800000895d */ /* 0x002fea0003900000 */
[----:B------:R-:W1:Y:S02]  /*ae20*/  @!P0 SYNCS.PHASECHK.TRANS64 P0, [R4+URZ+0x19c80], R20 ;  /* 0x019c8014040085a7 */ /* 0x000e64000800007f */
[----:B-1----:R-:W-:Y:S05]  /*ae30*/  @!P0 BRA `(.L_x_45) ;  /* 0xfffffffc00f08947 */ /* 0x002fea000383ffff */
[----:B------:R-:W-:Y:S05]  /*ae40*/  BRA `(.L_x_106) ;  /* 0xffffffd000a87947 */ /* 0x000fea000383ffff */
.L_x_46:
[----:B------:R-:W-:Y:S01]  /*ae50*/  BSSY B0, `(.L_x_107) ;  /* 0x0000008000007945 */ /* 0x000fe20003800000 */
[----:B------:R-:W-:Y:S02]  /*ae60*/  IMAD.MOV.U32 R13, RZ, RZ, R8 ;  /* 0x000000ffff0d7224 */ /* 0x000fe400078e0008 */
[----:B------:R-:W-:Y:S02]  /*ae70*/  IMAD.MOV.U32 R12, RZ, RZ, RZ ;  /* 0x000000ffff0c7224 */ /* 0x000fe400078e00ff */
[----:B------:R-:W-:Y:S02]  /*ae80*/  IMAD.MOV.U32 R11, RZ, RZ, 0x1e1f ;  /* 0x00001e1fff0b7424 */ /* 0x000fe400078e00ff */
[----:B------:R-:W-:-:S07]  /*ae90*/  IMAD.MOV.U32 R15, RZ, RZ, -0x1 ;  /* 0xffffffffff0f7424 */ /* 0x000fce00078e00ff */
[----:B0-----:R-:W-:Y:S05]  /*aea0*/  WARPSYNC.COLLECTIVE R15, `(.L_x_108) ;  /* 0x000000000f087348 */ /* 0x001fea0003c00000 */
[----:B------:R1:W2:Y:S02]  /*aeb0*/  SHFL.IDX P6, R14, R13, R12, R11 ;  /* 0x0000000c0d0e7389 */ /* 0x0002a400000c000b */
[----:B012---:R-:W-:Y:S01]  /*aec0*/  ENDCOLLECTIVE ;  /* 0x000000000000791b */ /* 0x007fe20003800000 */
.L_x_108:
[----:B------:R-:W-:Y:S05]  /*aed0*/  BSYNC B0 ;  /* 0x0000000000007941 */ /* 0x000fea0003800000 */
.L_x_107:
[----:B------:R-:W-:Y:S01]  /*aee0*/  IMAD.MOV.U32 R13, RZ, RZ, R7 ;  /* 0x000000ffff0d7224 */ /* 0x000fe200078e0007 */
[C---:B------:R-:W-:Y:S01]  /*aef0*/  LOP3.LUT P3, RZ, R16.reuse, 0x1000, RZ, 0xc0, !PT ;  /* 0x0000100010ff7812 */ /* 0x040fe2000786c0ff */
[----:B------:R-:W-:Y:S01]  /*af00*/  IMAD.MOV.U32 R12, RZ, RZ, RZ ;  /* 0x000000ffff0c7224 */ /* 0x000fe200078e00ff */
[C---:B------:R-:W-:Y:S01]  /*af10*/  LOP3.LUT P2, RZ, R16.reuse, 0x800, RZ, 0xc0, !PT ;  /* 0x0000080010ff7812 */ /* 0x040fe2000784c0ff */
[----:B------:R-:W-:Y:S01]  /*af20*/  IMAD.MOV.U32 R11, RZ, RZ, 0x1e1f ;  /* 0x00001e1fff0b7424 */ /* 0x000fe200078e00ff */
[----:B------:R-:W-:Y:S01]  /*af30*/  LOP3.LUT P1, RZ, R16, 0x400, RZ, 0xc0, !PT ;  /* 0x0000040010ff7812 */ /* 0x000fe2000782c0ff */
[----:B------:R-:W-:Y:S02]  /*af40*/  IMAD.MOV.U32 R15, RZ, RZ, -0x1 ;  /* 0xffffffffff0f7424 */ /* 0x000fe400078e00ff */
[----:B------:R-:W-:-:S10]  /*af50*/  IMAD.MOV.U32 R0, RZ, RZ, R14 ;  /* 0x000000ffff007224 */ /* 0x000fd400078e000e */
[----:B------:R-:W-:Y:S05]  /*af60*/  WARPSYNC.COLLECTIVE R15, `(.L_x_109) ;  /* 0x000000000f087348 */ /* 0x000fea0003c00000 */
[----:B------:R0:W1:Y:S02]  /*af70*/  SHFL.IDX P6, R14, R13, R12, R11 ;  /* 0x0000000c0d0e7389 */ /* 0x00006400000c000b */
[----:B01----:R-:W-:Y:S01]  /*af80*/  ENDCOLLECTIVE ;  /* 0x000000000000791b */ /* 0x003fe20003800000 */
.L_x_109:
[----:B------:R-:W-:Y:S02]  /*af90*/  IMAD.MOV.U32 R13, RZ, RZ, R8 ;  /* 0x000000ffff0d7224 */ /* 0x000fe400078e0008 */
[----:B------:R-:W-:Y:S02]  /*afa0*/  IMAD.MOV.U32 R12, RZ, RZ, 0x1 ;  /* 0x00000001ff0c7424 */ /* 0x000fe400078e00ff */
[----:B------:R-:W-:-:S07]  /*afb0*/  IMAD.MOV.U32 R2, RZ, RZ, R14 ;  /* 0x000000ffff027224 */ /* 0x000fce00078e000e */
[----:B------:R-:W-:Y:S05]  /*afc0*/  WARPSYNC.COLLECTIVE R15, `(.L_x_110) ;  /* 0x000000000f087348 */ /* 0x000fea0003c00000 */
[----:B------:R0:W1:Y:S02]  /*afd0*/  SHFL.IDX P6, R14, R13, R12, R11 ;  /* 0x0000000c0d0e7389 */ /* 0x00006400000c000b */
[----:B01----:R-:W-:Y:S01]  /*afe0*/  ENDCOLLECTIVE ;  /* 0x000000000000791b */ /* 0x003fe20003800000 */
.L_x_110:
[----:B------:R-:W-:-:S05]  /*aff0*/  IADD3 R2, P0, R21, R2, RZ ;  /* 0x0000000215027210 */ /* 0x000fca0007f1e0ff */
[----:B------:R-:W-:Y:S02]  /*b000*/  IMAD.X R3, RZ, RZ, R0, P0 ;  /* 0x000000ffff037224 */ /* 0x000fe400000e0600 */
[----:B------:R-:W-:Y:S02]  /*b010*/  VIADD R0, R9, UR43 ;  /* 0x0000002b09007c36 */ /* 0x000fe40008000000 */
[----:B------:R-:W-:-:S03]  /*b020*/  IMAD.MOV.U32 R13, RZ, RZ, R7 ;  /* 0x000000ffff0d7224 */ /* 0x000fc600078e0007 */
[----:B------:R-:W-:Y:S01]  /*b030*/  @!PT LDS RZ, [RZ] ;  /* 0x00000000fffff984 */ /* 0x000fe20000000800 */
[----:B------:R-:W-:Y:S01]  /*b040*/  @!PT LDS RZ, [RZ] ;  /* 0x00000000fffff984 */ /* 0x000fe20000000800 */
[----:B------:R-:W-:Y:S01]  /*b050*/  @!PT LDS RZ, [RZ] ;  /* 0x00000000fffff984 */ /* 0x000fe20000000800 */
[----:B------:R0:W-:Y:S04]  /*b060*/  LDGSTS.E.BYPASS.LTC128B.128 [R0+0x9000], desc[UR36][R2.64], !P3 ;  /* 0x0900000002007fae */ /* 0x0001e8000d901d64 */
[----:B------:R0:W-:Y:S04]  /*b070*/  LDGSTS.E.BYPASS.LTC128B.128 [R0+0xa000], desc[UR36][R2.64+0x20], !P2 ;  /* 0x0a00002002007fae */ /* 0x0001e8000d101d64 */
[----:B------:R0:W-:Y:S01]  /*b080*/  LDGSTS.E.BYPASS.LTC128B.128 [R0+0xb000], desc[UR36][R2.64+0x40], !P1 ;  /* 0x0b00004002007fae */ /* 0x0001e2000c901d64 */
[----:B------:R-:W-:-:S07]  /*b090*/  IMAD.MOV.U32 R8, RZ, RZ, R14 ;  /* 0x000000ffff087224 */ /* 0x000fce00078e000e */
[----:B0-----:R-:W-:Y:S05]  /*b0a0*/  WARPSYNC.COLLECTIVE R15, `(.L_x_111) ;  /* 0x000000000f087348 */ /* 0x001fea0003c00000 */
[----:B------:R1:W2:Y:S02]  /*b0b0*/  SHFL.IDX P6, R14, R13, R12, R11 ;  /* 0x0000000c0d0e7389 */ /* 0x0002a400000c000b */
[----:B012---:R-:W-:Y:S01]  /*b0c0*/  ENDCOLLECTIVE ;  /* 0x000000000000791b */ /* 0x007fe20003800000 */
.L_x_111:
[----:B------:R-:W-:Y:S01]  /*b0d0*/  IMAD.MOV.U32 R2, RZ, RZ, R14 ;  /* 0x000000ffff027224 */ /* 0x000fe200078e000e */
[----:B------:R-:W-:Y:S06]  /*b0e0*/  BRA `(.L_x_112) ;  /* 0xffffffd000987947 */ /* 0x000fec000383ffff */
.L_x_51:
[----:B---3--:R3:W4:Y:S02]  /*b0f0*/  SYNCS.PHASECHK.TRANS64.TRYWAIT P0, [R4+URZ+0x19c40], R20 ;  /* 0x019c4014040075a7 */ /* 0x008724000800017f */
[----:B----4-:R-:W-:Y:S05]  /*b100*/  @!P0 NANOSLEEP.SYNCS 0x989680 ;  /* 0x009896800000895d */ /* 0x010fea0003900000 */
[----:B------:R-:W4:Y:S02]  /*b110*/  @!P0 SYNCS.PHASECHK.TRANS64 P0, [R4+URZ+0x19c40], R20 ;  /* 0x019c4014040085a7 */ /* 0x000f24000800007f */
[----:B----4-:R-:W-:Y:S05]  /*b120*/  @!P0 BRA `(.L_x_51) ;  /* 0xfffffffc00f08947 */ /* 0x010fea000383ffff */
[----:B------:R-:W-:Y:S05]  /*b130*/  BRA `(.L_x_113) ;  /* 0xffffffd000fc7947 */ /* 0x000fea000383ffff */
.L_x_52:
[----:B------:R-:W-:Y:S01]  /*b140*/  BSSY B0, `(.L_x_114) ;  /* 0x0000008000007945 */ /* 0x000fe20003800000 */
[----:B------:R-:W-:Y:S02]  /*b150*/  IMAD.MOV.U32 R13, RZ, RZ, R6 ;  /* 0x000000ffff0d7224 */ /* 0x000fe400078e0006 */
[----:B------:R-:W-:Y:S02]  /*b160*/  IMAD.MOV.U32 R12, RZ, RZ, RZ ;  /* 0x000000ffff0c7224 */ /* 0x000fe400078e00ff */
[----:B------:R-:W-:Y:S02]  /*b170*/  IMAD.MOV.U32 R11, RZ, RZ, 0x1e1f ;  /* 0x00001e1fff0b7424 */ /* 0x000fe400078e00ff */
[----:B------:R-:W-:-:S07]  /*b180*/  IMAD.MOV.U32 R15, RZ, RZ, -0x1 ;  /* 0xffffffffff0f7424 */ /* 0x000fce00078e00ff */
[----:B0-23-5:R-:W-:Y:S05]  /*b190*/  WARPSYNC.COLLECTIVE R15, `(.L_x_115) ;  /* 0x000000000f087348 */ /* 0x02dfea0003c00000 */
[----:B------:R1:W4:Y:S02]  /*b1a0*/  SHFL.IDX P6, R14, R13, R12, R11 ;  /* 0x0000000c0d0e7389 */ /* 0x00032400000c000b */
[----:B012345:R-:W-:Y:S01]  /*b1b0*/  ENDCOLLECTIVE ;  /* 0x000000000000791b */ /* 0x03ffe20003800000 */
.L_x_115:
[----:B------:R-:W-:Y:S05]  /*b1c0*/  BSYNC B0 ;  /* 0x0000000000007941 */ /* 0x000fea0003800000 */
.L_x_114:
[----:B------:R-:W-:Y:S01]  /*b1d0*/  IMAD.MOV.U32 R13, RZ, RZ, R5 ;  /* 0x000000ffff0d7224 */ /* 0x000fe200078e0005 */
[----:B------:R-:W-:Y:S01]  /*b1e0*/  ISETP.GE.AND P2, PT, R9, 0x1, PT ;  /* 0x000000010900780c */ /* 0x000fe20003f46270 */
[----:B------:R-:W-:Y:S02]  /*b1f0*/  IMAD.MOV.U32 R12, RZ, RZ, RZ ;  /* 0x000000ffff0c7224 */ /* 0x000fe400078e00ff */
[----:B------:R-:W-:Y:S02]  /*b200*/  IMAD.MOV.U32 R11, RZ, RZ, 0x1e1f ;  /* 0x00001e1fff0b7424 */ /* 0x000fe400078e00ff */
[----:B------:R-:W-:Y:S02]  /*b210*/  IMAD.MOV.U32 R15, RZ, RZ, -0x1 ;  /* 0xffffffffff0f7424 */ /* 0x000fe400078e00ff */
[----:B------:R-:W-:-:S07]  /*b220*/  IMAD.MOV.U32 R2, RZ, RZ, R14 ;  /* 0x000000ffff027224 */ /* 0x000fce00078e000e */
[----:B------:R-:W-:Y:S05]  /*b230*/  WARPSYNC.COLLECTIVE R15, `(.L_x_116) ;  /* 0x000000000f087348 */ /* 0x000fea0003c00000 */
[----:B------:R0:W1:Y:S02]  /*b240*/  SHFL.IDX P6, R14, R13, R12, R11 ;  /* 0x0000000c0d0e7389 */ /* 0x00006400000c000b */
[----:B01----:R-:W-:Y:S01]  /*b250*/  ENDCOLLECTIVE ;  /* 0x000000000000791b */ /* 0x003fe20003800000 */
.L_x_116:
[----:B------:R-:W-:Y:S02]  /*b260*/  IMAD.MOV.U32 R13, RZ, RZ, R6 ;  /* 0x000000ffff0d7224 */ /* 0x000fe400078e0006 */
[----:B------:R-:W-:Y:S01]  /*b270*/  IMAD.MOV.U32 R12, RZ, RZ, 0x1 ;  /* 0x00000001ff0c7424 */ /* 0x000fe200078e00ff */
[----:B------:R-:W-:-:S05]  /*b280*/  @P2 IADD3 R14, P0, R8, R14, RZ ;  /* 0x0000000e080e2210 */ /* 0x000fca0007f1e0ff */
[----:B------:R-:W-:Y:S02]  /*b290*/  @P2 IMAD.X R3, RZ, RZ, R2, P0 ;  /* 0x000000ffff032224 */ /* 0x000fe400000e0602 */
[----:B------:R-:W-:-:S07]  /*b2a0*/  @P2 IMAD.MOV.U32 R2, RZ, RZ, R14 ;  /* 0x000000ffff022224 */ /* 0x000fce00078e000e */
[----:B------:R-:W-:Y:S05]  /*b2b0*/  WARPSYNC.COLLECTIVE R15, `(.L_x_117) ;  /* 0x000000000f087348 */ /* 0x000fea0003c00000 */
[----:B------:R0:W1:Y:S02]  /*b2c0*/  SHFL.IDX P6, R14, R13, R12, R11 ;  /* 0x0000000c0d0e7389 */ /* 0x00006400000c000b */
[----:B01----:R-:W-:Y:S01]  /*b2d0*/  ENDCOLLECTIVE ;  /* 0x000000000000791b */ /* 0x003fe20003800000 */
.L_x_117:
[----:B------:R-:W-:Y:S01]  /*b2e0*/  @!PT LDS RZ, [RZ] ;  /* 0x00000000fffff984 */ /* 0x000fe20000000800 */
[----:B------:R-:W-:Y:S01]  /*b2f0*/  @!PT LDS RZ, [RZ] ;  /* 0x00000000fffff984 */ /* 0x000fe20000000800 */
[----:B------:R-:W-:Y:S01]  /*b300*/  @!PT LDS RZ, [RZ] ;  /* 0x00000000fffff984 */ /* 0x000fe20000000800 */
[----:B------:R0:W-:Y:S04]  /*b310*/  @P2 LDGSTS.E.BYPASS.LTC128B.128 [R0+0x13800], desc[UR36][R2.64], !P4 ;  /* 0x1380000002002fae */ /* 0x0001e8000e101d64 */
[----:B------:R0:W-:Y:S04]  /*b320*/  @P2 LDGSTS.E.BYPASS.LTC128B.128 [R0+0x14800], desc[UR36][R2.64+0x20], !P3 ;  /* 0x1480002002002fae */ /* 0x0001e8000d901d64 */
[----:B------:R0:W-:Y:S01]  /*b330*/  @P2 LDGSTS.E.BYPASS.LTC128B.128 [R0+0x15800], desc[UR36][R2.64+0x40], !P1 ;  /* 0x1580004002002fae */ /* 0x0001e2000c901d64 */
[----:B------:R-:W-:Y:S02]  /*b340*/  IMAD.MOV.U32 R13, RZ, RZ, R5 ;  /* 0x000000ffff0d7224 */ /* 0x000fe400078e0005 */
[----:B------:R-:W-:-:S07]  /*b350*/  IMAD.MOV.U32 R6, RZ, RZ, R14 ;  /* 0x000000ffff067224 */ /* 0x000fce00078e000e */
[----:B0-----:R-:W-:Y:S05]  /*b360*/  WARPSYNC.COLLECTIVE R15, `(.L_x_118) ;  /* 0x000000000f087348 */ /* 0x001fea0003c00000 */
[----:B------:R1:W2:Y:S02]  /*b370*/  SHFL.IDX P6, R14, R13, R12, R11 ;  /* 0x0000000c0d0e7389 */ /* 0x0002a400000c000b */
[----:B012---:R-:W-:Y:S01]  /*b380*/  ENDCOLLECTIVE ;  /* 0x000000000000791b */ /* 0x007fe20003800000 */
.L_x_118:
[----:B------:R-:W-:Y:S05]  /*b390*/  BRA `(.L_x_119) ;  /* 0xffffffd000fc7947 */ /* 0x000fea000383ffff */
.L_x_56:
[----:B------:R-:W-:Y:S02]  /*b3a0*/  IMAD.MOV.U32 R13, RZ, RZ, R5 ;  /* 0x000000ffff0d7224 */ /* 0x000fe400078e0005 */
[----:B------:R-:W-:Y:S02]  /*b3b0*/  IMAD.MOV.U32 R12, RZ, RZ, RZ ;  /* 0x000000ffff0c7224 */ /* 0x000fe400078e00ff */
[----:B------:R-:W-:Y:S02]  /*b3c0*/  IMAD.MOV.U32 R11, RZ, RZ, 0x1e1f ;  /* 0x00001e1fff0b7424 */ /* 0x000fe400078e00ff */
[----:B------:R-:W-:Y:S02]  /*b3d0*/  IMAD.MOV.U32 R15, RZ, RZ, -0x1 ;  /* 0xffffffffff0f7424 */ /* 0x000fe400078e00ff */
[----:B------:R-:W-:-:S07]  /*b3e0*/  IMAD R0, R0, 0xc0, R20 ;  /* 0x000000c000007824 */ /* 0x000fce00078e0214 */
[----:B------:R-:W-:Y:S05]  /*b3f0*/  WARPSYNC.COLLECTIVE R15, `(.L_x_120) ;  /* 0x000000000f087348 */ /* 0x000fea0003c00000 */
[----:B------:R0:W1:Y:S02]  /*b400*/  SHFL.IDX P6, R14, R13, R12, R11 ;  /* 0x0000000c0d0e7389 */ /* 0x00006400000c000b */
[----:B01----:R-:W-:Y:S01]  /*b410*/  ENDCOLLECTIVE ;  /* 0x000000000000791b */ /* 0x003fe20003800000 */
.L_x_120:
[----:B------:R-:W-:Y:S01]  /*b420*/  ISETP.GE.AND P1, PT, R0, UR42, PT ;  /* 0x0000002a00007c0c */ /* 0x000fe2000bf26270 */
[----:B------:R-:W-:Y:S02]  /*b430*/  IMAD.MOV.U32 R13, RZ, RZ, R4 ;  /* 0x000000ffff0d7224 */ /* 0x000fe400078e0004 */
[----:B------:R-:W-:-:S10]  /*b440*/  IMAD.MOV.U32 R2, RZ, RZ, R14 ;  /* 0x000000ffff027224 */ /* 0x000fd400078e000e */
[----:B------:R-:W-:Y:S05]  /*b450*/  WARPSYNC.COLLECTIVE R15, `(.L_x_121) ;  /* 0x000000000f087348 */ /* 0x000fea0003c00000 */
[----:B------:R0:W1:Y:S02]  /*b460*/  SHFL.IDX P6, R14, R13, R12, R11 ;  /* 0x0000000c0d0e7389 */ /* 0x00006400000c000b */
[----:B01----:R-:W-:Y:S01]  /*b470*/  ENDCOLLECTIVE ;  /* 0x000000000000791b */ /* 0x003fe20003800000 */
.L_x_121:
[----:B------:R-:W-:Y:S02]  /*b480*/  IMAD.MOV.U32 R13, RZ, RZ, R5 ;  /* 0x000000ffff0d7224 */ /* 0x000fe400078e0005 */
[----:B------:R-:W-:Y:S02]  /*b490*/  IMAD.MOV.U32 R12, RZ, RZ, 0x1 ;  /* 0x00000001ff0c7424 */ /* 0x000fe400078e00ff */
[----:B------:R-:W-:-:S07]  /*b4a0*/  IMAD.MOV.U32 R3, RZ, RZ, R14 ;  /* 0x000000ffff037224 */ /* 0x000fce00078e000e */
[----:B------:R-:W-:Y:S05]  /*b4b0*/  WARPSYNC.COLLECTIVE R15, `(.L_x_122) ;  /* 0x000000000f087348 */ /* 0x000fea0003c00000 */
[----:B------:R0:W1:Y:S02]  /*b4c0*/  SHFL.IDX P6, R14, R13, R12, R11 ;  /* 0x0000000c0d0e7389 */ /* 0x00006400000c000b */
[----:B01----:R-:W-:Y:S01]  /*b4d0*/  ENDCOLLECTIVE ;  /* 0x000000000000791b */ /* 0x003fe20003800000 */
.L_x_122:
[----:B------:R-:W-:-:S05]  /*b4e0*/  @!P1 IADD3 R8, P0, R18, R3, RZ ;  /* 0x0000000312089210 */ /* 0x000fca0007f1e0ff */
[----:B------:R-:W-:Y:S02]  /*b4f0*/  @!P1 IMAD.X R3, RZ, RZ, R2, P0 ;  /* 0x000000ffff039224 */ /* 0x000fe400000e0602 */
[----:B------:R-:W-:Y:S02]  /*b500*/  @!P1 IMAD.MOV.U32 R2, RZ, RZ, R8 ;  /* 0x000000ffff029224 */ /* 0x000fe400078e0008 */
[----:B------:R-:W-:-:S03]  /*b510*/  IMAD.MOV.U32 R13, RZ, RZ, R4 ;  /* 0x000000ffff0d7224 */ /* 0x000fc600078e0004 */
[----:B------:R-:W-:Y:S01]  /*b520*/  @!PT LDS RZ, [RZ] ;  /* 0x00000000fffff984 */ /* 0x000fe20000000800 */
[----:B------:R-:W-:Y:S01]  /*b530*/  @!PT LDS RZ, [RZ] ;  /* 0x00000000fffff984 */ /* 0x000fe20000000800 */
[----:B------:R-:W-:Y:S01]  /*b540*/  @!PT LDS RZ, [RZ] ;  /* 0x00000000fffff984 */ /* 0x000fe20000000800 */
[----:B------:R0:W-:Y:S04]  /*b550*/  @!P1 LDGSTS.E.BYPASS.LTC128B.128 [R10+0xf000], desc[UR36][R2.64], !P3 ;  /* 0x0f000000020a9fae */ /* 0x0001e8000d901d64 */
[----:B------:R0:W-:Y:S04]  /*b560*/  @!P1 LDGSTS.E.BYPASS.LTC128B.128 [R10+0x10800], desc[UR36][R2.64+0x20], !P4 ;  /* 0x10800020020a9fae */ /* 0x0001e8000e101d64 */
[----:B------:R0:W-:Y:S01]  /*b570*/  @!P1 LDGSTS.E.BYPASS.LTC128B.128 [R10+0x12000], desc[UR36][R2.64+0x40], !P5 ;  /* 0x12000040020a9fae */ /* 0x0001e2000e901d64 */
[----:B------:R-:W-:-:S07]  /*b580*/  IMAD.MOV.U32 R5, RZ, RZ, R14 ;  /* 0x000000ffff057224 */ /* 0x000fce00078e000e */
[----:B0-----:R-:W-:Y:S05]  /*b590*/  WARPSYNC.COLLECTIVE R15, `(.L_x_123) ;  /* 0x000000000f087348 */ /* 0x001fea0003c00000 */
[----:B------:R1:W2:Y:S02]  /*b5a0*/  SHFL.IDX P6, R14, R13, R12, R11 ;  /* 0x0000000c0d0e7389 */ /* 0x0002a400000c000b */
[----:B012---:R-:W-:Y:S01]  /*b5b0*/  ENDCOLLECTIVE ;  /* 0x000000000000791b */ /* 0x007fe20003800000 */
.L_x_123:
[----:B------:R-:W-:-:S05]  /*b5c0*/  VIADD R2, R0, 0x40 ;  /* 0x0000004000027836 */ /* 0x000fca0000000000 */
[----:B------:R-:W-:Y:S01]  /*b5d0*/  ISETP.GE.AND P1, PT, R2, UR42, PT ;  /* 0x0000002a02007c0c */ /* 0x000fe2000bf26270 */
[----:B------:R-:W-:Y:S02]  /*b5e0*/  IMAD.MOV.U32 R13, RZ, RZ, R7 ;  /* 0x000000ffff0d7224 */ /* 0x000fe400078e0007 */
[----:B------:R-:W-:-:S10]  /*b5f0*/  IMAD.MOV.U32 R12, RZ, RZ, RZ ;  /* 0x000000ffff0c7224 */ /* 0x000fd400078e00ff */
[----:B------:R-:W-:-:S05]  /*b600*/  @!P1 IADD3 R14, P0, R18, R14, RZ ;  /* 0x0000000e120e9210 */ /* 0x000fca0007f1e0ff */
[----:B------:R-:W-:-:S08]  /*b610*/  @!P1 IMAD.MOV.U32 R2, RZ, RZ, R14 ;  /* 0x000000ffff029224 */ /* 0x000fd000078e000e */
[----:B------:R-:W-:Y:S05]  /*b620*/  WARPSYNC.COLLECTIVE R15, `(.L_x_124) ;  /* 0x000000000f087348 */ /* 0x000fea0003c00000 */
[----:B------:R0:W1:Y:S02]  /*b630*/  SHFL.IDX P6, R14, R13, R12, R11 ;  /* 0x0000000c0d0e7389 */ /* 0x00006400000c000b */
[----:B01----:R-:W-:Y:S01]  /*b640*/  ENDCOLLECTIVE ;  /* 0x000000000000791b */ /* 0x003fe20003800000 */
.L_x_124:
[----:B------:R-:W-:-:S04]  /*b650*/  @!P1 IMAD.X R9, RZ, RZ, R5, P0 ;  /* 0x000000ffff099224 */ /* 0x000fc800000e0605 */
[----:B------:R-:W-:-:S05]  /*b660*/  @!P1 IMAD.MOV.U32 R3, RZ, RZ, R9 ;  /* 0x000000ffff039224 */ /* 0x000fca00078e0009 */
[----:B------:R-:W-:Y:S01]  /*b670*/  @!PT LDS RZ, [RZ] ;  /* 0x00000000fffff984 */ /* 0x000fe20000000800 */
[----:B------:R-:W-:Y:S01]  /*b680*/  @!PT LDS RZ, [RZ] ;  /* 0x00000000fffff984 */ /* 0x000fe20000000800 */
[----:B------:R-:W-:Y:S01]  /*b690*/  @!PT LDS RZ, [RZ] ;  /* 0x00000000fffff984 */ /* 0x000fe20000000800 */
[----:B------:R0:W-:Y:S01]  /*b6a0*/  @!P1 LDGSTS.E.BYPASS.LTC128B.128 [R10+0xf800], desc[UR36][R2.64], !P3 ;  /* 0x0f800000020a9fae */ /* 0x0001e2000d901d64 */
[----:B------:R-:W-:-:S03]  /*b6b0*/  IMAD.MOV.U32 R13, RZ, RZ, R6 ;  /* 0x000000ffff0d7224 */ /* 0x000fc600078e0006 */
[----:B------:R0:W-:Y:S04]  /*b6c0*/  @!P1 LDGSTS.E.BYPASS.LTC128B.128 [R10+0x11000], desc[UR36][R2.64+0x20], !P4 ;  /* 0x11000020020a9fae */ /* 0x0001e8000e101d64 */
[----:B------:R0:W-:Y:S01]  /*b6d0*/  @!P1 LDGSTS.E.BYPASS.LTC128B.128 [R10+0x12800], desc[UR36][R2.64+0x40], !P5 ;  /* 0x12800040020a9fae */ /* 0x0001e2000e901d64 */
[----:B------:R-:W-:-:S07]  /*b6e0*/  IMAD.MOV.U32 R7, RZ, RZ, R14 ;  /* 0x000000ffff077224 */ /* 0x000fce00078e000e */
[----:B0-----:R-:W-:Y:S05]  /*b6f0*/  WARPSYNC.COLLECTIVE R15, `(.L_x_125) ;  /* 0x000000000f087348 */ /* 0x001fea0003c00000 */
[----:B------:R1:W2:Y:S02]  /*b700*/  SHFL.IDX P6, R14, R13, R12, R11 ;  /* 0x0000000c0d0e7389 */ /* 0x0002a400000c000b */
[----:B012---:R-:W-:Y:S01]  /*b710*/  ENDCOLLECTIVE ;  /* 0x000000000000791b */ /* 0x007fe20003800000 */
.L_x_125:
[----:B------:R-:W-:Y:S05]  /*b720*/  BRA `(.L_x_126) ;  /* 0xffffffd8005c7947 */ /* 0x000fea000383ffff */
.L_x_59:
[----:B0-2---:R-:W-:-:S04]  /*b730*/  IMAD.U32 R3, RZ, RZ, UR43 ;  /* 0x0000002bff037e24 */ /* 0x005fc8000f8e00ff */
[----:B------:R0:W2:Y:S03]  /*b740*/  SYNCS.PHASECHK.TRANS64.TRYWAIT P0, [R3+URZ+0x19c20], R0 ;  /* 0x019c2000030075a7 */ /* 0x0000a6000800017f */
[----:B--2---:R-:W-:Y:S05]  /*b750*/  @!P0 NANOSLEEP.SYNCS 0x989680 ;  /* 0x009896800000895d */ /* 0x004fea0003900000 */
[----:B------:R-:W2:Y:S02]  /*b760*/  @!P0 SYNCS.PHASECHK.TRANS64 P0, [R3+URZ+0x19c20], R0 ;  /* 0x019c2000030085a7 */ /* 0x000ea4000800007f */
[----:B--2---:R-:W-:Y:S05]  /*b770*/  @!P0 BRA `(.L_x_59) ;  /* 0xfffffffc00ec8947 */ /* 0x004fea000383ffff */
[----:B------:R-:W-:Y:S05]  /*b780*/  BRA `(.L_x_127) ;  /* 0xffffffd800a07947 */ /* 0x000fea000383ffff */
.L_x_63:
[----:B0-----:R0:W2:Y:S02]  /*b790*/  SYNCS.PHASECHK.TRANS64.TRYWAIT P0, [R5+URZ+0x19c80], R10 ;  /* 0x019c800a050075a7 */ /* 0x0010a4000800017f */
[----:B--2---:R-:W-:Y:S05]  /*b7a0*/  @!P0 NANOSLEEP.SYNCS 0x989680 ;  /* 0x009896800000895d */ /* 0x004fea0003900000 */
[----:B------:R-:W2:Y:S02]  /*b7b0*/  @!P0 SYNCS.PHASECHK.TRANS64 P0, [R5+URZ+0x19c80], R10 ;  /* 0x019c800a050085a7 */ /* 0x000ea4000800007f */
[----:B--2---:R-:W-:Y:S05]  /*b7c0*/  @!P0 BRA `(.L_x_63) ;  /* 0xfffffffc00f08947 */ /* 0x004fea000383ffff */
[----:B------:R-:W-:Y:S05]  /*b7d0*/  BRA `(.L_x_128) ;  /* 0xffffffdc00607947 */ /* 0x000fea000383ffff */
.L_x_64:
[----:B------:R-:W-:Y:S01]  /*b7e0*/  BSSY B0, `(.L_x_129) ;  /* 0x0000008000007945 */ /* 0x000fe20003800000 */
[----:B------:R-:W-:Y:S02]  /*b7f0*/  IMAD.MOV.U32 R13, RZ, RZ, R26 ;  /* 0x000000ffff0d7224 */ /* 0x000fe400078e001a */
[----:B------:R-:W-:Y:S02]  /*b800*/  IMAD.MOV.U32 R12, RZ, RZ, RZ ;  /* 0x000000ffff0c7224 */ /* 0x000fe400078e00ff */
[----:B------:R-:W-:Y:S02]  /*b810*/  IMAD.MOV.U32 R11, RZ, RZ, 0x1e1f ;  /* 0x00001e1fff0b7424 */ /* 0x000fe400078e00ff */
[----:B------:R-:W-:-:S07]  /*b820*/  IMAD.MOV.U32 R15, RZ, RZ, -0x1 ;  /* 0xffffffffff0f7424 */ /* 0x000fce00078e00ff */
[----:B01----:R-:W-:Y:S05]  /*b830*/  WARPSYNC.COLLECTIVE R15, `(.L_x_130) ;  /* 0x000000000f087348 */ /* 0x003fea0003c00000 */
[----:B-1----:R1:W2:Y:S02]  /*b840*/  SHFL.IDX P6, R14, R13, R12, R11 ;  /* 0x0000000c0d0e7389 */ /* 0x0022a400000c000b */
[----:B012---:R-:W-:Y:S01]  /*b850*/  ENDCOLLECTIVE ;  /* 0x000000000000791b */ /* 0x007fe20003800000 */
.L_x_130:
[----:B------:R-:W-:Y:S05]  /*b860*/  BSYNC B0 ;  /* 0x0000000000007941 */ /* 0x000fea0003800000 */
.L_x_129:
[----:B------:R-:W0:Y:S01]  /*b870*/  S2R R2, SR_TID.X ;  /* 0x0000000000027919 */ /* 0x000e220000002100 */
[----:B------:R-:W-:Y:S02]  /*b880*/  IMAD.MOV.U32 R13, RZ, RZ, R21 ;  /* 0x000000ffff0d7224 */ /* 0x000fe400078e0015 */
[----:B------:R-:W-:Y:S02]  /*b890*/  IMAD.MOV.U32 R12, RZ, RZ, RZ ;  /* 0x000000ffff0c7224 */ /* 0x000fe400078e00ff */
[----:B------:R-:W-:Y:S02]  /*b8a0*/  IMAD.MOV.U32 R11, RZ, RZ, 0x1e1f ;  /* 0x00001e1fff0b7424 */ /* 0x000fe400078e00ff */
[----:B------:R-:W-:Y:S02]  /*b8b0*/  IMAD.MOV.U32 R15, RZ, RZ, -0x1 ;  /* 0xffffffffff0f7424 */ /* 0x000fe400078e00ff */
[----:B------:R-:W-:Y:S02]  /*b8c0*/  IMAD.MOV.U32 R3, RZ, RZ, R14 ;  /* 0x000000ffff037224 */ /* 0x000fe400078e000e */
[----:B------:R-:W-:-:S07]  /*b8d0*/  VIADD R6, R6, UR43 ;  /* 0x0000002b06067c36 */ /* 0x000fce0008000000 */
[----:B0-----:R-:W-:Y:S05]  /*b8e0*/  WARPSYNC.COLLECTIVE R15, `(.L_x_131) ;  /* 0x000000000f087348 */ /* 0x001fea0003c00000 */
[----:B------:R1:W2:Y:S02]  /*b8f0*/  SHFL.IDX P6, R14, R13, R12, R11 ;  /* 0x0000000c0d0e7389 */ /* 0x0002a400000c000b */
[----:B012---:R-:W-:Y:S01]  /*b900*/  ENDCOLLECTIVE ;  /* 0x000000000000791b */ /* 0x007fe20003800000 */
.L_x_131:
[----:B------:R-:W-:Y:S02]  /*b910*/  IMAD.MOV.U32 R13, RZ, RZ, R26 ;  /* 0x000000ffff0d7224 */ /* 0x000fe400078e001a */
[----:B------:R-:W-:Y:S02]  /*b920*/  IMAD.MOV.U32 R12, RZ, RZ, 0x1 ;  /* 0x00000001ff0c7424 */ /* 0x000fe400078e00ff */
[----:B------:R-:W-:Y:S02]  /*b930*/  IMAD.SHL.U32 R15, R2, 0x10, RZ ;  /* 0x00000010020f7824 */ /* 0x000fe400078e00ff */
[----:B------:R-:W-:-:S03]  /*b940*/  IMAD.MOV.U32 R2, RZ, RZ, R14 ;  /* 0x000000ffff027224 */ /* 0x000fc600078e000e */
[----:B------:R-:W-:-:S04]  /*b950*/  LOP3.LUT R15, R15, 0x10, RZ, 0xc0, !PT ;  /* 0x000000100f0f7812 */ /* 0x000fc800078ec0ff */
[----:B------:R-:W-:Y:S01]  /*b960*/  IADD3 R2, P0, R15, R2, RZ ;  /* 0x000000020f027210 */ /* 0x000fe20007f1e0ff */
[----:B------:R-:W-:-:S04]  /*b970*/  IMAD.MOV.U32 R15, RZ, RZ, -0x1 ;  /* 0xffffffffff0f7424 */ /* 0x000fc800078e00ff */
[----:B------:R-:W-:-:S08]  /*b980*/  IMAD.X R3, RZ, RZ, R3, P0 ;  /* 0x000000ffff037224 */ /* 0x000fd000000e0603 */
[----:B------:R-:W-:Y:S05]  /*b990*/  WARPSYNC.COLLECTIVE R15, `(.L_x_132) ;  /* 0x000000000f087348 */ /* 0x000fea0003c00000 */
[----:B------:R0:W1:Y:S02]  /*b9a0*/  SHFL.IDX P6, R14, R13, R12, R11 ;  /* 0x0000000c0d0e7389 */ /* 0x00006400000c000b */
[----:B01----:R-:W-:Y:S01]  /*b9b0*/  ENDCOLLECTIVE ;  /* 0x000000000000791b */ /* 0x003fe20003800000 */
.L_x_132:
[----:B------:R-:W-:Y:S01]  /*b9c0*/  @!PT LDS RZ, [RZ] ;  /* 0x00000000fffff984 */ /* 0x000fe20000000800 */
[----:B------:R-:W-:Y:S01]  /*b9d0*/  @!PT LDS RZ, [RZ] ;  /* 0x00000000fffff984 */ /* 0x000fe20000000800 */
[----:B------:R-:W-:Y:S01]  /*b9e0*/  @!PT LDS RZ, [RZ] ;  /* 0x00000000fffff984 */ /* 0x000fe20000000800 */
[----:B------:R0:W-:Y:S04]  /*b9f0*/  LDGSTS.E.BYPASS.LTC128B.128 [R6+0x9000], desc[UR36][R2.64], !P4 ;  /* 0x0900000002067fae */ /* 0x0001e8000e101d64 */
[----:B------:R0:W-:Y:S04]  /*ba00*/  LDGSTS.E.BYPASS.LTC128B.128 [R6+0xa000], desc[UR36][R2.64+0x20], !P3 ;  /* 0x0a00002002067fae */ /* 0x0001e8000d901d64 */
[----:B------:R0:W-:Y:S01]  /*ba10*/  LDGSTS.E.BYPASS.LTC128B.128 [R6+0xb000], desc[UR36][R2.64+0x40], !P2 ;  /* 0x0b00004002067fae */ /* 0x0001e2000d101d64 */
[----:B------:R-:W-:Y:S02]  /*ba20*/  IMAD.MOV.U32 R13, RZ, RZ, R21 ;  /* 0x000000ffff0d7224 */ /* 0x000fe400078e0015 */
[----:B------:R-:W-:-:S07]  /*ba30*/  IMAD.MOV.U32 R26, RZ, RZ, R14 ;  /* 0x000000ffff1a7224 */ /* 0x000fce00078e000e */
[----:B0-----:R-:W-:Y:S05]  /*ba40*/  WARPSYNC.COLLECTIVE R15, `(.L_x_133) ;  /* 0x000000000f087348 */ /* 0x001fea0003c00000 */
[----:B------:R1:W2:Y:S02]  /*ba50*/  SHFL.IDX P6, R14, R13, R12, R11 ;  /* 0x0000000c0d0e7389 */ /* 0x0002a400000c000b */
[----:B012---:R-:W-:Y:S01]  /*ba60*/  ENDCOLLECTIVE ;  /* 0x000000000000791b */ /* 0x007fe20003800000 */
.L_x_133:
[----:B------:R-:W-:Y:S01]  /*ba70*/  IMAD.MOV.U32 R2, RZ, RZ, R14 ;  /* 0x000000ffff027224 */ /* 0x000fe200078e000e */
[----:B------:R-:W-:Y:S06]  /*ba80*/  BRA `(.L_x_134) ;  /* 0xffffffdc00487947 */ /* 0x000fec000383ffff */
.L_x_69:
[----:B----4-:R4:W0:Y:S02]  /*ba90*/  SYNCS.PHASECHK.TRANS64.TRYWAIT P0, [R5+URZ+0x19c40], R10 ;  /* 0x019c400a050075a7 */ /* 0x010824000800017f */
[----:B0-----:R-:W-:Y:S05]  /*baa0*/  @!P0 NANOSLEEP.SYNCS 0x989680 ;  /* 0x009896800000895d */ /* 0x001fea0003900000 */
[----:B------:R-:W0:Y:S02]  /*bab0*/  @!P0 SYNCS.PHASECHK.TRANS64 P0, [R5+URZ+0x19c40], R10 ;  /* 0x019c400a050085a7 */ /* 0x000e24000800007f */
[----:B0-----:R-:W-:Y:S05]  /*bac0*/  @!P0 BRA `(.L_x_69) ;  /* 0xfffffffc00f08947 */ /* 0x001fea000383ffff */
[----:B------:R-:W-:Y:S05]  /*bad0*/  BRA `(.L_x_135) ;  /* 0xffffffdc00ac7947 */ /* 0x000fea000383ffff */
.L_x_70:
[----:B------:R-:W-:Y:S01]  /*bae0*/  BSSY B0, `(.L_x_136) ;  /* 0x0000008000007945 */ /* 0x000fe20003800000 */
[----:B------:R-:W-:Y:S02]  /*baf0*/  IMAD.MOV.U32 R13, RZ, RZ, R8 ;  /* 0x000000ffff0d7224 */ /* 0x000fe400078e0008 */
[----:B------:R-:W-:Y:S02]  /*bb00*/  IMAD.MOV.U32 R12, RZ, RZ, RZ ;  /* 0x000000ffff0c7224 */ /* 0x000fe400078e00ff */
[----:B------:R-:W-:Y:S02]  /*bb10*/  IMAD.MOV.U32 R11, RZ, RZ, 0x1e1f ;  /* 0x00001e1fff0b7424 */ /* 0x000fe400078e00ff */
[----:B------:R-:W-:-:S07]  /*bb20*/  IMAD.MOV.U32 R15, RZ, RZ, -0x1 ;  /* 0xffffffffff0f7424 */ /* 0x000fce00078e00ff */
[----:B01-34-:R-:W-:Y:S05]  /*bb30*/  WARPSYNC.COLLECTIVE R15, `(.L_x_137) ;  /* 0x000000000f087348 */ /* 0x01bfea0003c00000 */
[----:B-1----:R1:W2:Y:S02]  /*bb40*/  SHFL.IDX P6, R14, R13, R12, R11 ;  /* 0x0000000c0d0e7389 */ /* 0x0022a400000c000b */
[----:B01234-:R-:W-:Y:S01]  /*bb50*/  ENDCOLLECTIVE ;  /* 0x000000000000791b */ /* 0x01ffe20003800000 */
.L_x_137:
[----:B------:R-:W-:Y:S05]  /*bb60*/  BSYNC B0 ;  /* 0x0000000000007941 */ /* 0x000fea0003800000 */
.L_x_136:
[----:B------:R-:W-:Y:S02]  /*bb70*/  IMAD.MOV.U32 R13, RZ, RZ, R7 ;  /* 0x000000ffff0d7224 */ /* 0x000fe400078e0007 */
[----:B------:R-:W-:Y:S02]  /*bb80*/  IMAD.MOV.U32 R12, RZ, RZ, RZ ;  /* 0x000000ffff0c7224 */ /* 0x000fe400078e00ff */
[----:B------:R-:W-:Y:S02]  /*bb90*/  IMAD.MOV.U32 R11, RZ, RZ, 0x1e1f ;  /* 0x00001e1fff0b7424 */ /* 0x000fe400078e00ff */
[----:B------:R-:W-:Y:S02]  /*bba0*/  IMAD.MOV.U32 R15, RZ, RZ, -0x1 ;  /* 0xffffffffff0f7424 */ /* 0x000fe400078e00ff */
[----:B------:R-:W-:-:S07]  /*bbb0*/  IMAD.MOV.U32 R3, RZ, RZ, R14 ;  /* 0x000000ffff037224 */ /* 0x000fce00078e000e */
[----:B------:R-:W-:Y:S05]  /*bbc0*/  WARPSYNC.COLLECTIVE R15, `(.L_x_138) ;  /* 0x000000000f087348 */ /* 0x000fea0003c00000 */
[----:B------:R0:W1:Y:S02]  /*bbd0*/  SHFL.IDX P6, R14, R13, R12, R11 ;  /* 0x0000000c0d0e7389 */ /* 0x00006400000c000b */
[----:B01----:R-:W-:Y:S01]  /*bbe0*/  ENDCOLLECTIVE ;  /* 0x000000000000791b */ /* 0x003fe20003800000 */
.L_x_138:
[----:B------:R-:W-:Y:S02]  /*bbf0*/  IMAD.MOV.U32 R13, RZ, RZ, R8 ;  /* 0x000000ffff0d7224 */ /* 0x000fe400078e0008 */
[----:B------:R-:W-:Y:S02]  /*bc00*/  IMAD.MOV.U32 R12, RZ, RZ, 0x1 ;  /* 0x00000001ff0c7424 */ /* 0x000fe400078e00ff */
[----:B------:R-:W-:-:S07]  /*bc10*/  IMAD.MOV.U32 R2, RZ, RZ, R14 ;  /* 0x000000ffff027224 */ /* 0x000fce00078e000e */
[----:B------:R-:W-:Y:S05]  /*bc20*/  WARPSYNC.COLLECTIVE R15, `(.L_x_139) ;  /* 0x000000000f087348 */ /* 0x000fea0003c00000 */
[----:B------:R0:W1:Y:S02]  /*bc30*/  SHFL.IDX P6, R14, R13, R12, R11 ;  /* 0x0000000c0d0e7389 */ /* 0x00006400000c000b */
[----:B01----:R-:W-:Y:S01]  /*bc40*/  ENDCOLLECTIVE ;  /* 0x000000000000791b */ /* 0x003fe20003800000 */
.L_x_139:
[----:B------:R-:W-:-:S05]  /*bc50*/  IADD3 R2, P0, R21, R2, RZ ;  /* 0x0000000215027210 */ /* 0x000fca0007f1e0ff */
[----:B------:R-:W-:-:S05]  /*bc60*/  IMAD.X R3, RZ, RZ, R3, P0 ;  /* 0x000000ffff037224 */ /* 0x000fca00000e0603 */
[----:B------:R-:W-:Y:S01]  /*bc70*/  @!PT LDS RZ, [RZ] ;  /* 0x00000000fffff984 */ /* 0x000fe20000000800 */
[----:B------:R-:W-:Y:S01]  /*bc80*/  @!PT LDS RZ, [RZ] ;  /* 0x00000000fffff984 */ /* 0x000fe20000000800 */
[----:B------:R-:W-:Y:S01]  /*bc90*/  @!PT LDS RZ, [RZ] ;  /* 0x00000000fffff984 */ /* 0x000fe20000000800 */
[----:B------:R0:W-:Y:S01]  /*bca0*/  LDGSTS.E.BYPASS.LTC128B.128 [R6+0x13800], desc[UR36][R2.64], !P4 ;  /* 0x1380000002067fae */ /* 0x0001e2000e101d64 */
[----:B------:R-:W-:-:S03]  /*bcb0*/  IMAD.MOV.U32 R13, RZ, RZ, R7 ;  /* 0x000000ffff0d7224 */ /* 0x000fc600078e0007 */
[----:B------:R0:W-:Y:S04]  /*bcc0*/  LDGSTS.E.BYPASS.LTC128B.128 [R6+0x14800], desc[UR36][R2.64+0x20], !P3 ;  /* 0x1480002002067fae */ /* 0x0001e8000d901d64 */
[----:B------:R0:W-:Y:S01]  /*bcd0*/  LDGSTS.E.BYPASS.LTC128B.128 [R6+0x15800], desc[UR36][R2.64+0x40], !P2 ;  /* 0x1580004002067fae */ /* 0x0001e2000d101d64 */
[----:B------:R-:W-:-:S07]  /*bce0*/  IMAD.MOV.U32 R8, RZ, RZ, R14 ;  /* 0x000000ffff087224 */ /* 0x000fce00078e000e */
[----:B0-----:R-:W-:Y:S05]  /*bcf0*/  WARPSYNC.COLLECTIVE R15, `(.L_x_140) ;  /* 0x000000000f087348 */ /* 0x001fea0003c00000 */
[----:B------:R1:W2:Y:S02]  /*bd00*/  SHFL.IDX P6, R14, R13, R12, R11 ;  /* 0x0000000c0d0e7389 */ /* 0x0002a400000c000b */
[----:B012---:R-:W-:Y:S01]  /*bd10*/  ENDCOLLECTIVE ;  /* 0x000000000000791b */ /* 0x007fe20003800000 */
.L_x_140:
[----:B------:R-:W-:Y:S01]  /*bd20*/  IMAD.MOV.U32 R2, RZ, RZ, R14 ;  /* 0x000000ffff027224 */ /* 0x000fe200078e000e */
[----:B------:R-:W-:Y:S06]  /*bd30*/  BRA `(.L_x_141) ;  /* 0xffffffdc00a07947 */ /* 0x000fec000383ffff */
.L_x_75:
[----:B------:R0:W0:Y:S02]  /*bd40*/  SYNCS.PHASECHK.TRANS64.TRYWAIT P2, [R2+URZ+0x19c70], R3 ;  /* 0x019c7003020075a7 */ /* 0x000024000804017f */
[----:B0-----:R-:W-:Y:S05]  /*bd50*/  @!P2 NANOSLEEP.SYNCS 0x989680 ;  /* 0x009896800000a95d */ /* 0x001fea0003900000 */
[----:B------:R-:W0:Y:S02]  /*bd60*/  @!P2 SYNCS.PHASECHK.TRANS64 P2, [R2+URZ+0x19c70], R3 ;  /* 0x019c70030200a5a7 */ /* 0x000e24000804007f */
[----:B0-----:R-:W-:Y:S05]  /*bd70*/  @!P2 BRA `(.L_x_75) ;  /* 0xfffffffc00f0a947 */ /* 0x001fea000383ffff */
[----:B------:R-:W-:Y:S05]  /*bd80*/  BRA `(.L_x_142) ;  /* 0xffffffe0000c7947 */ /* 0x000fea000383ffff */
.L_x_77:
[----:B0-----:R0:W3:Y:S02]  /*bd90*/  SYNCS.PHASECHK.TRANS64.TRYWAIT P2, [R2+URZ+0x19c60], R5 ;  /* 0x019c6005020075a7 */ /* 0x0010e4000804017f */
[----:B---3--:R-:W-:Y:S05]  /*bda0*/  @!P2 NANOSLEEP.SYNCS 0x989680 ;  /* 0x009896800000a95d */ /* 0x008fea0003900000 */
[----:B------:R-:W3:Y:S02]  /*bdb0*/  @!P2 SYNCS.PHASECHK.TRANS64 P2, [R2+URZ+0x19c60], R5 ;  /* 0x019c60050200a5a7 */ /* 0x000ee4000804007f */
[----:B---3--:R-:W-:Y:S05]  /*bdc0*/  @!P2 BRA `(.L_x_77) ;  /* 0xfffffffc00f0a947 */ /* 0x008fea000383ffff */
[----:B------:R-:W-:Y:S05]  /*bdd0*/  BRA `(.L_x_143) ;  /* 0xffffffe0001c7947 */ /* 0x000fea000383ffff */
.L_x_83:
[----:B0-----:R0:W2:Y:S02]  /*bde0*/  SYNCS.PHASECHK.TRANS64.TRYWAIT P1, [R2+URZ+0x19c70], R3 ;  /* 0x019c7003020075a7 */ /* 0x0010a4000802017f */
[----:B--2---:R-:W-:Y:S05]  /*bdf0*/  @!P1 NANOSLEEP.SYNCS 0x989680 ;  /* 0x009896800000995d */ /* 0x004fea0003900000 */
[----:B------:R-:W2:Y:S02]  /*be00*/  @!P1 SYNCS.PHASECHK.TRANS64 P1, [R2+URZ+0x19c70], R3 ;  /* 0x019c7003020095a7 */ /* 0x000ea4000802007f */
[----:B--2---:R-:W-:Y:S05]  /*be10*/  @!P1 BRA `(.L_x_83) ;  /* 0xfffffffc00f09947 */ /* 0x004fea000383ffff */
[----:B------:R-:W-:Y:S05]  /*be20*/  BRA `(.L_x_144) ;  /* 0xffffffe400307947 */ /* 0x000fea000383ffff */
.L_x_85:
[----:B0-----:R0:W2:Y:S02]  /*be30*/  SYNCS.PHASECHK.TRANS64.TRYWAIT P1, [R2+URZ+0x19c60], R3 ;  /* 0x019c6003020075a7 */ /* 0x0010a4000802017f */
[----:B--2---:R-:W-:Y:S05]  /*be40*/  @!P1 NANOSLEEP.SYNCS 0x989680 ;  /* 0x009896800000995d */ /* 0x004fea0003900000 */
[----:B------:R-:W2:Y:S02]  /*be50*/  @!P1 SYNCS.PHASECHK.TRANS64 P1, [R2+URZ+0x19c60], R3 ;  /* 0x019c6003020095a7 */ /* 0x000ea4000802007f */
[----:B--2---:R-:W-:Y:S05]  /*be60*/  @!P1 BRA `(.L_x_85) ;  /* 0xfffffffc00f09947 */ /* 0x004fea000383ffff */
[----:B------:R-:W-:Y:S05]  /*be70*/  BRA `(.L_x_145) ;  /* 0xffffffe400407947 */ /* 0x000fea000383ffff */
.L_x_89:
[----:B0-----:R0:W2:Y:S02]  /*be80*/  SYNCS.PHASECHK.TRANS64.TRYWAIT P0, [R4+URZ+0x19c20], R0 ;  /* 0x019c2000040075a7 */ /* 0x0010a4000800017f */
[----:B--2---:R-:W-:Y:S05]  /*be90*/  @!P0 NANOSLEEP.SYNCS 0x989680 ;  /* 0x009896800000895d */ /* 0x004fea0003900000 */
[----:B------:R-:W2:Y:S02]  /*bea0*/  @!P0 SYNCS.PHASECHK.TRANS64 P0, [R4+URZ+0x19c20], R0 ;  /* 0x019c2000040085a7 */ /* 0x000ea4000800007f */
[----:B--2---:R-:W-:Y:S05]  /*beb0*/  @!P0 BRA `(.L_x_89) ;  /* 0xfffffffc00f08947 */ /* 0x004fea000383ffff */
[----:B------:R-:W-:Y:S05]  /*bec0*/  BRA `(.L_x_146) ;  /* 0xffffffe800687947 */ /* 0x000fea000383ffff */
.L_x_93:
[----:B0-----:R0:W2:Y:S02]  /*bed0*/  SYNCS.PHASECHK.TRANS64.TRYWAIT P1, [R5+URZ+0x19c40], R0 ;  /* 0x019c4000050075a7 */ /* 0x0010a4000802017f */
[----:B--2---:R-:W-:Y:S05]  /*bee0*/  @!P1 NANOSLEEP.SYNCS 0x989680 ;  /* 0x009896800000995d */ /* 0x004fea0003900000 */
[----:B------:R-:W2:Y:S02]  /*bef0*/  @!P1 SYNCS.PHASECHK.TRANS64 P1, [R5+URZ+0x19c40], R0 ;  /* 0x019c4000050095a7 */ /* 0x000ea4000802007f */
[----:B--2---:R-:W-:Y:S05]  /*bf00*/  @!P1 BRA `(.L_x_93) ;  /* 0xfffffffc00f09947 */ /* 0x004fea000383ffff */
[----:B------:R-:W-:Y:S05]  /*bf10*/  BRA `(.L_x_147) ;  /* 0xffffffe800a87947 */ /* 0x000fea000383ffff */
.L_x_95:
[----:B--2---:R2:W3:Y:S02]  /*bf20*/  SYNCS.PHASECHK.TRANS64.TRYWAIT P1, [R19+URZ+0x19c40], R2 ;  /* 0x019c4002130075a7 */ /* 0x0044e4000802017f */
[----:B---3--:R-:W-:Y:S05]  /*bf30*/  @!P1 NANOSLEEP.SYNCS 0x989680 ;  /* 0x009896800000995d */ /* 0x008fea0003900000 */
[----:B------:R-:W3:Y:S02]  /*bf40*/  @!P1 SYNCS.PHASECHK.TRANS64 P1, [R19+URZ+0x19c40], R2 ;  /* 0x019c4002130095a7 */ /* 0x000ee4000802007f */
[----:B---3--:R-:W-:Y:S05]  /*bf50*/  @!P1 BRA `(.L_x_95) ;  /* 0xfffffffc00f09947 */ /* 0x008fea000383ffff */
[----:B------:R-:W-:Y:S05]  /*bf60*/  BRA `(.L_x_148) ;  /* 0xffffffe800b47947 */ /* 0x000fea000383ffff */
.L_x_97:
[----:B---3--:R3:W4:Y:S02]  /*bf70*/  SYNCS.PHASECHK.TRANS64.TRYWAIT P1, [R5+URZ+0x19c60], R0 ;  /* 0x019c6000050075a7 */ /* 0x008724000802017f */
[----:B----4-:R-:W-:Y:S05]  /*bf80*/  @!P1 NANOSLEEP.SYNCS 0x989680 ;  /* 0x009896800000995d */ /* 0x010fea0003900000 */
[----:B------:R-:W4:Y:S02]  /*bf90*/  @!P1 SYNCS.PHASECHK.TRANS64 P1, [R5+URZ+0x19c60], R0 ;  /* 0x019c6000050095a7 */ /* 0x000f24000802007f */
[----:B----4-:R-:W-:Y:S05]  /*bfa0*/  @!P1 BRA `(.L_x_97) ;  /* 0xfffffffc00f09947 */ /* 0x010fea000383ffff */
[----:B------:R-:W-:Y:S05]  /*bfb0*/  BRA `(.L_x_149) ;  /* 0xffffffe800b07947 */ /* 0x000fea000383ffff */
.L_x_99:
[----:B----4-:R4:W0:Y:S02]  /*bfc0*/  SYNCS.PHASECHK.TRANS64.TRYWAIT P1, [R19+URZ+0x19c60], R2 ;  /* 0x019c6002130075a7 */ /* 0x010824000802017f */
[----:B0-----:R-:W-:Y:S05]  /*bfd0*/  @!P1 NANOSLEEP.SYNCS 0x989680 ;  /* 0x009896800000995d */ /* 0x001fea0003900000 */
[----:B------:R-:W0:Y:S02]  /*bfe0*/  @!P1 SYNCS.PHASECHK.TRANS64 P1, [R19+URZ+0x19c60], R2 ;  /* 0x019c6002130095a7 */ /* 0x000e24000802007f */
[----:B0-----:R-:W-:Y:S05]  /*bff0*/  @!P1 BRA `(.L_x_99) ;  /* 0xfffffffc00f09947 */ /* 0x001fea000383ffff */
[----:B------:R-:W-:Y:S05]  /*c000*/  BRA `(.L_x_150) ;  /* 0xffffffe800ac7947 */ /* 0x000fea000383ffff */
.L_x_101:
[----:B------:R0:W0:Y:S02]  /*c010*/  SYNCS.PHASECHK.TRANS64.TRYWAIT P1, [R5+URZ+0x19c80], R0 ;  /* 0x019c8000050075a7 */ /* 0x000024000802017f */
[----:B0-----:R-:W-:Y:S05]  /*c020*/  @!P1 NANOSLEEP.SYNCS 0x989680 ;  /* 0x009896800000995d */ /* 0x001fea0003900000 */
[----:B------:R-:W0:Y:S02]  /*c030*/  @!P1 SYNCS.PHASECHK.TRANS64 P1, [R5+URZ+0x19c80], R0 ;  /* 0x019c8000050095a7 */ /* 0x000e24000802007f */
[----:B0-----:R-:W-:Y:S05]  /*c040*/  @!P1 BRA `(.L_x_101) ;  /* 0xfffffffc00f09947 */ /* 0x001fea000383ffff */
[----:B------:R-:W-:Y:S05]  /*c050*/  BRA `(.L_x_151) ;  /* 0xffffffe800a87947 */ /* 0x000fea000383ffff */
.L_x_152:
[----:B------:R-:W-:-:S00]  /*c060*/  BRA `(.L_x_152) ;  /* 0xfffffffc00fc7947 */ /* 0x000fc0000383ffff */
[----:B------:R-:W-:-:S00]  /*c070*/  NOP ;  /* 0x0000000000007918 */ /* 0x000fc00000000000 */
        /* <DEDUP_REMOVED lines=8> */
.L_x_2578:


//--------------------- .text._ZN7cutlass13device_kernelIN5flash11enable_sm90INS1_16FlashAttnFwdSm90INS1_25CollectiveMainloopFwdSm90ILi2EN4cute5tupleIJNS5_1CILi1EEES8_S8_EEENS6_IJNS7_ILi192EEENS7_ILi128EEENS7_ILi96EEEEEELi96ENS_12float_e4m3_tEfNS_4arch4Sm90ELb0ELb0ELb0ELb1ELb1ELb0ELb0ELb1ELb1ELb1ELb0ELb0EEENS1_21CollectiveEpilogueFwdINS6_IJSA_SC_SB_EEES9_NS_10bfloat16_tESG_Li384ELb1ELb1ELb0ELb1EEENS1_36VarlenDynamicPersistentTileSchedulerILi192ELi128ELi384ELi128ELb0ELb1ELb1ELb0ELb1ELb1EEEEEEEEEvNT_6ParamsE --------------------------
	.section	.text._ZN7cutlass13device_kernelIN5flash11enable_sm90INS1_16FlashAttnFwdSm90INS1_25CollectiveMainloopFwdSm90ILi2EN4cute5tupleIJNS5_1CILi1EEES8_S8_EEENS6_IJNS7_ILi192EEENS7_ILi128EEENS7_ILi96EEEEEELi96ENS_12float_e4m3_tEfNS_4arch4Sm90ELb0ELb0ELb0ELb1ELb1ELb0ELb0ELb1ELb1ELb1ELb0ELb0EEENS1_21CollectiveEpilogueFwdINS6_IJSA_SC_SB_EEES9_NS_10bfloat16_tESG_Li384ELb1ELb1ELb0ELb1EEENS1_36VarlenDynamicPersistentTileSchedulerILi192ELi128ELi384ELi128ELb0ELb1ELb1ELb0ELb1ELb1EEEEEEEEEvNT_6ParamsE,"ax",@progbits
	.align	128
.text._ZN7cutlass13device_kernelIN5flash11enable_sm90INS1_16FlashAttnFwdSm90INS1_25CollectiveMainloopFwdSm90ILi2EN4cute5tupleIJNS5_1CILi1EEES8_S8_EEENS6_IJNS7_ILi192EEENS7_ILi128EEENS7_ILi96EEEEEELi96ENS_12float_e4m3_tEfNS_4arch4Sm90ELb0ELb0ELb0ELb1ELb1ELb0ELb0ELb1ELb1ELb1ELb0ELb0EEENS1_21CollectiveEpilogueFwdINS6_IJSA_SC_SB_EEES9_NS_10bfloat16_tESG_Li384ELb1ELb1ELb0ELb1EEENS1_36VarlenDynamicPersistentTileSchedulerILi192ELi128ELi384ELi128ELb0ELb1ELb1ELb0ELb1ELb1EEEEEEEEEvNT_6ParamsE:
        .type           _ZN7cutlass13device_kernelIN5flash11enable_sm90INS1_16FlashAttnFwdSm90INS1_25CollectiveMainloopFwdSm90ILi2EN4cute5tupleIJNS5_1CILi1EEES8_S8_EEENS6_IJNS7_ILi192EEENS7_ILi128EEENS7_ILi96EEEEEELi96ENS_12float_e4m3_tEfNS_4arch4Sm90ELb0ELb0ELb0ELb1ELb1ELb0ELb0ELb1ELb1ELb1ELb0ELb0EEENS1_21CollectiveEpilogueFwdINS6_IJSA_SC_SB_EEES9_NS_10bfloat16_tESG_Li384ELb1ELb1ELb0ELb1EEENS1_36VarlenDynamicPersistentTileSchedulerILi192ELi128ELi384ELi128ELb0ELb1ELb1ELb0ELb1ELb1EEEEEEEEEvNT_6ParamsE,@function
        .size           _ZN7cutlass13device_kernelIN5flash11enable_sm90INS1_16FlashAttnFwdSm90INS1_25CollectiveMainloopFwdSm90ILi2EN4cute5tupleIJNS5_1CILi1EEES8_S8_EEENS6_IJNS7_ILi192EEENS7_ILi128EEENS7_ILi96EEEEEELi96ENS_12float_e4m3_tEfNS_4arch4Sm90ELb0ELb0ELb0ELb1ELb1ELb0ELb0ELb1ELb1ELb1ELb0ELb0EEENS1_21CollectiveEpilogueFwdINS6_IJSA_SC_SB_EEES9_NS_10bfloat16_tESG_Li384ELb1ELb1ELb0ELb1EEENS1_36VarlenDynamicPersistentTileSchedulerILi192ELi128ELi384ELi128ELb0ELb1ELb1ELb0ELb1ELb1EEEEEEEEEvNT_6ParamsE,(.L_x_2579 - _ZN7cutlass13device_kernelIN5flash11enable_sm90INS1_16FlashAttnFwdSm90INS1_25CollectiveMainloopFwdSm90ILi2EN4cute5tupleIJNS5_1CILi1EEES8_S8_EEENS6_IJNS7_ILi192EEENS7_ILi128EEENS7_ILi96EEEEEELi96ENS_12float_e4m3_tEfNS_4arch4Sm90ELb0ELb0ELb0ELb1ELb1ELb0ELb0ELb1ELb1ELb1ELb0ELb0EEENS1_21CollectiveEpilogueFwdINS6_IJSA_SC_SB_EEES9_NS_10bfloat16_tESG_Li384ELb1ELb1ELb0ELb1EEENS1_36VarlenDynamicPersistentTileSchedulerILi192ELi128ELi384ELi128ELb0ELb1ELb1ELb0ELb1ELb1EEEEEEEEEvNT_6ParamsE)
        .other          _ZN7cutlass13device_kernelIN5flash11enable_sm90INS1_16FlashAttnFwdSm90INS1_25CollectiveMainloopFwdSm90ILi2EN4cute5tupleIJNS5_1CILi1EEES8_S8_EEENS6_IJNS7_ILi192EEENS7_ILi128EEENS7_ILi96EEEEEELi96ENS_12float_e4m3_tEfNS_4arch4Sm90ELb0ELb0ELb0ELb1ELb1ELb0ELb0ELb1ELb1ELb1ELb0ELb0EEENS1_21CollectiveEpilogueFwdINS6_IJSA_SC_SB_EEES9_NS_10bfloat16_tESG_Li384ELb1ELb1ELb0ELb1EEENS1_36VarlenDynamicPersistentTileSchedulerILi192ELi128ELi384ELi128ELb0ELb1ELb1ELb0ELb1ELb1EEEEEEEEEvNT_6ParamsE,@"STO_CUDA_ENTRY STV_DEFAULT"
_ZN7cutlass13device_kernelIN5flash11enable_sm90INS1_16FlashAttnFwdSm90INS1_25CollectiveMainloopFwdSm90ILi2EN4cute5tupleIJNS5_1CILi1EEES8_S8_EEENS6_IJNS7_ILi192EEENS7_ILi128EEENS7_ILi96EEEEEELi96ENS_12float_e4m3_tEfNS_4arch4Sm90ELb0ELb0ELb0ELb1ELb1ELb0ELb0ELb1ELb1ELb1ELb0ELb0EEENS1_21CollectiveEpilogueFwdINS6_IJSA_SC_SB_EEES9_NS_10bfloat16_tESG_Li384ELb1ELb1ELb0ELb1EEENS1_36VarlenDynamicPersistentTileSchedulerILi192ELi128ELi384ELi128ELb0ELb1ELb1ELb0ELb1ELb1EEEEEEEEEvNT_6ParamsE:
        /* <DEDUP_REMOVED lines=10> */
[----:B------:R-:W-:-:S05]  /*00a0*/  SHF.R.U32.HI R2, RZ, 0x7, R3 ;  /* 0x00000007ff027819 */ /* 0x000fca0000011603 */
[----:B------:R0:W1:Y:S04]  /*00b0*/  SHFL.IDX PT, R3, R2, RZ, 0x1f ;  /* 0x00001fff02037589 */ /* 0x00006800000e0000 */
[----:B------:R-:W-:Y:S01]  /*00c0*/  VOTEU.ALL UP0, P0 ;  /* 0x00000000003f7886 */ /* 0x000fe20000000000 */
[----:B------:R-:W-:-:S04]  /*00d0*/  VOTEU.ALL UP1, P0 ;  /* 0x00000000003f7886 */ /* 0x000fc80000020000 */
[----:B------:R-:W2:Y:S01]  /*00e0*/  @!UP0 S2UR UR8, SR_CgaCtaId ;  /* 0x00000000000889c3 */ /* 0x000ea20000008800 */
[----:B------:R-:W-:Y:S01]  /*00f0*/  @!UP0 UMOV UR6, 0x400 ;  /* 0x0000040000068882 */ /* 0x000fe20000000000 */
[----:B------:R-:W-:-:S04]  /*0100*/  @!UP0 UIADD3 UR4, -UR4, 0x100000, URZ ;  /* 0x0010000004048890 */ /* 0x000fc8000fffe13f */
[----:B------:R-:W-:Y:S02]  /*0110*/  @!UP0 USHF.L.U32 UR5, UR4, 0xb, URZ ;  /* 0x0000000b04058899 */ /* 0x000fe4000800063f */
[----:B------:R-:W-:Y:S02]  /*0120*/  @!UP0 USHF.L.U32 UR4, UR4, 0x1, URZ ;  /* 0x0000000104048899 */ /* 0x000fe4000800063f */
[----:B--2---:R-:W-:Y:S02]  /*0130*/  @!UP0 ULEA UR8, UR8, UR6, 0x18 ;  /* 0x0000000608088291 */ /* 0x004fe4000f8ec03f */
        /* <DEDUP_REMOVED lines=25> */
.L_x_153:
        /* <DEDUP_REMOVED lines=22> */
.L_x_154:
        /* <DEDUP_REMOVED lines=18> */
.L_x_155:
        /* <DEDUP_REMOVED lines=22> */
.L_x_156:
[----:B------:R-:W5:Y:S01]  /*06b0*/  SHFL.IDX PT, R4, R0, RZ, 0x1f ;  /* 0x00001fff00047589 */ /* 0x000f6200000e0000 */
[----:B------:R-:W-:Y:S01]  /*06c0*/  R2UR UR9, R3 ;  /* 0x00000000030972ca */ /* 0x000fe200000e0000 */
[----:B------:R-:W-:Y:S01]  /*06d0*/  NOP ;  /* 0x0000000000007918 */ /* 0x000fe20000000000 */
[----:B------:R-:W0:Y:S01]  /*06e0*/  S2R R2, SR_CgaCtaId ;  /* 0x0000000000027919 */ /* 0x000e220000008800 */
        /* <DEDUP_REMOVED lines=20> */
.L_x_157:
        /* <DEDUP_REMOVED lines=8> */
.L_x_159:
[----:B------:R-:W-:-:S08]  /*08b0*/  NOP ;  /* 0x0000000000007918 */ /* 0x000fd00000000000 */
[----:B------:R-:W0:Y:S02]  /*08c0*/  USETMAXREG.TRY_ALLOC.CTAPOOL UP0, 0xa0 ;  /* 0x000000a0000079c8 */ /* 0x000e240008000600 */
[----:B0-----:R-:W-:-:S13]  /*08d0*/  PLOP3.LUT P0, PT, PT, PT, UP0, 0x80, 0x0 ;  /* 0x000000000000781c */ /* 0x001fda0003f0f008 */
[----:B------:R-:W-:Y:S05]  /*08e0*/  @!P0 BRA `(.L_x_159) ;  /* 0xfffffffc00f08947 */ /* 0x000fea000383ffff */
[----:B------:R-:W0:Y:S08]  /*08f0*/  S2UR UR5, SR_CgaCtaId ;  /* 0x00000000000579c3 */ /* 0x000e300000008800 */
[----:B------:R-:W-:Y:S06]  /*0900*/  BAR.ARV 0x8, 0x200 ;  /* 0x0208000000007b1d */ /* 0x000fec0000002000 */
[----:B------:R-:W-:-:S02]  /*0910*/  UMOV UR4, 0x400 ;  /* 0x0000040000047882 */ /* 0x000fc40000000000 */
[----:B------:R-:W-:Y:S01]  /*0920*/  BAR.SYNC.DEFER_BLOCKING 0x5, 0x200 ;  /* 0x0148000000007b1d */ /* 0x000fe20000010000 */
[----:B0-----:R-:W-:-:S09]  /*0930*/  ULEA UR4, UR5, UR4, 0x18 ;  /* 0x0000000405047291 */ /* 0x001fd2000f8ec03f */
[----:B------:R-:W0:Y:S01]  /*0940*/  LDS.128 R44, [UR4+0x19cd0] ;  /* 0x019cd004ff2c7984 */ /* 0x000e220008000c00 */
[----:B------:R-:W-:Y:S01]  /*0950*/  ULDC UR4, c[0x0][0xc3c] ;  /* 0x00030f0000047ab9 */ /* 0x000fe20000000800 */
[----:B------:R-:W-:Y:S06]  /*0960*/  BAR.ARV 0x4, 0x200 ;  /* 0x0108000000007b1d */ /* 0x000fec0000002000 */
[----:B0-----:R-:W-:-:S13]  /*0970*/  ISETP.GE.AND P0, PT, R47, UR4, PT ;  /* 0x000000042f007c0c */ /* 0x001fda000bf06270 */
[----:B------:R-:W-:Y:S05]  /*0980*/  @P0 EXIT ;  /* 0x000000000000094d */ /* 0x000fea0003800000 */
[----:B------:R-:W0:Y:S01]  /*0990*/  S2R R0, SR_TID.X ;  /* 0x0000000000007919 */ /* 0x000e220000002100 */
[----:B------:R-:W-:Y:S01]  /*09a0*/  R2UR UR5, R45 ;  /* 0x000000002d0572ca */ /* 0x000fe200000e0000 */
[----:B------:R-:W-:Y:S01]  /*09b0*/  ULOP3.LUT UR41, UR39, 0x1, URZ, 0xfc, !UPT ;  /* 0x0000000127297892 */ /* 0x000fe2000f8efc3f */
[----:B------:R-:W-:Y:S01]  /*09c0*/  R2UR UR40, R46 ;  /* 0x000000002e2872ca */ /* 0x000fe200000e0000 */
[----:B------:R-:W-:Y:S01]  /*09d0*/  UMOV UR36, URZ ;  /* 0x0000003f00247c82 */ /* 0x000fe20008000000 */
[----:B------:R-:W-:Y:S01]  /*09e0*/  UMOV UR37, URZ ;  /* 0x0000003f00257c82 */ /* 0x000fe20008000000 */
[----:B------:R-:W-:Y:S01]  /*09f0*/  UMOV UR38, URZ ;  /* 0x0000003f00267c82 */ /* 0x000fe20008000000 */
[----:B0-----:R-:W-:-:S05]  /*0a00*/  VIADD R10, R0, 0xffffff80 ;  /* 0xffffff80000a7836 */ /* 0x001fca0000000000 */
[----:B------:R-:W-:-:S04]  /*0a10*/  SHF.R.S32.HI R0, RZ, 0x1f, R10 ;  /* 0x0000001fff007819 */ /* 0x000fc8000001140a */
[CC--:B------:R-:W-:Y:S02]  /*0a20*/  LEA.HI R23, R0.reuse, R10.reuse, RZ, 0x7 ;  /* 0x0000000a00177211 */ /* 0x0c0fe400078f38ff */
[CC--:B------:R-:W-:Y:S02]  /*0a30*/  LEA.HI R2, R0.reuse, R10.reuse, RZ, 0x4 ;  /* 0x0000000a00027211 */ /* 0x0c0fe400078f20ff */
[----:B------:R-:W-:Y:S02]  /*0a40*/  LOP3.LUT R22, R23, 0xffffff80, RZ, 0xc0, !PT ;  /* 0xffffff8017167812 */ /* 0x000fe400078ec0ff */
[-C--:B------:R-:W-:Y:S02]  /*0a50*/  LEA.HI R3, R0, R10.reuse, RZ, 0x5 ;  /* 0x0000000a00037211 */ /* 0x080fe400078f28ff */
[----:B------:R-:W-:Y:S01]  /*0a60*/  SHF.R.S32.HI R5, RZ, 0x4, R2 ;  /* 0x00000004ff057819 */ /* 0x000fe20000011402 */
[----:B------:R-:W-:Y:S01]  /*0a70*/  IMAD.IADD R22, R10, 0x1, -R22 ;  /* 0x000000010a167824 */ /* 0x000fe200078e0a16 */
[----:B------:R-:W-:Y:S01]  /*0a80*/  LEA.HI R0, R0, R10, RZ, 0x2 ;  /* 0x0000000a00007211 */ /* 0x000fe200078f10ff */
[----:B------:R-:W-:Y:S01]  /*0a90*/  IMAD.SHL.U32 R4, R3, 0x10, RZ ;  /* 0x0000001003047824 */ /* 0x000fe200078e00ff */
[----:B------:R-:W-:-:S02]  /*0aa0*/  LOP3.LUT R3, R2, 0x7fffff0, RZ, 0xc0, !PT ;  /* 0x07fffff002037812 */ /* 0x000fc400078ec0ff */
[----:B------:R-:W-:Y:S02]  /*0ab0*/  SHF.R.S32.HI R7, RZ, 0x1f, R22 ;  /* 0x0000001fff077819 */ /* 0x000fe40000011416 */
[----:B------:R-:W-:Y:S01]  /*0ac0*/  LEA.HI R2, R2, R5, RZ, 0x1 ;  /* 0x0000000502027211 */ /* 0x000fe200078f08ff */
[----:B------:R-:W-:Y:S01]  /*0ad0*/  IMAD.IADD R3, R10, 0x1, -R3 ;  /* 0x000000010a037824 */ /* 0x000fe200078e0a03 */
[----:B------:R-:W-:Y:S02]  /*0ae0*/  LEA.HI R6, R7, R22, RZ, 0x2 ;  /* 0x0000001607067211 */ /* 0x000fe400078f10ff */
[----:B------:R-:W-:Y:S02]  /*0af0*/  LOP3.LUT R4, R4, 0xfffffe00, RZ, 0xc0, !PT ;  /* 0xfffffe0004047812 */ /* 0x000fe400078ec0ff */
[--C-:B------:R-:W-:Y:S02]  /*0b00*/  SHF.R.S32.HI R8, RZ, 0x2, R6.reuse ;  /* 0x00000002ff087819 */ /* 0x100fe40000011406 */
[----:B------:R-:W-:Y:S01]  /*0b10*/  SHF.R.S32.HI R9, RZ, 0x1f, R6 ;  /* 0x0000001fff097819 */ /* 0x000fe20000011406 */
[----:B------:R-:W-:Y:S01]  /*0b20*/  IMAD R3, R3, 0x20, R4 ;  /* 0x0000002003037824 */ /* 0x000fe200078e0204 */
[----:B------:R-:W-:-:S02]  /*0b30*/  SHF.R.S32.HI R23, RZ, 0x7, R23 ;  /* 0x00000007ff177819 */ /* 0x000fc40000011417 */
[----:B------:R-:W-:Y:S02]  /*0b40*/  LOP3.LUT R2, R2, 0x1ffffffe, RZ, 0xc0, !PT ;  /* 0x1ffffffe02027812 */ /* 0x000fe400078ec0ff */
[----:B------:R-:W-:Y:S01]  /*0b50*/  LOP3.LUT R18, R0, 0xfffffffc, RZ, 0xc0, !PT ;  /* 0xfffffffc00127812 */ /* 0x000fe200078ec0ff */
[----:B------:R-:W-:Y:S01]  /*0b60*/  IMAD.HI R4, R23, 0x55555556, RZ ;  /* 0x5555555617047827 */ /* 0x000fe200078e02ff */
[----:B------:R-:W-:Y:S02]  /*0b70*/  LEA.HI R9, R9, R8, RZ, 0x3 ;  /* 0x0000000809097211 */ /* 0x000fe400078f18ff */
[----:B------:R-:W-:Y:S01]  /*0b80*/  LEA.HI R7, R7, R22, RZ, 0x5 ;  /* 0x0000001607077211 */ /* 0x000fe200078f28ff */
[----:B------:R-:W-:Y:S01]  /*0b90*/  IMAD.IADD R2, R5, 0x1, -R2 ;  /* 0x0000000105027824 */ /* 0x000fe200078e0a02 */
[----:B------:R-:W-:Y:S01]  /*0ba0*/  LOP3.LUT R9, R9, 0xfffffff8, RZ, 0xc0, !PT ;  /* 0xfffffff809097812 */ /* 0x000fe200078ec0ff */
[----:B------:R-:W-:Y:S01]  /*0bb0*/  IMAD.IADD R18, R10, 0x1, -R18 ;  /* 0x000000010a127824 */ /* 0x000fe200078e0a12 */
[----:B------:R-:W-:Y:S01]  /*0bc0*/  LEA.HI R4, R4, R4, RZ, 0x1 ;  /* 0x0000000404047211 */ /* 0x000fe200078f08ff */
[----:B------:R-:W-:Y:S01]  /*0bd0*/  IMAD R155, R2, 0x8, R3 ;  /* 0x00000008029b7824 */ /* 0x000fe200078e0203 */
[----:B------:R-:W-:Y:S01]  /*0be0*/  SHF.R.S32.HI R7, RZ, 0x5, R7 ;  /* 0x00000005ff077819 */ /* 0x000fe20000011407 */
[----:B------:R-:W-:Y:S01]  /*0bf0*/  IMAD.IADD R8, R8, 0x1, -R9 ;  /* 0x0000000108087824 */ /* 0x000fe200078e0a09 */
[C---:B------:R-:W-:Y:S01]  /*0c00*/  LEA.HI R3, R18.reuse, R18, RZ, 0x1 ;  /* 0x0000001212037211 */ /* 0x040fe200078f08ff */
[----:B------:R-:W-:Y:S01]  /*0c10*/  IMAD.SHL.U32 R2, R18, 0x8, RZ ;  /* 0x0000000812027824 */ /* 0x000fe200078e00ff */
[----:B------:R-:W-:Y:S01]  /*0c20*/  LOP3.LUT R5, R6, 0x7ffffffc, RZ, 0xc0, !PT ;  /* 0x7ffffffc06057812 */ /* 0x000fe200078ec0ff */
[----:B------:R-:W-:Y:S01]  /*0c30*/  IMAD R4, R4, -0x3, R23 ;  /* 0xfffffffd04047824 */ /* 0x000fe200078e0217 */
[----:B------:R-:W-:Y:S01]  /*0c40*/  LOP3.LUT R3, R3, 0x1ffffffe, RZ, 0xc0, !PT ;  /* 0x1ffffffe03037812 */ /* 0x000fe200078ec0ff */
[----:B------:R-:W-:Y:S01]  /*0c50*/  IMAD R7, R7, 0x10, R8 ;  /* 0x0000001007077824 */ /* 0x000fe200078e0208 */
[----:B------:R-:W-:Y:S01]  /*0c60*/  SHF.R.S32.HI R19, RZ, 0x2, R0 ;  /* 0x00000002ff137819 */ /* 0x000fe20000011400 */
[----:B------:R-:W-:-:S02]  /*0c70*/  VIADD R16, R2, 0x20 ;  /* 0x0000002002107836 */ /* 0x000fc40000000000 */
[----:B------:R-:W-:Y:S02]  /*0c80*/  VIADD R17, R2, 0x40 ;  /* 0x0000004002117836 */ /* 0x000fe40000000000 */
[----:B------:R-:W-:Y:S01]  /*0c90*/  IMAD.MOV.U32 R6, RZ, RZ, -0x2 ;  /* 0xfffffffeff067424 */ /* 0x000fe200078e00ff */
[----:B------:R-:W-:Y:S01]  /*0ca0*/  SHF.R.S32.HI R157, RZ, 0x1f, R16 ;  /* 0x0000001fff9d7819 */ /* 0x000fe20000011410 */
[----:B------:R-:W-:Y:S01]  /*0cb0*/  IMAD.IADD R5, R22, 0x1, -R5 ;  /* 0x0000000116057824 */ /* 0x000fe200078e0a05 */
[----:B------:R-:W-:Y:S01]  /*0cc0*/  SHF.R.S32.HI R156, RZ, 0x1f, R17 ;  /* 0x0000001fff9c7819 */ /* 0x000fe20000011411 */
[----:B------:R-:W-:Y:S02]  /*0cd0*/  IMAD R152, R4, 0x40, R7 ;  /* 0x0000004004987824 */ /* 0x000fe400078e0207 */
[----:B------:R-:W-:Y:S02]  /*0ce0*/  IMAD.IADD R3, R18, 0x1, -R3 ;  /* 0x0000000112037824 */ /* 0x000fe400078e0a03 */
[----:B------:R-:W-:-:S02]  /*0cf0*/  IMAD R153, R5, R6, 0x80 ;  /* 0x0000008005997424 */ /* 0x000fc400078e0206 */
[----:B------:R-:W-:-:S07]  /*0d00*/  IMAD R154, R3, 0x8, R152 ;  /* 0x00000008039a7824 */ /* 0x000fce00078e0298 */
.L_x_197:
[----:B01--45:R-:W0:Y:S01]  /*0d10*/  LDC.64 R4, c[0x0][0xc88] ;  /* 0x00032200ff047b82 */ /* 0x033e220000000a00 */
[----:B------:R-:W-:Y:S01]  /*0d20*/  ULDC.64 UR6, c[0x0][0x990] ;  /* 0x0002640000067ab9 */ /* 0x000fe20000000a00 */
[----:B------:R-:W-:Y:S01]  /*0d30*/  ULDC.64 UR8, c[0x0][0x998] ;  /* 0x0002660000087ab9 */ /* 0x000fe20000000a00 */
[----:B0-----:R-:W-:-:S06]  /*0d40*/  IMAD.WIDE R4, R47, 0x4, R4 ;  /* 0x000000042f047825 */ /* 0x001fcc00078e0204 */
[----:B--2---:R-:W2:Y:S01]  /*0d50*/  LDG.E R4, desc[UR50][R4.64] ;  /* 0x0000003204047981 */ /* 0x004ea2000c1e1900 */
[----:B------:R-:W-:Y:S01]  /*0d60*/  UISETP.NE.U32.AND UP0, UPT, UR6, URZ, UPT ;  /* 0x0000003f0600728c */ /* 0x000fe2000bf05070 */
[----:B------:R-:W-:Y:S01]  /*0d70*/  IMAD.MOV.U32 R3, RZ, RZ, 0x3f800000 ;  /* 0x3f800000ff037424 */ /* 0x000fe200078e00ff */
[----:B------:R-:W-:Y:S01]  /*0d80*/  UISETP.NE.U32.AND UP3, UPT, UR8, URZ, UPT ;  /* 0x0000003f0800728c */ /* 0x000fe2000bf65070 */
[----:B------:R-:W-:Y:S01]  /*0d90*/  IMAD.MOV.U32 R0, RZ, RZ, 0x3f800000 ;  /* 0x3f800000ff007424 */ /* 0x000fe200078e00ff */
[----:B------:R-:W-:Y:S02]  /*0da0*/  UISETP.NE.AND.EX UP0, UPT, UR7, URZ, UPT, UP0 ;  /* 0x0000003f0700728c */ /* 0x000fe4000bf05300 */
[----:B------:R-:W-:-:S04]  /*0db0*/  UISETP.NE.AND.EX UP3, UPT, UR9, URZ, UPT, UP3 ;  /* 0x0000003f0900728c */ /* 0x000fc8000bf65330 */
[----:B------:R-:W-:Y:S02]  /*0dc0*/  PLOP3.LUT P2, PT, PT, PT, UP0, 0x80, 0x0 ;  /* 0x000000000000781c */ /* 0x000fe40003f4f008 */
[----:B------:R-:W-:-:S03]  /*0dd0*/  PLOP3.LUT P3, PT, PT, PT, UP3, 0x80, 0x0 ;  /* 0x000000000000781c */ /* 0x000fc60003f6f038 */
[----:B------:R-:W-:Y:S01]  /*0de0*/  @UP0 ULDC.64 UR12, c[0x0][0x9a8] ;  /* 0x00026a00000c0ab9 */ /* 0x000fe20000000a00 */
[----:B------:R-:W-:Y:S01]  /*0df0*/  @UP0 ULDC.64 UR14, c[0x0][0x9b0] ;  /* 0x00026c00000e0ab9 */ /* 0x000fe20000000a00 */
[----:B------:R-:W-:Y:S01]  /*0e00*/  @UP3 ULDC.64 UR18, c[0x0][0x9b8] ;  /* 0x00026e0000123ab9 */ /* 0x000fe20000000a00 */
[----:B------:R-:W-:Y:S01]  /*0e10*/  @UP3 ULDC.64 UR20, c[0x0][0x9c0] ;  /* 0x0002700000143ab9 */ /* 0x000fe20000000a00 */
[----:B--2---:R-:W-:-:S13]  /*0e20*/  R2UR UR42, R4 ;  /* 0x00000000042a72ca */ /* 0x004fda00000e0000 */
[----:B------:R-:W-:Y:S02]  /*0e30*/  USHF.R.S32.HI UR43, URZ, 0x1f, UR42 ;  /* 0x0000001f3f2b7899 */ /* 0x000fe4000801142a */
[----:B------:R-:W-:Y:S02]  /*0e40*/  @UP0 UIMAD.WIDE.U32 UR10, UR42, UR12, URZ ;  /* 0x0000000c2a0a02a5 */ /* 0x000fe4000f8e003f */
[----:B------:R-:W-:Y:S02]  /*0e50*/  @UP0 UIMAD UR4, UR43, UR12, URZ ;  /* 0x0000000c2b0402a4 */ /* 0x000fe4000f8e023f */
[----:B------:R-:W-:Y:S02]  /*0e60*/  @UP3 UIMAD.WIDE.U32 UR16, UR42, UR18, URZ ;  /* 0x000000122a1032a5 */ /* 0x000fe4000f8e003f */
[----:B------:R-:W-:Y:S02]  /*0e70*/  @UP0 UIMAD UR12, UR42, UR13, UR4 ;  /* 0x0000000d2a0c02a4 */ /* 0x000fe4000f8e0204 */
[----:B------:R-:W-:-:S02]  /*0e80*/  @UP0 USHF.R.S32.HI UR4, URZ, 0x1f, UR40 ;  /* 0x0000001f3f040899 */ /* 0x000fc40008011428 */
[----:B------:R-:W-:Y:S02]  /*0e90*/  @UP3 UIMAD UR13, UR43, UR18, URZ ;  /* 0x000000122b0d32a4 */ /* 0x000fe4000f8e023f */
[----:B------:R-:W-:Y:S02]  /*0ea0*/  @UP0 UIADD3 UR11, UR11, UR12, URZ ;  /* 0x0000000c0b0b0290 */ /* 0x000fe4000fffe03f */
[----:B------:R-:W-:Y:S02]  /*0eb0*/  @UP0 UIMAD UR4, UR4, UR14, URZ ;  /* 0x0000000e040402a4 */ /* 0x000fe4000f8e023f */
[----:B------:R-:W-:Y:S02]  /*0ec0*/  @UP3 UIMAD UR18, UR42, UR19, UR13 ;  /* 0x000000132a1232a4 */ /* 0x000fe4000f8e020d */
[----:B------:R-:W-:Y:S02]  /*0ed0*/  @UP3 USHF.R.S32.HI UR19, URZ, 0x1f, UR40 ;  /* 0x0000001f3f133899 */ /* 0x000fe40008011428 */
[----:B------:R-:W-:-:S02]  /*0ee0*/  @UP0 UIMAD UR4, UR40, UR15, UR4 ;  /* 0x0000000f280402a4 */ /* 0x000fc4000f8e0204 */
[----:B------:R-:W-:Y:S02]  /*0ef0*/  @UP0 UIMAD.WIDE.U32 UR14, UR40, UR14, UR10 ;  /* 0x0000000e280e02a5 */ /* 0x000fe4000f8e000a */
[----:B------:R-:W-:Y:S01]  /*0f00*/  @UP3 UIADD3 UR17, UR17, UR18, URZ ;  /* 0x0000001211113290 */ /* 0x000fe2000fffe03f */
[----:B------:R-:W-:Y:S01]  /*0f10*/  ULDC.64 UR10, c[0x0][0xa28] ;  /* 0x00028a00000a7ab9 */ /* 0x000fe20000000a00 */
[----:B------:R-:W-:Y:S01]  /*0f20*/  ULDC.64 UR12, c[0x0][0xa20] ;  /* 0x00028800000c7ab9 */ /* 0x000fe20000000a00 */
[----:B------:R-:W-:Y:S02]  /*0f30*/  @UP3 UIMAD UR18, UR19, UR20, URZ ;  /* 0x00000014131232a4 */ /* 0x000fe4000f8e023f */
[----:B------:R-:W-:Y:S02]  /*0f40*/  UISETP.NE.U32.AND UP1, UPT, UR10, URZ, UPT ;  /* 0x0000003f0a00728c */ /* 0x000fe4000bf25070 */
[----:B------:R-:W-:Y:S02]  /*0f50*/  UISETP.NE.U32.AND UP2, UPT, UR12, URZ, UPT ;  /* 0x0000003f0c00728c */ /* 0x000fe4000bf45070 */
[----:B------:R-:W-:-:S02]  /*0f60*/  @UP3 UIMAD UR18, UR40, UR21, UR18 ;  /* 0x00000015281232a4 */ /* 0x000fc4000f8e0212 */
[----:B------:R-:W-:Y:S02]  /*0f70*/  @UP3 UIMAD.WIDE.U32 UR16, UR40, UR20, UR16 ;  /* 0x00000014281032a5 */ /* 0x000fe4000f8e0010 */
[----:B------:R-:W-:Y:S02]  /*0f80*/  UISETP.NE.AND.EX UP1, UPT, UR11, URZ, UPT, UP1 ;  /* 0x0000003f0b00728c */ /* 0x000fe4000bf25310 */
[----:B------:R-:W-:Y:S02]  /*0f90*/  UISETP.NE.AND.EX UP2, UPT, UR13, URZ, UPT, UP2 ;  /* 0x0000003f0d00728c */ /* 0x000fe4000bf45320 */
[----:B------:R-:W-:Y:S02]  /*0fa0*/  @UP0 UIADD3 UR15, UR15, UR4, URZ ;  /* 0x000000040f0f0290 */ /* 0x000fe4000fffe03f */
[----:B------:R-:W-:Y:S01]  /*0fb0*/  @UP0 ULEA UR6, UP4, UR14, UR6, 0x2 ;  /* 0x000000060e060291 */ /* 0x000fe2000f88103f */
[----:B------:R-:W-:Y:S01]  /*0fc0*/  PLOP3.LUT P0, PT, PT, PT, UP1, 0x80, 0x0 ;  /* 0x000000000000781c */ /* 0x000fe20003f0f018 */
[----:B------:R-:W-:Y:S01]  /*0fd0*/  @UP3 UIADD3 UR4, UR17, UR18, URZ ;  /* 0x0000001211043290 */ /* 0x000fe2000fffe03f */
[----:B------:R-:W-:Y:S01]  /*0fe0*/  PLOP3.LUT P1, PT, PT, PT, UP2, 0x80, 0x0 ;  /* 0x000000000000781c */ /* 0x000fe20003f2f028 */
[----:B------:R-:W-:-:S02]  /*0ff0*/  @UP3 ULEA UR8, UP5, UR16, UR8, 0x2 ;  /* 0x0000000810083291 */ /* 0x000fc4000f8a103f */
[----:B------:R-:W-:Y:S01]  /*1000*/  @UP0 ULEA.HI.X UR7, UR14, UR7, UR15, 0x2, UP4 ;  /* 0x000000070e070291 */ /* 0x000fe2000a0f140f */
[----:B---3--:R-:W-:Y:S01]  /*1010*/  IMAD.U32 R8, RZ, RZ, UR6 ;  /* 0x00000006ff087e24 */ /* 0x008fe2000f8e00ff */
[----:B------:R-:W-:Y:S02]  /*1020*/  @UP3 ULEA.HI.X UR9, UR16, UR9, UR4, 0x2, UP5 ;  /* 0x0000000910093291 */ /* 0x000fe4000a8f1404 */
[----:B------:R-:W-:Y:S01]  /*1030*/  @UP1 ULEA UR10, UP0, UR42, UR10, 0x2 ;  /* 0x0000000a2a0a1291 */ /* 0x000fe2000f80103f */
[----:B------:R-:W-:Y:S01]  /*1040*/  IMAD.U32 R10, RZ, RZ, UR8 ;  /* 0x00000008ff0a7e24 */ /* 0x000fe2000f8e00ff */
[----:B------:R-:W-:Y:S01]  /*1050*/  @UP2 ULEA UR12, UP3, UR42, UR12, 0x2 ;  /* 0x0000000c2a0c2291 */ /* 0x000fe2000f86103f */
[----:B------:R-:W-:Y:S01]  /*1060*/  IMAD.U32 R9, RZ, RZ, UR7 ;  /* 0x00000007ff097e24 */ /* 0x000fe2000f8e00ff */
[----:B------:R-:W-:Y:S01]  /*1070*/  @UP1 ULEA.HI.X UR11, UR42, UR11, UR43, 0x2, UP0 ;  /* 0x0000000b2a0b1291 */ /* 0x000fe200080f142b */
[----:B------:R-:W-:Y:S01]  /*1080*/  IMAD.U32 R11, RZ, RZ, UR9 ;  /* 0x00000009ff0b7e24 */ /* 0x000fe2000f8e00ff */
[----:B------:R-:W-:-:S02]  /*1090*/  @UP2 ULEA.HI.X UR13, UR42, UR13, UR43, 0x2, UP3 ;  /* 0x0000000d2a0d2291 */ /* 0x000fc400098f142b */
[----:B------:R0:W2:Y:S01]  /*10a0*/  @P2 LDG.E R3, desc[UR50][R8.64] ;  /* 0x0000003208032981 */ /* 0x0000a2000c1e1900 */
[----:B------:R-:W-:Y:S01]  /*10b0*/  IMAD.U32 R4, RZ, RZ, UR10 ;  /* 0x0000000aff047e24 */ /* 0x000fe2000f8e00ff */
[----:B------:R-:W-:Y:S01]  /*10c0*/  ULDC.64 UR6, c[0x0][0x418] ;  /* 0x0001060000067ab9 */ /* 0x000fe20000000a00 */
[----:B------:R-:W-:Y:S01]  /*10d0*/  ULDC UR4, c[0x0][0x424] ;  /* 0x0001090000047ab9 */ /* 0x000fe20000000800 */
[----:B------:R1:W2:Y:S01]  /*10e0*/  @P3 LDG.E R0, desc[UR50][R10.64] ;  /* 0x000000320a003981 */ /* 0x0002a2000c1e1900 */
[----:B------:R-:W-:Y:S02]  /*10f0*/  IMAD.U32 R6, RZ, RZ, UR12 ;  /* 0x0000000cff067e24 */ /* 0x000fe4000f8e00ff */
[----:B------:R-:W-:Y:S02]  /*1100*/  IMAD.U32 R5, RZ, RZ, UR11 ;  /* 0x0000000bff057e24 */ /* 0x000fe4000f8e00ff */
[----:B------:R-:W-:-:S03]  /*1110*/  IMAD.U32 R7, RZ, RZ, UR13 ;  /* 0x0000000dff077e24 */ /* 0x000fc6000f8e00ff */
[----:B------:R-:W3:Y:S04]  /*1120*/  @P0 LDG.E R4, desc[UR50][R4.64] ;  /* 0x0000003204040981 */ /* 0x000ee8000c1e1900 */
[----:B------:R-:W4:Y:S01]  /*1130*/  @P1 LDG.E R6, desc[UR50][R6.64] ;  /* 0x0000003206061981 */ /* 0x000f22000c1e1900 */
[----:B------:R-:W-:Y:S01]  /*1140*/  UISETP.NE.U32.AND UP0, UPT, UR6, URZ, UPT ;  /* 0x0000003f0600728c */ /* 0x000fe2000bf05070 */
[----:B0-----:R-:W-:Y:S01]  /*1150*/  CS2R R8, SRZ ;  /* 0x0000000000087805 */ /* 0x001fe2000001ff00 */
[----:B------:R-:W-:Y:S01]  /*1160*/  UMOV UR47, URZ ;  /* 0x0000003f002f7c82 */ /* 0x000fe20008000000 */
[----:B------:R-:W-:Y:S01]  /*1170*/  ULDC UR6, c[0x0][0x2f0] ;  /* 0x0000bc0000067ab9 */ /* 0x000fe20000000800 */
[----:B------:R-:W-:Y:S01]  /*1180*/  UISETP.NE.AND.EX UP0, UPT, UR7, URZ, UPT, UP0 ;  /* 0x0000003f0700728c */ /* 0x000fe2000bf05300 */
[----:B------:R-:W-:Y:S01]  /*1190*/  IMAD.MOV.U32 R135, RZ, RZ, RZ ;  /* 0x000000ffff877224 */ /* 0x000fe200078e00ff */
[----:B------:R-:W-:Y:S01]  /*11a0*/  UMOV UR45, UR5 ;  /* 0x00000005002d7c82 */ /* 0x000fe20008000000 */
[----:B------:R-:W-:Y:S01]  /*11b0*/  ULDC UR7, c[0x0][0x988] ;  /* 0x0002620000077ab9 */ /* 0x000fe20000000800 */
[----:B------:R-:W-:Y:S01]  /*11c0*/  USEL UR4, UR4, 0x1, UP0 ;  /* 0x0000000104047887 */ /* 0x000fe20008000000 */
[----:B-1----:R-:W-:-:S02]  /*11d0*/  CS2R R10, SRZ ;  /* 0x00000000000a7805 */ /* 0x002fc4000001ff00 */
[----:B------:R-:W-:Y:S02]  /*11e0*/  CS2R R12, SRZ ;  /* 0x00000000000c7805 */ /* 0x000fe4000001ff00 */
[----:B------:R-:W-:Y:S01]  /*11f0*/  CS2R R14, SRZ ;  /* 0x00000000000e7805 */ /* 0x000fe2000001ff00 */
[----:B------:R-:W-:Y:S01]  /*1200*/  UIMAD UR4, UR4, UR6, URZ ;  /* 0x00000006040472a4 */ /* 0x000fe2000f8e023f */
        /* <DEDUP_REMOVED lines=12> */
[----:B------:R-:W-:Y:S01]  /*12d0*/  CS2R R50, SRZ ;  /* 0x0000000000327805 */ /* 0x000fe2000001ff00 */
[----:B------:R-:W-:Y:S02]  /*12e0*/  IMAD.MOV.U32 R52, RZ, RZ, RZ ;  /* 0x000000ffff347224 */ /* 0x000fe400078e00ff */
[----:B--2---:R-:W-:Y:S01]  /*12f0*/  FMUL.FTZ R0, R3, R0 ;  /* 0x0000000003007220 */ /* 0x004fe20000410000 */
[----:B------:R-:W-:-:S03]  /*1300*/  IMAD.MOV.U32 R3, RZ, RZ, RZ ;  /* 0x000000ffff037224 */ /* 0x000fc600078e00ff */
[----:B------:R-:W-:Y:S01]  /*1310*/  FMUL.FTZ R0, R0, UR7 ;  /* 0x0000000700007c20 */ /* 0x000fe20008410000 */
[----:B---3--:R-:W-:-:S04]  /*1320*/  @P0 R2UR UR47, R4 ;  /* 0x00000000042f02ca */ /* 0x008fc800000e0000 */
[----:B------:R-:W-:Y:S02]  /*1330*/  R2UR UR44, R0 ;  /* 0x00000000002c72ca */ /* 0x000fe400000e0000 */
[----:B----4-:R-:W-:Y:S02]  /*1340*/  @P1 R2UR UR4, R6 ;  /* 0x00000000060412ca */ /* 0x010fe400000e0000 */
[----:B------:R-:W-:Y:S01]  /*1350*/  PLOP3.LUT P0, PT, PT, PT, PT, 0x80, 0x0 ;  /* 0x000000000000781c */ /* 0x000fe20003f0f070 */
[----:B------:R-:W-:-:S12]  /*1360*/  @P1 BRA `(.L_x_160) ;  /* 0x0000000000341947 */ /* 0x000fd80003800000 */
[----:B------:R-:W-:Y:S02]  /*1370*/  ULDC.64 UR6, c[0x0][0xa08] ;  /* 0x0002820000067ab9 */ /* 0x000fe40000000a00 */
[----:B------:R-:W-:-:S04]  /*1380*/  ISETP.NE.U32.AND P1, PT, RZ, UR6, PT ;  /* 0x00000006ff007c0c */ /* 0x000fc8000bf25070 */
[----:B------:R-:W-:-:S13]  /*1390*/  ISETP.NE.AND.EX P1, PT, RZ, UR7, PT, P1 ;  /* 0x00000007ff007c0c */ /* 0x000fda000bf25310 */
[----:B------:R-:W-:Y:S05]  /*13a0*/  @!P1 BRA `(.L_x_160) ;  /* 0x0000000000249947 */ /* 0x000fea0003800000 */
[----:B------:R-:W-:Y:S02]  /*13b0*/  ULDC.64 UR4, c[0x0][0xa08] ;  /* 0x0002820000047ab9 */ /* 0x000fe40000000a00 */
[----:B------:R-:W-:-:S06]  /*13c0*/  UIMAD.WIDE UR4, UR42, 0x4, UR4 ;  /* 0x000000042a0478a5 */ /* 0x000fcc000f8e0204 */
[----:B------:R-:W-:Y:S02]  /*13d0*/  IMAD.U32 R4, RZ, RZ, UR4 ;  /* 0x00000004ff047e24 */ /* 0x000fe4000f8e00ff */
[----:B------:R-:W-:-:S05]  /*13e0*/  IMAD.U32 R5, RZ, RZ, UR5 ;  /* 0x00000005ff057e24 */ /* 0x000fca000f8e00ff */
[----:B------:R-:W2:Y:S04]  /*13f0*/  LDG.E R6, desc[UR50][R4.64] ;  /* 0x0000003204067981 */ /* 0x000ea8000c1e1900 */
[----:B------:R-:W3:Y:S01]  /*1400*/  LDG.E R0, desc[UR50][R4.64+0x4] ;  /* 0x0000043204007981 */ /* 0x000ee2000c1e1900 */
[----:B--2---:R-:W-:Y:S02]  /*1410*/  R2UR UR4, R6 ;  /* 0x00000000060472ca */ /* 0x004fe400000e0000 */
[----:B---3--:R-:W-:-:S13]  /*1420*/  R2UR UR5, R0 ;  /* 0x00000000000572ca */ /* 0x008fda00000e0000 */
[----:B------:R-:W-:-:S12]  /*1430*/  UIADD3 UR4, -UR4, UR5, URZ ;  /* 0x0000000504047290 */ /* 0x000fd8000fffe13f */
.L_x_160:
[----:B------:R-:W-:Y:S01]  /*1440*/  UIADD3 UR47, -UR47, UR4, URZ ;  /* 0x000000042f2f7290 */ /* 0x000fe2000fffe13f */
[----:B------:R-:W-:Y:S01]  /*1450*/  CS2R R4, SRZ ;  /* 0x0000000000047805 */ /* 0x000fe2000001ff00 */
[----:B------:R-:W-:Y:S01]  /*1460*/  UMOV UR46, UR40 ;  /* 0x00000028002e7c82 */ /* 0x000fe20008000000 */
[----:B------:R-:W-:Y:S01]  /*1470*/  CS2R R54, SRZ ;  /* 0x0000000000367805 */ /* 0x000fe2000001ff00 */
[----:B------:R-:W-:Y:S01]  /*1480*/  UISETP.GE.AND UP0, UPT, UR47, 0x1, UPT ;  /* 0x000000012f00788c */ /* 0x000fe2000bf06270 */
[----:B------:R-:W-:Y:S01]  /*1490*/  IMAD.MOV.U32 R53, RZ, RZ, RZ ;  /* 0x000000ffff357224 */ /* 0x000fe200078e00ff */
[----:B------:R-:W-:Y:S01]  /*14a0*/  UIADD3 UR4, UR47, 0x7f, URZ ;  /* 0x0000007f2f047890 */ /* 0x000fe2000fffe03f */
[----:B------:R-:W-:Y:S02]  /*14b0*/  CS2R R56, SRZ ;  /* 0x0000000000387805 */ /* 0x000fe4000001ff00 */
[----:B------:R-:W-:Y:S02]  /*14c0*/  CS2R R58, SRZ ;  /* 0x00000000003a7805 */ /* 0x000fe4000001ff00 */
[----:B------:R-:W-:-:S02]  /*14d0*/  CS2R R60, SRZ ;  /* 0x00000000003c7805 */ /* 0x000fc4000001ff00 */
[----:B------:R-:W-:Y:S01]  /*14e0*/  PLOP3.LUT P1, PT, PT, PT, UP0, 0x80, 0x0 ;  /* 0x000000000000781c */ /* 0x000fe20003f2f008 */
[----:B------:R-:W-:Y:S01]  /*14f0*/  USHF.R.S32.HI UR5, URZ, 0x1f, UR4 ;  /* 0x0000001f3f057899 */ /* 0x000fe20008011404 */
[----:B------:R-:W-:Y:S02]  /*1500*/  IMAD.MOV.U32 R62, RZ, RZ, RZ ;  /* 0x000000ffff3e7224 */ /* 0x000fe400078e00ff */
[----:B------:R-:W-:Y:S01]  /*1510*/  IMAD.MOV.U32 R64, RZ, RZ, RZ ;  /* 0x000000ffff407224 */ /* 0x000fe200078e00ff */
[----:B------:R-:W-:-:S08]  /*1520*/  ULEA.HI UR49, UR5, UR4, URZ, 0x7 ;  /* 0x0000000405317291 */ /* 0x000fd0000f8f383f */
[----:B------:R-:W-:Y:S05]  /*1530*/  @!P1 BRA `(.L_x_161) ;  /* 0x0000004800589947 */ /* 0x000fea0003800000 */
[----:B------:R-:W0:Y:S01]  /*1540*/  SHFL.IDX PT, R0, R23, RZ, 0x1f ;  /* 0x00001fff17007589 */ /* 0x000e2200000e0000 */
[----:B------:R-:W1:Y:S01]  /*1550*/  S2UR UR48, SR_CgaCtaId ;  /* 0x00000000003079c3 */ /* 0x000e620000008800 */
[----:B------:R-:W-:Y:S01]  /*1560*/  UMOV UR52, 0x400 ;  /* 0x0000040000347882 */ /* 0x000fe20000000000 */
[----:B------:R-:W-:Y:S01]  /*1570*/  USHF.R.S32.HI UR49, URZ, 0x7, UR49 ;  /* 0x000000073f317899 */ /* 0x000fe20008011431 */
[----:B0-----:R-:W-:Y:S01]  /*1580*/  R2UR UR6, R0 ;  /* 0x00000000000672ca */ /* 0x001fe200000e0000 */
[----:B-1----:R-:W-:-:S12]  /*1590*/  ULEA UR52, UR48, UR52, 0x18 ;  /* 0x0000003430347291 */ /* 0x002fd8000f8ec03f */
[----:B------:R-:W-:Y:S02]  /*15a0*/  UIMAD.WIDE UR4, UR6, 0x55555556, URZ ;  /* 0x55555556060478a5 */ /* 0x000fe4000f8e023f */
[----:B------:R-:W-:Y:S02]  /*15b0*/  UIADD3 UR4, UR52, 0xf000, URZ ;  /* 0x0000f00034047890 */ /* 0x000fe4000fffe03f */
[----:B------:R-:W-:Y:S02]  /*15c0*/  ULEA.HI UR5, UR5, UR5, URZ, 0x1 ;  /* 0x0000000505057291 */ /* 0x000fe4000f8f083f */
[----:B------:R-:W-:Y:S02]  /*15d0*/  ULOP3.LUT UP0, URZ, UR4, 0x3ff, URZ, 0xc0, !UPT ;  /* 0x000003ff043f7892 */ /* 0x000fe4000f80c03f */
[----:B------:R-:W-:-:S04]  /*15e0*/  UIMAD UR5, UR5, -0x3, UR6 ;  /* 0xfffffffd050578a4 */ /* 0x000fc8000f8e0206 */
[----:B------:R-:W-:Y:S01]  /*15f0*/  PLOP3.LUT P0, PT, PT, PT, UP0, 0x80, 0x0 ;  /* 0x000000000000781c */ /* 0x000fe20003f0f008 */
[----:B------:R-:W-:-:S04]  /*1600*/  ULEA UR5, UR5, UR4, 0xb ;  /* 0x0000000405057291 */ /* 0x000fc8000f8e583f */
[----:B------:R-:W-:-:S04]  /*1610*/  USHF.R.U32.HI UR5, URZ, 0x4, UR5 ;  /* 0x000000043f057899 */ /* 0x000fc80008011605 */
[----:B------:R-:W-:-:S04]  /*1620*/  ULOP3.LUT UR53, UR5, 0x3fff, URZ, 0xc0, !UPT ;  /* 0x00003fff05357892 */ /* 0x000fc8000f8ec03f */
[----:B------:R-:W-:Y:S08]  /*1630*/  @!P0 BRA `(.L_x_162) ;  /* 0x0000000000408947 */ /* 0x000ff00003800000 */
        /* <DEDUP_REMOVED lines=16> */
.L_x_162:
[----:B------:R-:W-:Y:S01]  /*1740*/  ULEA.HI UR4, UR36, UR36, URZ, 0x1 ;  /* 0x0000002424047291 */ /* 0x000fe2000f8f083f */
[----:B------:R-:W-:-:S03]  /*1750*/  IMAD.U32 R3, RZ, RZ, UR41 ;  /* 0x00000029ff037e24 */ /* 0x000fc6000f8e00ff */
[----:B------:R-:W-:Y:S02]  /*1760*/  ULOP3.LUT UR4, UR4, 0xfffffffe, URZ, 0xc0, !UPT ;  /* 0xfffffffe04047892 */ /* 0x000fe4000f8ec03f */
[----:B------:R-:W-:Y:S02]  /*1770*/  ISETP.NE.AND P0, PT, R3, 0x3, PT ;  /* 0x000000030300780c */ /* 0x000fe40003f05270 */
[----:B------:R-:W-:-:S06]  /*1780*/  UIADD3 UR4, UR36, -UR4, URZ ;  /* 0x8000000424047290 */ /* 0x000fcc000fffe03f */
[----:B------:R-:W-:-:S05]  /*1790*/  IMAD.U32 R0, RZ, RZ, UR4 ;  /* 0x00000004ff007e24 */ /* 0x000fca000f8e00ff */
[----:B------:R-:W-:-:S04]  /*17a0*/  SHF.L.U32 R0, R0, 0x1f, RZ ;  /* 0x0000001f00007819 */ /* 0x000fc800000006ff */
[----:B------:R-:W0:Y:S02]  /*17b0*/  SYNCS.PHASECHK.TRANS64.TRYWAIT P1, [UR52+0x19c00], R0 ;  /* 0x019c0000ff0075a7 */ /* 0x000e240008020174 */
[----:B0-----:R-:W-:Y:S05]  /*17c0*/  @!P1 BRA `(.L_x_163) ;  /* 0x000000bc00609947 */ /* 0x001fea0003800000 */
.L_x_299:
[----:B------:R-:W-:Y:S05]  /*17d0*/  @!P0 BRA `(.L_x_164) ;  /* 0x0000000000048947 */ /* 0x000fea0003800000 */
[----:B------:R-:W-:Y:S01]  /*17e0*/  BPT.TRAP 0x1 ;  /* 0x000000040000795c */ /* 0x000fe20000300000 */
.L_x_164:
[----:B0-----:R-:W-:Y:S02]  /*17f0*/  IMAD.U32 R3, RZ, RZ, UR38 ;  /* 0x00000026ff037e24 */ /* 0x001fe4000f8e00ff */
[----:B------:R-:W-:-:S03]  /*1800*/  IMAD.U32 R0, RZ, RZ, UR37 ;  /* 0x00000025ff007e24 */ /* 0x000fc6000f8e00ff */
[----:B------:R-:W-:Y:S02]  /*1810*/  LEA R3, R3, UR52, 0x3 ;  /* 0x0000003403037c11 */ /* 0x000fe4000f8e18ff */
[----:B------:R-:W-:-:S04]  /*1820*/  SHF.L.U32 R0, R0, 0x1f, RZ ;  /* 0x0000001f00007819 */ /* 0x000fc800000006ff */
[----:B------:R0:W1:Y:S01]  /*1830*/  SYNCS.PHASECHK.TRANS64.TRYWAIT P1, [R3+URZ+0x19c30], R0 ;  /* 0x019c3000030075a7 */ /* 0x000062000802017f */
[----:B------:R-:W-:Y:S05]  /*1840*/  @!P0 BRA `(.L_x_165) ;  /* 0x0000000000048947 */ /* 0x000fea0003800000 */
[----:B------:R-:W-:Y:S01]  /*1850*/  BPT.TRAP 0x1 ;  /* 0x000000040000795c */ /* 0x000fe20000300000 */
.L_x_165:
[----:B------:R-:W-:Y:S01]  /*1860*/  IMAD.MOV.U32 R135, RZ, RZ, RZ ;  /* 0x000000ffff877224 */ /* 0x000fe200078e00ff */
[----:B-1----:R-:W-:Y:S06]  /*1870*/  @P1 BRA `(.L_x_166) ;  /* 0x0000000000081947 */ /* 0x002fec0003800000 */
[----:B------:R-:W1:Y:S02]  /*1880*/  SYNCS.PHASECHK.TRANS64.TRYWAIT P1, [R3+URZ+0x19c30], R0 ;  /* 0x019c3000030075a7 */ /* 0x000e64000802017f */
[----:B-1----:R-:W-:Y:S05]  /*1890*/  @!P1 BRA `(.L_x_167) ;  /* 0x000000bc00449947 */ /* 0x002fea0003800000 */
.L_x_166:
        /* <DEDUP_REMOVED lines=28> */
.L_x_168:
        /* <DEDUP_REMOVED lines=227> */
[----:B------:R-:W-:Y:S01]  /*2890*/  MUFU.EX2 R4, R4 ;  /* 0x0000000400047308 */ /* 0x000fe20000000800 */
[----:B------:R-:W-:-:S04]  /*28a0*/  FMNMX.FTZ R14, R40, R5, !PT ;  /* 0x00000005280e7209 */ /* 0x000fc80007810000 */
[----:B------:R-:W-:-:S03]  /*28b0*/  FMNMX.FTZ R5, R41, R14, !PT ;  /* 0x0000000e29057209 */ /* 0x000fc60007810000 */
[----:B------:R-:W-:Y:S01]  /*28c0*/  MUFU.EX2 R7, R7 ;  /* 0x0000000700077308 */ /* 0x000fe20000000800 */
[----:B------:R-:W-:-:S04]  /*28d0*/  FMNMX.FTZ R14, R44, R5, !PT ;  /* 0x000000052c0e7209 */ /* 0x000fc80007810000 */
[----:B------:R-:W-:Y:S01]  /*28e0*/  FMNMX.FTZ R5, R45, R14, !PT ;  /* 0x0000000e2d057209 */ /* 0x000fe20007810000 */
[----:B------:R-:W-:-:S01]  /*28f0*/  FFMA.FTZ R14, R42, UR44, -R12 ;  /* 0x0000002c2a0e7c23 */ /* 0x000fc2000801080c */
[----:B------:R-:W-:Y:S01]  /*2900*/  FFMA.FTZ R42, R70, UR44, -R12 ;  /* 0x0000002c462a7c23 */ /* 0x000fe2000801080c */
[----:B------:R-:W-:Y:S01]  /*2910*/  MUFU.EX2 R6, R6 ;  /* 0x0000000600067308 */ /* 0x000fe20000000800 */
[----:B------:R-:W-:-:S04]  /*2920*/  FMNMX.FTZ R20, R48, R5, !PT ;  /* 0x0000000530147209 */ /* 0x000fc80007810000 */
[----:B------:R-:W-:-:S03]  /*2930*/  FMNMX.FTZ R5, R49, R20, !PT ;  /* 0x0000001431057209 */ /* 0x000fc60007810000 */
[----:B------:R-:W0:Y:S01]  /*2940*/  MUFU.EX2 R9, R9 ;  /* 0x0000000900097308 */ /* 0x000e220000000800 */
[----:B------:R-:W-:-:S04]  /*2950*/  FMNMX.FTZ R20, R52, R5, !PT ;  /* 0x0000000534147209 */ /* 0x000fc80007810000 */
[----:B------:R-:W-:Y:S01]  /*2960*/  FMNMX.FTZ R5, R53, R20, !PT ;  /* 0x0000001435057209 */ /* 0x000fe20007810000 */
[----:B------:R-:W-:-:S01]  /*2970*/  FFMA.FTZ R20, R46, UR44, -R12 ;  /* 0x0000002c2e147c23 */ /* 0x000fc2000801080c */
[--C-:B------:R-:W-:Y:S01]  /*2980*/  FFMA.FTZ R46, R63, UR44, -R12.reuse ;  /* 0x0000002c3f2e7c23 */ /* 0x100fe2000801080c */
[----:B------:R-:W-:-:S01]  /*2990*/  FFMA.FTZ R63, R87, UR44, -R12 ;  /* 0x0000002c573f7c23 */ /* 0x000fc2000801080c */
[----:B------:R-:W-:Y:S01]  /*29a0*/  FMNMX.FTZ R26, R56, R5, !PT ;  /* 0x00000005381a7209 */ /* 0x000fe20007810000 */
[----:B------:R-:W-:Y:S03]  /*29b0*/  MUFU.EX2 R8, R8 ;  /* 0x0000000800087308 */ /* 0x000fe60000000800 */
[----:B------:R-:W-:-:S04]  /*29c0*/  FMNMX.FTZ R5, R57, R26, !PT ;  /* 0x0000001a39057209 */ /* 0x000fc80007810000 */
[----:B------:R-:W-:Y:S01]  /*29d0*/  FMNMX.FTZ R26, R60, R5, !PT ;  /* 0x000000053c1a7209 */ /* 0x000fe20007810000 */
        /* <DEDUP_REMOVED lines=30> */
[----:B------:R-:W-:Y:S01]  /*2bc0*/  FFMA.FTZ R38, R66, UR44, -R12 ;  /* 0x0000002c42267c23 */ /* 0x000fe2000801080c */
[----:B------:R-:W-:-:S03]  /*2bd0*/  IMAD.U32 R66, RZ, RZ, UR44 ;  /* 0x0000002cff427e24 */ /* 0x000fc6000f8e00ff */
        /* <DEDUP_REMOVED lines=8> */
[----:B------:R-:W0:Y:S01]  /*2c60*/  MUFU.EX2 R31, R31 ;  /* 0x0000001f001f7308 */ /* 0x000e220000000800 */
[----:B------:R-:W1:Y:S07]  /*2c70*/  SHFL.BFLY PT, R62, R59, 0x1, 0x1f ;  /* 0x0c201f003b3e7f89 */ /* 0x000e6e00000e0000 */
[----:B------:R-:W-:Y:S08]  /*2c80*/  MUFU.EX2 R34, R34 ;  /* 0x0000002200227308 */ /* 0x000ff00000000800 */
[----:B------:R-:W-:Y:S01]  /*2c90*/  MUFU.EX2 R35, R35 ;  /* 0x0000002300237308 */ /* 0x000fe20000000800 */
[----:B0-----:R-:W-:-:S04]  /*2ca0*/  F2FP.SATFINITE.E4M3.F32.PACK_AB_MERGE_C R143, R31, R30, RZ ;  /* 0x0000001e1f8f723e */ /* 0x001fc800048070ff */
[----:B------:R-:W-:-:S03]  /*2cb0*/  F2FP.SATFINITE.E4M3.F32.PACK_AB_MERGE_C R143, R26, R21, R143 ;  /* 0x000000151a8f723e */ /* 0x000fc6000480708f */
[----:B------:R-:W-:Y:S01]  /*2cc0*/  MUFU.EX2 R39, R39 ;  /* 0x0000002700277308 */ /* 0x000fe20000000800 */
[----:B-1----:R-:W-:Y:S01]  /*2cd0*/  FMNMX.FTZ R5, R59, R62, !PT ;  /* 0x0000003e3b057209 */ /* 0x002fe20007810000 */
[--C-:B------:R-:W-:Y:S01]  /*2ce0*/  FFMA.FTZ R59, R83, UR44, -R12.reuse ;  /* 0x0000002c533b7c23 */ /* 0x100fe2000801080c */
[----:B------:R-:W-:-:S02]  /*2cf0*/  FFMA.FTZ R62, R86, UR44, -R12 ;  /* 0x0000002c563e7c23 */ /* 0x000fc4000801080c */
[C---:B------:R-:W-:Y:S01]  /*2d00*/  FSETP.NEU.FTZ.AND P1, PT, R5.reuse, -INF , PT ;  /* 0xff8000000500780b */ /* 0x040fe20003f3d000 */
[----:B------:R-:W-:-:S02]  /*2d10*/  FFMA.FTZ R66, R5, R66, -8 ;  /* 0xc100000005427423 */ /* 0x000fc40000010042 */
[----:B------:R-:W-:Y:S03]  /*2d20*/  MUFU.EX2 R46, R46 ;  /* 0x0000002e002e7308 */ /* 0x000fe60000000800 */
[----:B------:R-:W-:-:S02]  /*2d30*/  FSEL R66, R66, RZ, P1 ;  /* 0x000000ff42427208 */ /* 0x000fc40000800000 */
        /* <DEDUP_REMOVED lines=80> */
[----:B------:R-:W-:-:S04]  /*3240*/  FADD.FTZ R56, R30, R57 ;  /* 0x000000391e387221 */ /* 0x000fc80000010000 */
[----:B------:R-:W-:Y:S02]  /*3250*/  FADD.FTZ R31, R31, R56 ;  /* 0x000000381f1f7221 */ /* 0x000fe40000010000 */
[----:B------:R-:W1:Y:S01]  /*3260*/  MUFU.EX2 R53, R53 ;  /* 0x0000003500357308 */ /* 0x000e620000000800 */
[----:B--2---:R-:W-:-:S01]  /*3270*/  FADD.FTZ R49, R40, R49 ;  /* 0x0000003128317221 */ /* 0x004fc20000010000 */
[----:B------:R-:W-:-:S04]  /*3280*/  FADD.FTZ R20, R34, R31 ;  /* 0x0000001f22147221 */ /* 0x000fc80000010000 */
[----:B------:R-:W-:Y:S02]  /*3290*/  FADD.FTZ R20, R35, R20 ;  /* 0x0000001423147221 */ /* 0x000fe40000010000 */
[----:B------:R-:W2:Y:S01]  /*32a0*/  MUFU.EX2 R41, R41 ;  /* 0x0000002900297308 */ /* 0x000ea20000000800 */
[----:B0-----:R-:W-:-:S01]  /*32b0*/  FADD.FTZ R10, R52, R49 ;  /* 0x00000031340a7221 */ /* 0x001fc20000010000 */
[----:B------:R-:W-:Y:S01]  /*32c0*/  FADD.FTZ R13, R39, R20 ;  /* 0x00000014270d7221 */ /* 0x000fe20000010000 */
[----:B------:R-:W-:-:S03]  /*32d0*/  F2FP.SATFINITE.E4M3.F32.PACK_AB_MERGE_C R39, R46, R39, RZ ;  /* 0x000000272e27723e */ /* 0x000fc600048070ff */
[----:B------:R-:W-:Y:S01]  /*32e0*/  FADD.FTZ R13, R46, R13 ;  /* 0x0000000d2e0d7221 */ /* 0x000fe20000010000 */
[----:B------:R-:W-:Y:S01]  /*32f0*/  F2FP.SATFINITE.E4M3.F32.PACK_AB_MERGE_C R145, R35, R34, R39 ;  /* 0x000000222391723e */ /* 0x000fe20004807027 */
[----:B------:R-:W0:Y:S01]  /*3300*/  MUFU.EX2 R44, R44 ;  /* 0x0000002c002c7308 */ /* 0x000e220000000800 */
[----:B-1----:R-:W-:-:S01]  /*3310*/  FADD.FTZ R10, R53, R10 ;  /* 0x0000000a350a7221 */ /* 0x002fc20000010000 */
[----:B------:R-:W-:-:S04]  /*3320*/  F2FP.SATFINITE.E4M3.F32.PACK_AB_MERGE_C R52, R53, R52, RZ ;  /* 0x000000343534723e */ /* 0x000fc800048070ff */
[----:B------:R-:W-:Y:S02]  /*3330*/  F2FP.SATFINITE.E4M3.F32.PACK_AB_MERGE_C R142, R40, R37, R52 ;  /* 0x00000025288e723e */ /* 0x000fe40004807034 */
[----:B------:R-:W1:Y:S01]  /*3340*/  MUFU.EX2 R60, R60 ;  /* 0x0000003c003c7308 */ /* 0x000e620000000800 */
[----:B--2---:R-:W-:-:S01]  /*3350*/  FADD.FTZ R9, R41, R10 ;  /* 0x0000000a29097221 */ /* 0x004fc20000010000 */
[----:B------:R-:W-:-:S06]  /*3360*/  FADD.FTZ R10, R38, R13 ;  /* 0x0000000d260a7221 */ /* 0x000fcc0000010000 */
[----:B------:R-:W2:Y:S01]  /*3370*/  MUFU.EX2 R61, R61 ;  /* 0x0000003d003d7308 */ /* 0x000ea20000000800 */
[----:B0-----:R-:W-:-:S07]  /*3380*/  FADD.FTZ R9, R44, R9 ;  /* 0x000000092c097221 */ /* 0x001fce0000010000 */
[----:B------:R-:W0:Y:S01]  /*3390*/  MUFU.EX2 R45, R45 ;  /* 0x0000002d002d7308 */ /* 0x000e220000000800 */
[----:B-1----:R-:W-:-:S07]  /*33a0*/  FADD.FTZ R4, R60, R9 ;  /* 0x000000093c047221 */ /* 0x002fce0000010000 */
        /* <DEDUP_REMOVED lines=90> */
.L_x_180:
[----:B------:R-:W-:-:S04]  /*3950*/  UISETP.NE.AND UP0, UPT, UR19, 0x1, UPT ;  /* 0x000000011300788c */ /* 0x000fc8000bf05270 */
[----:B------:R-:W-:-:S04]  /*3960*/  USEL UR37, URZ, 0x1, UP0 ;  /* 0x000000013f257887 */ /* 0x000fc80008000000 */
[----:B------:R-:W-:Y:S01]  /*3970*/  ULOP3.LUT UR37, UR18, UR37, URZ, 0x3c, !UPT ;  /* 0x0000002512257292 */ /* 0x000fe2000f8e3c3f */
[----:B------:R-:W-:Y:S11]  /*3980*/  @!P0 BRA `(.L_x_170) ;  /* 0x0000000000048947 */ /* 0x000ff60003800000 */
[----:B------:R-:W-:Y:S01]  /*3990*/  BPT.TRAP 0x1 ;  /* 0x000000040000795c */ /* 0x000fe20000300000 */
.L_x_170:
        /* <DEDUP_REMOVED lines=12> */
.L_x_171:
[----:B-1----:R-:W-:Y:S05]  /*3a60*/  @P1 BRA `(.L_x_172) ;  /* 0x0000000000081947 */ /* 0x002fea0003800000 */
[----:B------:R-:W1:Y:S02]  /*3a70*/  SYNCS.PHASECHK.TRANS64.TRYWAIT P1, [UR20+0x19c30], R0 ;  /* 0x019c3000ff0075a7 */ /* 0x000e640008020154 */
[----:B-1----:R-:W-:Y:S05]  /*3a80*/  @!P1 BRA `(.L_x_173) ;  /* 0x0000009800dc9947 */ /* 0x002fea0003800000 */
.L_x_172:
        /* <DEDUP_REMOVED lines=17> */
.L_x_174:
[----:B------:R-:W-:Y:S01]  /*3ba0*/  ULEA UR11, UR19, UR21, 0x3 ;  /* 0x00000015130b7291 */ /* 0x000fe2000f8e183f */
[----:B01----:R-:W-:-:S05]  /*3bb0*/  IMAD.U32 R0, RZ, RZ, UR18 ;  /* 0x00000012ff007e24 */ /* 0x003fca000f8e00ff */
[----:B------:R-:W-:-:S04]  /*3bc0*/  SHF.L.U32 R0, R0, 0x1f, RZ ;  /* 0x0000001f00007819 */ /* 0x000fc800000006ff */
[----:B------:R0:W1:Y:S01]  /*3bd0*/  SYNCS.PHASECHK.TRANS64.TRYWAIT P1, [UR11+0x19c50], R0 ;  /* 0x019c5000ff0075a7 */ /* 0x000062000802014b */
[----:B------:R-:W-:Y:S05]  /*3be0*/  @!P0 BRA `(.L_x_175) ;  /* 0x0000000000048947 */ /* 0x000fea0003800000 */
[----:B------:R-:W-:Y:S01]  /*3bf0*/  BPT.TRAP 0x1 ;  /* 0x000000040000795c */ /* 0x000fe20000300000 */
.L_x_175:
[----:B-1----:R-:W-:Y:S05]  /*3c00*/  @P1 BRA `(.L_x_176) ;  /* 0x0000000000081947 */ /* 0x002fea0003800000 */
[----:B------:R-:W1:Y:S02]  /*3c10*/  SYNCS.PHASECHK.TRANS64.TRYWAIT P1, [UR11+0x19c50], R0 ;  /* 0x019c5000ff0075a7 */ /* 0x000e64000802014b */
[----:B-1----:R-:W-:Y:S05]  /*3c20*/  @!P1 BRA `(.L_x_177) ;  /* 0x00000098008c9947 */ /* 0x002fea0003800000 */
.L_x_176:
        /* <DEDUP_REMOVED lines=27> */
.L_x_178:
        /* <DEDUP_REMOVED lines=279> */
.L_x_179:
        /* <DEDUP_REMOVED lines=91> */
.L_x_169:
[----:B------:R-:W-:Y:S06]  /*5500*/  BAR.ARV 0x8, 0x200 ;  /* 0x0208000000007b1d */ /* 0x000fec0000002000 */
[----:B------:R-:W-:Y:S05]  /*5510*/  @!P0 BRA `(.L_x_181) ;  /* 0x0000000000048947 */ /* 0x000fea0003800000 */
[----:B------:R-:W-:Y:S01]  /*5520*/  BPT.TRAP 0x1 ;  /* 0x000000040000795c */ /* 0x000fe20000300000 */
.L_x_181:
        /* <DEDUP_REMOVED lines=9> */
.L_x_182:
[----:B-1----:R-:W-:Y:S05]  /*55c0*/  @P1 BRA `(.L_x_183) ;  /* 0x0000000000081947 */ /* 0x002fea0003800000 */
[----:B------:R-:W1:Y:S02]  /*55d0*/  SYNCS.PHASECHK.TRANS64.TRYWAIT P1, [UR14+0x19c50], R6 ;  /* 0x019c5006ff0075a7 */ /* 0x000e64000802014e */
[----:B-1----:R-:W-:Y:S05]  /*55e0*/  @!P1 BRA `(.L_x_184) ;  /* 0x0000008000349947 */ /* 0x002fea0003800000 */
.L_x_183:
        /* <DEDUP_REMOVED lines=9> */
[----:B------:R-:W-:-:S04]  /*5680*/  PLOP3.LUT P1, PT, PT, PT, UP0, 0x80, 0x0 ;  /* 0x000000000000781c */ /* 0x000fc80003f2f008 */
[----:B------:R-:W-:Y:S01]  /*5690*/  @UP0 ULDC.64 UR10, c[0x0][0x9c8] ;  /* 0x00027200000a0ab9 */ /* 0x000fe20000000a00 */
[----:B------:R-:W-:Y:S02]  /*56a0*/  @UP0 USHF.R.S32.HI UR17, URZ, 0x1f, UR40 ;  /* 0x0000001f3f110899 */ /* 0x000fe40008011428 */
[----:B------:R-:W-:Y:S02]  /*56b0*/  @UP0 UIMAD UR6, UR43, UR10, URZ ;  /* 0x0000000a2b0602a4 */ /* 0x000fe4000f8e023f */
[----:B------:R-:W-:Y:S02]  /*56c0*/  @UP0 UIMAD.WIDE.U32 UR8, UR42, UR10, URZ ;  /* 0x0000000a2a0802a5 */ /* 0x000fe4000f8e003f */
[----:B------:R-:W-:Y:S02]  /*56d0*/  @UP0 UIMAD UR7, UR42, UR11, UR6 ;  /* 0x0000000b2a0702a4 */ /* 0x000fe4000f8e0206 */
[----:B------:R-:W-:Y:S02]  /*56e0*/  UIMAD UR6, UR38, 0x300, UR16 ;  /* 0x00000300260678a4 */ /* 0x000fe4000f8e0210 */
[----:B------:R-:W-:Y:S01]  /*56f0*/  @UP0 UIADD3 UR9, UR9, UR7, URZ ;  /* 0x0000000709090290 */ /* 0x000fe2000fffe03f */
[----:B------:R-:W-:-:S02]  /*5700*/  @UP0 ULDC.64 UR12, c[0x0][0x9d0] ;  /* 0x00027400000c0ab9 */ /* 0x000fc40000000a00 */
[----:B------:R-:W-:Y:S01]  /*5710*/  UMOV UR7, 0x40000040 ;  /* 0x4000004000077882 */ /* 0x000fe20000000000 */
[----:B------:R-:W-:Y:S02]  /*5720*/  @UP0 UIMAD UR10, UR17, UR12, URZ ;  /* 0x0000000c110a02a4 */ /* 0x000fe4000f8e023f */
[----:B------:R-:W-:Y:S01]  /*5730*/  @UP0 UIMAD.WIDE.U32 UR8, UR40, UR12, UR8 ;  /* 0x0000000c280802a5 */ /* 0x000fe2000f8e0008 */
[----:B------:R-:W-:Y:S01]  /*5740*/  QGMMA.64x96x32.F32.E4M3.E4M3 R88, R136, gdesc[UR4], R88, gsb0 ;  /* 0x0160000488587df3 */ /* 0x000fe20008000858 */
        /* <DEDUP_REMOVED lines=8> */
[----:B------:R-:W-:-:S06]  /*57d0*/  UMOV UR11, 0x40000040 ;  /* 0x40000040000b7882 */ /* 0x000fcc0000000000 */
[----:B------:R-:W-:Y:S01]  /*57e0*/  UMOV UR10, UR4 ;  /* 0x00000004000a7c82 */ /* 0x000fe20008000000 */
[----:B------:R-:W-:Y:S02]  /*57f0*/  WARPGROUP.DEPBAR.LE gsb0, 0x0 ;  /* 0x00008000000079c5 */ /* 0x000fe40000010000 */
[----:B------:R-:W-:-:S06]  /*5800*/  WARPGROUP.ARRIVE ;  /* 0x00000000000079c5 */ /* 0x000fcc0000000000 */
[----:B------:R-:W-:Y:S01]  /*5810*/  QGMMA.64x96x32.F32.E4M3.E4M3 R88, R140, gdesc[UR8], R88, gsb0 ;  /* 0x016000088c587df3 */ /* 0x000fe20008000858 */
[----:B------:R-:W-:Y:S01]  /*5820*/  UIADD3 UR4, UR6, 0x4, URZ ;  /* 0x0000000406047890 */ /* 0x000fe2000fffe03f */
[----:B------:R-:W-:-:S06]  /*5830*/  UMOV UR11, 0x40000040 ;  /* 0x40000040000b7882 */ /* 0x000fcc0000000000 */
[----:B------:R-:W-:Y:S01]  /*5840*/  UMOV UR10, UR4 ;  /* 0x00000004000a7c82 */ /* 0x000fe20008000000 */
[----:B------:R-:W1:Y:S01]  /*5850*/  SHFL.BFLY PT, R8, R3, 0x2, 0x1f ;  /* 0x0c401f0003087f89 */ /* 0x000e6200000e0000 */
[----:B------:R-:W-:-:S03]  /*5860*/  UIADD3 UR6, UR6, 0x6, URZ ;  /* 0x0000000606067890 */ /* 0x000fc6000fffe03f */
[----:B------:R-:W3:Y:S01]  /*5870*/  SHFL.BFLY PT, R11, R4, 0x2, 0x1f ;  /* 0x0c401f00040b7f89 */ /* 0x000ee200000e0000 */
[----:B------:R-:W-:Y:S01]  /*5880*/  UMOV UR7, 0x40000040 ;  /* 0x4000004000077882 */ /* 0x000fe20000000000 */
[----:B------:R-:W-:Y:S02]  /*5890*/  WARPGROUP.DEPBAR.LE gsb0, 0x0 ;  /* 0x00008000000079c5 */ /* 0x000fe40000010000 */
[----:B------:R-:W-:-:S06]  /*58a0*/  WARPGROUP.ARRIVE ;  /* 0x00000000000079c5 */ /* 0x000fcc0000000000 */
[----:B------:R-:W-:Y:S01]  /*58b0*/  QGMMA.64x96x32.F32.E4M3.E4M3 R88, R144, gdesc[UR8], R88, gsb0 ;  /* 0x0160000890587df3 */ /* 0x000fe20008000858 */
        /* <DEDUP_REMOVED lines=11> */
[----:B------:R-:W-:-:S05]  /*5970*/  FSETP.NE.FTZ.AND P3, PT, R14, RZ, PT ;  /* 0x000000ff0e00720b */ /* 0x000fca0003f75000 */
[----:B------:R-:W-:Y:S01]  /*5980*/  @P1 MUFU.RCP R4, R12 ;  /* 0x0000000c00041308 */ /* 0x000fe20000001000 */
[----:B------:R-:W-:Y:S02]  /*5990*/  WARPGROUP.DEPBAR.LE gsb0, 0x0 ;  /* 0x00008000000079c5 */ /* 0x000fe40000010000 */
[----:B------:R-:W-:-:S06]  /*59a0*/  WARPGROUP.ARRIVE ;  /* 0x00000000000079c5 */ /* 0x000fcc0000000000 */
[----:B------:R-:W-:Y:S01]  /*59b0*/  QGMMA.64x96x32.F32.E4M3.E4M3 R88, R148, gdesc[UR4], R88, gsb0 ;  /* 0x0160000494587df3 */ /* 0x000fe20008000858 */
[----:B------:R-:W-:Y:S01]  /*59c0*/  FSETP.NE.FTZ.AND P1, PT, R13, RZ, PT ;  /* 0x000000ff0d00720b */ /* 0x000fe20003f35000 */
[----:B------:R-:W-:Y:S01]  /*59d0*/  IMAD.MOV.U32 R10, RZ, RZ, RZ ;  /* 0x000000ffff0a7224 */ /* 0x000fe200078e00ff */
        /* <DEDUP_REMOVED lines=18> */
.L_x_185:
[----:B------:R-:W-:Y:S01]  /*5b00*/  UIADD3 UR4, UR14, 0x19c60, URZ ;  /* 0x00019c600e047890 */ /* 0x000fe2000fffe03f */
[-C--:B------:R-:W-:Y:S01]  /*5b10*/  FMUL.FTZ R64, R88, R0.reuse ;  /* 0x0000000058407220 */ /* 0x080fe20000410000 */
[----:B------:R-:W-:Y:S01]  /*5b20*/  UIADD3 UR38, UR38, 0x1, URZ ;  /* 0x0000000126267890 */ /* 0x000fe2000fffe03f */
[-C--:B------:R-:W-:Y:S01]  /*5b30*/  FMUL.FTZ R60, R89, R0.reuse ;  /* 0x00000000593c7220 */ /* 0x080fe20000410000 */
[----:B------:R-:W-:Y:S01]  /*5b40*/  UPRMT UR4, UR15, 0x654, UR4 ;  /* 0x000006540f047896 */ /* 0x000fe20008000004 */
[-C--:B------:R-:W-:Y:S01]  /*5b50*/  FMUL.FTZ R61, R92, R0.reuse ;  /* 0x000000005c3d7220 */ /* 0x080fe20000410000 */
[----:B------:R-:W-:Y:S01]  /*5b60*/  UISETP.NE.AND UP0, UPT, UR38, 0x2, UPT ;  /* 0x000000022600788c */ /* 0x000fe2000bf05270 */
[-C--:B------:R-:W-:Y:S01]  /*5b70*/  FMUL.FTZ R57, R93, R0.reuse ;  /* 0x000000005d397220 */ /* 0x080fe20000410000 */
[-C--:B------:R-:W-:Y:S01]  /*5b80*/  FMUL.FTZ R56, R96, R0.reuse ;  /* 0x0000000060387220 */ /* 0x080fe20000410000 */
[-C--:B------:R-:W-:Y:S01]  /*5b90*/  FMUL.FTZ R4, R97, R0.reuse ;  /* 0x0000000061047220 */ /* 0x080fe20000410000 */
[-C--:B------:R-:W-:Y:S01]  /*5ba0*/  FMUL.FTZ R53, R100, R0.reuse ;  /* 0x0000000064357220 */ /* 0x080fe20000410000 */
[-C--:B------:R-:W-:Y:S01]  /*5bb0*/  FMUL.FTZ R51, R101, R0.reuse ;  /* 0x0000000065337220 */ /* 0x080fe20000410000 */
[-C--:B------:R-:W-:Y:S01]  /*5bc0*/  FMUL.FTZ R50, R104, R0.reuse ;  /* 0x0000000068327220 */ /* 0x080fe20000410000 */
[----:B------:R-:W-:Y:S01]  /*5bd0*/  SYNCS.ARRIVE.TRANS64.RED.A1T0 RZ, [UR4], RZ ;  /* 0x000000ffffff79a7 */ /* 0x000fe20008100404 */
[----:B------:R-:W-:Y:S01]  /*5be0*/  USEL UR4, URZ, 0x1, UP0 ;  /* 0x000000013f047887 */ /* 0x000fe20008000000 */
        /* <DEDUP_REMOVED lines=34> */
[----:B------:R-:W-:Y:S01]  /*5e10*/  PLOP3.LUT P0, PT, PT, PT, PT, 0x8, 0x0 ;  /* 0x000000000000781c */ /* 0x000fe20003f0e170 */
[-C--:B------:R-:W-:Y:S01]  /*5e20*/  FMUL.FTZ R15, R127, R6.reuse ;  /* 0x000000067f0f7220 */ /* 0x080fe20000410000 */
[-C--:B------:R-:W-:Y:S01]  /*5e30*/  FMUL.FTZ R14, R130, R6.reuse ;  /* 0x00000006820e7220 */ /* 0x080fe20000410000 */
[-C--:B------:R-:W-:Y:S01]  /*5e40*/  FMUL.FTZ R10, R131, R6.reuse ;  /* 0x00000006830a7220 */ /* 0x080fe20000410000 */
[-C--:B------:R-:W-:Y:S01]  /*5e50*/  FMUL.FTZ R11, R134, R6.reuse ;  /* 0x00000006860b7220 */ /* 0x080fe20000410000 */
[----:B------:R-:W-:Y:S01]  /*5e60*/  FMUL.FTZ R135, R135, R6 ;  /* 0x0000000687877220 */ /* 0x000fe20000410000 */
[----:B------:R-:W-:-:S02]  /*5e70*/  UIADD3 UR36, UR36, 0x1, URZ ;  /* 0x0000000124247890 */ /* 0x000fc4000fffe03f */
[----:B------:R-:W-:Y:S02]  /*5e80*/  USEL UR38, UR38, URZ, UP0 ;  /* 0x0000003f26267287 */ /* 0x000fe40008000000 */
[----:B------:R-:W-:-:S12]  /*5e90*/  ULOP3.LUT UR37, UR37, UR4, URZ, 0x3c, !UPT ;  /* 0x0000000425257292 */ /* 0x000fd8000f8e3c3f */
.L_x_161:
[----:B------:R-:W0:Y:S01]  /*5ea0*/  S2R R7, SR_CgaCtaId ;  /* 0x0000000000077919 */ /* 0x000e220000008800 */
[----:B------:R-:W-:Y:S01]  /*5eb0*/  MOV R0, 0x400 ;  /* 0x0000040000007802 */ /* 0x000fe20000000f00 */
[----:B------:R-:W-:Y:S01]  /*5ec0*/  BSSY B0, `(.L_x_186) ;  /* 0x0000212000007945 */ /* 0x000fe20003800000 */
[----:B------:R-:W-:Y:S02]  /*5ed0*/  BAR.SYNC.DEFER_BLOCKING 0x5, 0x200 ;  /* 0x0148000000007b1d */ /* 0x000fe40000010000 */
[----:B0-----:R-:W-:-:S05]  /*5ee0*/  LEA R0, R7, R0, 0x18 ;  /* 0x0000000007007211 */ /* 0x001fca00078ec0ff */
[----:B------:R-:W0:Y:S02]  /*5ef0*/  LDS.128 R44, [R0+0x19cd0] ;  /* 0x019cd000002c7984 */ /* 0x000e240000000c00 */
[----:B0-----:R-:W-:Y:S02]  /*5f00*/  R2UR UR5, R45 ;  /* 0x000000002d0572ca */ /* 0x001fe400000e0000 */
[----:B------:R-:W-:Y:S01]  /*5f10*/  R2UR UR40, R46 ;  /* 0x000000002e2872ca */ /* 0x000fe200000e0000 */
[----:B------:R-:W-:Y:S06]  /*5f20*/  BAR.ARV 0x4, 0x200 ;  /* 0x0108000000007b1d */ /* 0x000fec0000002000 */
[----:B------:R-:W-:Y:S08]  /*5f30*/  @P0 BRA `(.L_x_187) ;  /* 0x0000001400a00947 */ /* 0x000ff00003800000 */
[----:B------:R-:W0:Y:S01]  /*5f40*/  S2R R63, SR_TID.X ;  /* 0x00000000003f7919 */ /* 0x000e220000002100 */
[----:B------:R-:W-:Y:S01]  /*5f50*/  ULDC.64 UR6, c[0x4][0x38] ;  /* 0x01000e0000067ab9 */ /* 0x000fe20000000a00 */
[----:B0-----:R-:W-:-:S05]  /*5f60*/  IMAD.SHL.U32 R6, R63, 0x4, RZ ;  /* 0x000000043f067824 */ /* 0x001fca00078e00ff */
[----:B------:R-:W-:-:S04]  /*5f70*/  LOP3.LUT R6, R6, 0xc, RZ, 0xc0, !PT ;  /* 0x0000000c06067812 */ /* 0x000fc800078ec0ff */
[----:B------:R-:W-:-:S05]  /*5f80*/  IADD3 R6, P0, R6, UR6, RZ ;  /* 0x0000000606067c10 */ /* 0x000fca000ff1e0ff */
[----:B------:R-:W-:Y:S01]  /*5f90*/  IMAD.X R7, RZ, RZ, UR7, P0 ;  /* 0x00000007ff077e24 */ /* 0x000fe200080e06ff */
[----:B------:R-:W-:Y:S01]  /*5fa0*/  F2FP.BF16.F32.PACK_AB R25, R25, R28 ;  /* 0x0000001c1919723e */ /* 0x000fe200000010ff */
[----:B------:R-:W-:-:S03]  /*5fb0*/  ULDC.64 UR6, c[0x0][0xc00] ;  /* 0x0003000000067ab9 */ /* 0x000fc60000000a00 */
[----:B------:R0:W2:Y:S01]  /*5fc0*/  LDG.E.CONSTANT R6, desc[UR50][R6.64] ;  /* 0x0000003206067981 */ /* 0x0000a2000c1e9900 */
[----:B------:R-:W-:Y:S01]  /*5fd0*/  LOP3.LUT P0, R28, R63, 0x3, RZ, 0xc0, !PT ;  /* 0x000000033f1c7812 */ /* 0x000fe2000780c0ff */
[----:B------:R-:W-:Y:S01]  /*5fe0*/  UISETP.NE.U32.AND UP0, UPT, UR6, URZ, UPT ;  /* 0x0000003f0600728c */ /* 0x000fe2000bf05070 */
[----:B------:R-:W-:Y:S01]  /*5ff0*/  F2FP.BF16.F32.PACK_AB R5, R5, R54 ;  /* 0x000000360505723e */ /* 0x000fe200000010ff */
[----:B------:R-:W-:Y:S01]  /*6000*/  USHF.L.U32 UR8, UR42, 0x2, URZ ;  /* 0x000000022a087899 */ /* 0x000fe2000800063f */
[----:B------:R-:W-:Y:S01]  /*6010*/  F2FP.BF16.F32.PACK_AB R52, R49, R52 ;  /* 0x000000343134723e */ /* 0x000fe200000010ff */
[----:B------:R-:W-:Y:S01]  /*6020*/  UISETP.NE.AND.EX UP0, UPT, UR7, URZ, UPT, UP0 ;  /* 0x0000003f0700728c */ /* 0x000fe2000bf05300 */
[----:B------:R-:W-:Y:S01]  /*6030*/  ISETP.EQ.OR P0, PT, R28, 0x3, !P0 ;  /* 0x000000031c00780c */ /* 0x000fe20004702670 */
[----:B------:R-:W-:Y:S01]  /*6040*/  USHF.L.U64.HI UR9, UR42, 0x2, UR43 ;  /* 0x000000022a097899 */ /* 0x000fe2000801022b */
[----:B------:R-:W-:Y:S01]  /*6050*/  F2FP.BF16.F32.PACK_AB R53, R53, R56 ;  /* 0x000000383535723e */ /* 0x000fe200000010ff */
[----:B0-----:R-:W0:Y:S01]  /*6060*/  S2R R7, SR_SWINHI ;  /* 0x0000000000077919 */ /* 0x001e220000002f00 */
[----:B------:R-:W-:Y:S01]  /*6070*/  F2FP.BF16.F32.PACK_AB R4, R51, R4 ;  /* 0x000000043304723e */ /* 0x000fe200000010ff */
[----:B------:R-:W-:Y:S01]  /*6080*/  UIADD3 UR4, UP1, UR8, UR6, URZ ;  /* 0x0000000608047290 */ /* 0x000fe2000ff3e03f */
[----:B------:R-:W-:-:S02]  /*6090*/  F2FP.BF16.F32.PACK_AB R32, R29, R32 ;  /* 0x000000201d20723e */ /* 0x000fc400000010ff */
[----:B------:R-:W-:Y:S01]  /*60a0*/  SEL R45, R5, R52, P0 ;  /* 0x00000034052d7207 */ /* 0x000fe20000000000 */
[----:B------:R-:W-:Y:S01]  /*60b0*/  UIADD3.X UR6, UR9, UR7, URZ, UP1, !UPT ;  /* 0x0000000709067290 */ /* 0x000fe20008ffe43f */
[----:B------:R-:W-:Y:S02]  /*60c0*/  SEL R29, R53, R4, P0 ;  /* 0x00000004351d7207 */ /* 0x000fe40000000000 */
[----:B------:R-:W-:Y:S02]  /*60d0*/  SEL R28, R4, R53, P0 ;  /* 0x00000035041c7207 */ /* 0x000fe40000000000 */
[----:B------:R-:W-:Y:S02]  /*60e0*/  SEL R52, R52, R5, P0 ;  /* 0x0000000534347207 */ /* 0x000fe40000000000 */
[----:B------:R-:W-:Y:S02]  /*60f0*/  F2FP.BF16.F32.PACK_AB R14, R11, R14 ;  /* 0x0000000e0b0e723e */ /* 0x000fe400000010ff */
[----:B------:R-:W-:-:S02]  /*6100*/  F2FP.BF16.F32.PACK_AB R135, R135, R10 ;  /* 0x0000000a8787723e */ /* 0x000fc400000010ff */
[----:B------:R-:W-:Y:S02]  /*6110*/  F2FP.BF16.F32.PACK_AB R41, R41, R48 ;  /* 0x000000302929723e */ /* 0x000fe400000010ff */
[----:B------:R-:W-:Y:S02]  /*6120*/  F2FP.BF16.F32.PACK_AB R13, R13, R20 ;  /* 0x000000140d0d723e */ /* 0x000fe400000010ff */
[----:B------:R-:W-:Y:S02]  /*6130*/  F2FP.BF16.F32.PACK_AB R12, R9, R12 ;  /* 0x0000000c090c723e */ /* 0x000fe400000010ff */
[----:B------:R-:W-:Y:S02]  /*6140*/  SEL R51, R14, R135, P0 ;  /* 0x000000870e337207 */ /* 0x000fe40000000000 */
[----:B------:R-:W-:Y:S02]  /*6150*/  SEL R48, R135, R14, P0 ;  /* 0x0000000e87307207 */ /* 0x000fe40000000000 */
[----:B------:R-:W-:-:S02]  /*6160*/  F2FP.BF16.F32.PACK_AB R42, R39, R42 ;  /* 0x0000002a272a723e */ /* 0x000fc400000010ff */
[----:B------:R-:W-:Y:S02]  /*6170*/  F2FP.BF16.F32.PACK_AB R33, R33, R36 ;  /* 0x000000242121723e */ /* 0x000fe400000010ff */
[----:B------:R-:W-:Y:S02]  /*6180*/  SEL R39, R13, R12, P0 ;  /* 0x0000000c0d277207 */ /* 0x000fe40000000000 */
[----:B------:R-:W-:Y:S02]  /*6190*/  MOV R4, R0 ;  /* 0x0000000000047202 */ /* 0x000fe40000000f00 */
[----:B0-----:R-:W-:Y:S02]  /*61a0*/  MOV R5, R7 ;  /* 0x0000000700057202 */ /* 0x001fe40000000f00 */
[----:B------:R-:W-:Y:S02]  /*61b0*/  SEL R36, R12, R13, P0 ;  /* 0x0000000d0c247207 */ /* 0x000fe40000000000 */
[----:B------:R-:W-:Y:S01]  /*61c0*/  F2FP.BF16.F32.PACK_AB R60, R57, R60 ;  /* 0x0000003c393c723e */ /* 0x000fe200000010ff */
[----:B------:R-:W-:Y:S01]  /*61d0*/  IMAD.WIDE R10, R155, 0x2, R4 ;  /* 0x000000029b0a7825 */ /* 0x000fe200078e0204 */
[----:B------:R-:W-:-:S02]  /*61e0*/  F2FP.BF16.F32.PACK_AB R58, R55, R58 ;  /* 0x0000003a373a723e */ /* 0x000fc400000010ff */
[----:B------:R-:W-:Y:S02]  /*61f0*/  F2FP.BF16.F32.PACK_AB R35, R35, R38 ;  /* 0x000000262323723e */ /* 0x000fe400000010ff */
[C---:B------:R-:W-:Y:S02]  /*6200*/  LOP3.LUT R7, R10.reuse, 0x180, RZ, 0xc0, !PT ;  /* 0x000001800a077812 */ /* 0x040fe400078ec0ff */
[----:B------:R-:W-:Y:S02]  /*6210*/  IADD3 R14, P5, R10, 0x20, RZ ;  /* 0x000000200a0e7810 */ /* 0x000fe40007fbe0ff */
[----:B------:R-:W-:Y:S02]  /*6220*/  SHF.R.U64 R7, R7, 0x3, RZ ;  /* 0x0000000307077819 */ /* 0x000fe400000012ff */
[----:B------:R-:W-:Y:S02]  /*6230*/  LOP3.LUT R12, R14, 0x180, RZ, 0xc0, !PT ;  /* 0x000001800e0c7812 */ /* 0x000fe400078ec0ff */
[----:B------:R-:W-:-:S02]  /*6240*/  F2FP.BF16.F32.PACK_AB R34, R31, R34 ;  /* 0x000000221f22723e */ /* 0x000fc400000010ff */
[C---:B------:R-:W-:Y:S02]  /*6250*/  IADD3 R20, P4, R10.reuse, 0x3000, RZ ;  /* 0x000030000a147810 */ /* 0x040fe40007f9e0ff */
[C---:B------:R-:W-:Y:S02]  /*6260*/  IADD3 R53, P3, R10.reuse, 0x3020, RZ ;  /* 0x000030200a357810 */ /* 0x040fe40007f7e0ff */
[C---:B------:R-:W-:Y:S02]  /*6270*/  IADD3 R55, P2, R10.reuse, 0x6000, RZ ;  /* 0x000060000a377810 */ /* 0x040fe40007f5e0ff */
[----:B------:R-:W-:Y:S02]  /*6280*/  IADD3 R57, P1, R10, 0x6020, RZ ;  /* 0x000060200a397810 */ /* 0x000fe40007f3e0ff */
[----:B------:R-:W-:Y:S02]  /*6290*/  F2FP.BF16.F32.PACK_AB R27, R27, R30 ;  /* 0x0000001e1b1b723e */ /* 0x000fe400000010ff */
[----:B------:R-:W-:Y:S01]  /*62a0*/  F2FP.BF16.F32.PACK_AB R26, R21, R26 ;  /* 0x0000001a151a723e */ /* 0x000fe200000010ff */
[--C-:B------:R-:W-:Y:S01]  /*62b0*/  IMAD.X R21, RZ, RZ, R11.reuse, P3 ;  /* 0x000000ffff157224 */ /* 0x100fe200018e060b */
[----:B------:R-:W-:Y:S01]  /*62c0*/  LOP3.LUT R10, R7, R10, RZ, 0x3c, !PT ;  /* 0x0000000a070a7212 */ /* 0x000fe200078e3cff */
[----:B------:R-:W-:Y:S01]  /*62d0*/  IMAD.X R13, RZ, RZ, R11, P1 ;  /* 0x000000ffff0d7224 */ /* 0x000fe200008e060b */
[----:B------:R-:W-:-:S02]  /*62e0*/  F2FP.BF16.F32.PACK_AB R40, R37, R40 ;  /* 0x000000282528723e */ /* 0x000fc400000010ff */
[----:B------:R-:W-:Y:S02]  /*62f0*/  SHF.R.U64 R7, R12, 0x3, RZ ;  /* 0x000000030c077819 */ /* 0x000fe400000012ff */
[----:B------:R-:W-:Y:S02]  /*6300*/  SEL R37, R35, R34, P0 ;  /* 0x0000002223257207 */ /* 0x000fe40000000000 */
[----:B------:R-:W-:Y:S02]  /*6310*/  SEL R34, R34, R35, P0 ;  /* 0x0000002322227207 */ /* 0x000fe40000000000 */
[----:B------:R-:W-:Y:S02]  /*6320*/  SEL R35, R27, R26, P0 ;  /* 0x0000001a1b237207 */ /* 0x000fe40000000000 */
[----:B------:R-:W-:Y:S01]  /*6330*/  SEL R30, R26, R27, P0 ;  /* 0x0000001b1a1e7207 */ /* 0x000fe20000000000 */
[----:B------:R-:W-:Y:S01]  /*6340*/  IMAD.X R27, RZ, RZ, R11, P5 ;  /* 0x000000ffff1b7224 */ /* 0x000fe200028e060b */
[----:B------:R-:W-:-:S02]  /*6350*/  LOP3.LUT R26, R7, R14, RZ, 0x3c, !PT ;  /* 0x0000000e071a7212 */ /* 0x000fc400078e3cff */
[----:B------:R-:W-:Y:S02]  /*6360*/  LOP3.LUT R7, R20, 0x180, RZ, 0xc0, !PT ;  /* 0x0000018014077812 */ /* 0x000fe400078ec0ff */
[----:B------:R-:W-:Y:S02]  /*6370*/  F2FP.BF16.F32.PACK_AB R43, R43, R50 ;  /* 0x000000322b2b723e */ /* 0x000fe400000010ff */
[----:B------:R-:W-:Y:S02]  /*6380*/  LOP3.LUT R12, R53, 0x180, RZ, 0xc0, !PT ;  /* 0x00000180350c7812 */ /* 0x000fe400078ec0ff */
[----:B------:R-:W-:Y:S02]  /*6390*/  F2FP.BF16.F32.PACK_AB R61, R61, R64 ;  /* 0x000000403d3d723e */ /* 0x000fe400000010ff */
[----:B------:R-:W-:Y:S02]  /*63a0*/  F2FP.BF16.F32.PACK_AB R59, R59, R62 ;  /* 0x0000003e3b3b723e */ /* 0x000fe400000010ff */
[----:B------:R-:W-:Y:S01]  /*63b0*/  F2FP.BF16.F32.PACK_AB R24, R15, R24 ;  /* 0x000000180f18723e */ /* 0x000fe200000010ff */
[----:B------:R-:W-:Y:S01]  /*63c0*/  IMAD.X R15, RZ, RZ, R11, P2 ;  /* 0x000000ffff0f7224 */ /* 0x000fe200010e060b */
[----:B------:R-:W-:-:S02]  /*63d0*/  SEL R49, R41, R40, P0 ;  /* 0x0000002829317207 */ /* 0x000fc40000000000 */
[----:B------:R-:W-:Y:S02]  /*63e0*/  SEL R40, R40, R41, P0 ;  /* 0x0000002928287207 */ /* 0x000fe40000000000 */
[----:B------:R-:W-:Y:S02]  /*63f0*/  SHF.R.U64 R7, R7, 0x3, RZ ;  /* 0x0000000307077819 */ /* 0x000fe400000012ff */
[----:B------:R-:W-:Y:S02]  /*6400*/  SEL R31, R43, R42, P0 ;  /* 0x0000002a2b1f7207 */ /* 0x000fe40000000000 */
[----:B------:R-:W-:Y:S02]  /*6410*/  SEL R41, R33, R32, P0 ;  /* 0x0000002021297207 */ /* 0x000fe40000000000 */
[----:B------:R-:W-:Y:S02]  /*6420*/  LOP3.LUT R38, R57, 0x180, RZ, 0xc0, !PT ;  /* 0x0000018039267812 */ /* 0x000fe400078ec0ff */
[----:B------:R-:W-:-:S02]  /*6430*/  SEL R42, R42, R43, P0 ;  /* 0x0000002b2a2a7207 */ /* 0x000fc40000000000 */
[----:B------:R-:W-:Y:S02]  /*6440*/  SEL R32, R32, R33, P0 ;  /* 0x0000002120207207 */ /* 0x000fe40000000000 */
[----:B------:R-:W-:Y:S02]  /*6450*/  SHF.R.U64 R12, R12, 0x3, RZ ;  /* 0x000000030c0c7819 */ /* 0x000fe400000012ff */
[----:B------:R-:W-:Y:S02]  /*6460*/  SEL R9, R61, R60, P0 ;  /* 0x0000003c3d097207 */ /* 0x000fe40000000000 */
[----:B------:R-:W-:Y:S02]  /*6470*/  SEL R43, R59, R58, P0 ;  /* 0x0000003a3b2b7207 */ /* 0x000fe40000000000 */
[----:B------:R-:W-:Y:S02]  /*6480*/  SEL R33, R25, R24, P0 ;  /* 0x0000001819217207 */ /* 0x000fe40000000000 */
[----:B------:R-:W-:Y:S01]  /*6490*/  SEL R46, R24, R25, P0 ;  /* 0x00000019182e7207 */ /* 0x000fe20000000000 */
[----:B------:R-:W-:Y:S01]  /*64a0*/  IMAD.X R25, RZ, RZ, R11, P4 ;  /* 0x000000ffff197224 */ /* 0x000fe200020e060b */
[----:B------:R-:W-:-:S02]  /*64b0*/  SEL R60, R60, R61, P0 ;  /* 0x0000003d3c3c7207 */ /* 0x000fc40000000000 */
[----:B------:R-:W-:Y:S02]  /*64c0*/  SEL R58, R58, R59, P0 ;  /* 0x0000003b3a3a7207 */ /* 0x000fe40000000000 */
[----:B------:R-:W-:Y:S02]  /*64d0*/  LOP3.LUT R24, R7, R20, RZ, 0x3c, !PT ;  /* 0x0000001407187212 */ /* 0x000fe400078e3cff */
[----:B------:R-:W-:Y:S02]  /*64e0*/  SHF.R.U64 R38, R38, 0x3, RZ ;  /* 0x0000000326267819 */ /* 0x000fe400000012ff */
[----:B------:R-:W-:Y:S02]  /*64f0*/  LOP3.LUT R20, R12, R53, RZ, 0x3c, !PT ;  /* 0x000000350c147212 */ /* 0x000fe400078e3cff */
[----:B------:R-:W-:Y:S02]  /*6500*/  LOP3.LUT R12, R38, R57, RZ, 0x3c, !PT ;  /* 0x00000039260c7212 */ /* 0x000fe400078e3cff */
[----:B------:R-:W-:-:S02]  /*6510*/  MOV R53, R20 ;  /* 0x0000001400357202 */ /* 0x000fc40000000f00 */
[----:B------:R-:W-:Y:S02]  /*6520*/  MOV R56, R10 ;  /* 0x0000000a00387202 */ /* 0x000fe40000000f00 */
[----:B------:R-:W-:Y:S02]  /*6530*/  LOP3.LUT R14, R55, 0x180, RZ, 0xc0, !PT ;  /* 0x00000180370e7812 */ /* 0x000fe400078ec0ff */
[----:B------:R-:W-:Y:S02]  /*6540*/  MOV R54, R24 ;  /* 0x0000001800367202 */ /* 0x000fe40000000f00 */
[----:B------:R-:W-:Y:S02]  /*6550*/  SHF.R.U64 R14, R14, 0x3, RZ ;  /* 0x000000030e0e7819 */ /* 0x000fe400000012ff */
[----:B------:R-:W-:Y:S02]  /*6560*/  MOV R21, R12 ;  /* 0x0000000c00157202 */ /* 0x000fe40000000f00 */
[----:B------:R-:W-:-:S02]  /*6570*/  LOP3.LUT R14, R14, R55, RZ, 0x3c, !PT ;  /* 0x000000370e0e7212 */ /* 0x000fc400078e3cff */
[----:B------:R-:W-:Y:S02]  /*6580*/  MOV R55, R26 ;  /* 0x0000001a00377202 */ /* 0x000fe40000000f00 */
[----:B------:R-:W-:Y:S02]  /*6590*/  MOV R50, R14 ;  /* 0x0000000e00327202 */ /* 0x000fe40000000f00 */
[----:B------:R-:W-:Y:S02]  /*65a0*/  PLOP3.LUT P2, PT, PT, PT, UP0, 0x80, 0x0 ;  /* 0x000000000000781c */ /* 0x000fe40003f4f008 */
[----:B--2---:R-:W-:Y:S01]  /*65b0*/  LOP3.LUT R7, R6, 0x2, RZ, 0x3c, !PT ;  /* 0x0000000206077812 */ /* 0x004fe200078e3cff */
[----:B------:R-:W-:Y:S04]  /*65c0*/  SHFL.IDX PT, R9, R9, R6, 0x1c1f ;  /* 0x001c1f0609097589 */ /* 0x000fe800000e0000 */
[----:B------:R-:W-:Y:S04]  /*65d0*/  SHFL.IDX PT, R29, R29, R6, 0x1c1f ;  /* 0x001c1f061d1d7589 */ /* 0x000fe800000e0000 */
[----:B------:R-:W0:Y:S04]  /*65e0*/  SHFL.IDX PT, R60, R60, R7, 0x1c1f ;  /* 0x001c1f073c3c7589 */ /* 0x000e2800000e0000 */
[----:B------:R-:W1:Y:S04]  /*65f0*/  SHFL.IDX PT, R28, R28, R7, 0x1c1f ;  /* 0x001c1f071c1c7589 */ /* 0x000e6800000e0000 */
[----:B------:R-:W-:Y:S04]  /*6600*/  SHFL.IDX PT, R43, R43, R6, 0x1c1f ;  /* 0x001c1f062b2b7589 */ /* 0x000fe800000e0000 */
[----:B------:R-:W2:Y:S04]  /*6610*/  SHFL.IDX PT, R58, R58, R7, 0x1c1f ;  /* 0x001c1f073a3a7589 */ /* 0x000ea800000e0000 */
[----:B------:R-:W-:Y:S04]  /*6620*/  SHFL.IDX PT, R31, R31, R6, 0x1c1f ;  /* 0x001c1f061f1f7589 */ /* 0x000fe800000e0000 */
[----:B------:R-:W-:Y:S04]  /*6630*/  SHFL.IDX PT, R45, R45, R6, 0x1c1f ;  /* 0x001c1f062d2d7589 */ /* 0x000fe800000e0000 */
[----:B------:R-:W3:Y:S01]  /*6640*/  SHFL.IDX PT, R52, R52, R7, 0x1c1f ;  /* 0x001c1f0734347589 */ /* 0x000ee200000e0000 */
[----:B0-----:R-:W-:-:S02]  /*6650*/  SEL R12, R9, R60, P0 ;  /* 0x0000003c090c7207 */ /* 0x001fc40000000000 */
[----:B------:R-:W-:Y:S01]  /*6660*/  SEL R14, R60, R9, P0 ;  /* 0x000000093c0e7207 */ /* 0x000fe20000000000 */
[----:B------:R-:W-:Y:S01]  /*6670*/  SHFL.IDX PT, R35, R35, R6, 0x1c1f ;  /* 0x001c1f0623237589 */ /* 0x000fe200000e0000 */
[----:B-1----:R-:W-:Y:S02]  /*6680*/  SEL R24, R29, R28, P0 ;  /* 0x0000001c1d187207 */ /* 0x002fe40000000000 */
[----:B------:R-:W-:Y:S01]  /*6690*/  SEL R26, R28, R29, P0 ;  /* 0x0000001d1c1a7207 */ /* 0x000fe20000000000 */
[----:B------:R-:W0:Y:S04]  /*66a0*/  SHFL.IDX PT, R42, R42, R7, 0x1c1f ;  /* 0x001c1f072a2a7589 */ /* 0x000e2800000e0000 */
[----:B------:R1:W4:Y:S01]  /*66b0*/  SHFL.IDX PT, R38, R30, R7, 0x1c1f ;  /* 0x001c1f071e267589 */ /* 0x00032200000e0000 */
[----:B--2---:R-:W-:-:S02]  /*66c0*/  SEL R13, R43, R58, P0 ;  /* 0x0000003a2b0d7207 */ /* 0x004fc40000000000 */
[----:B------:R-:W-:Y:S01]  /*66d0*/  SEL R15, R58, R43, P0 ;  /* 0x0000002b3a0f7207 */ /* 0x000fe20000000000 */
[----:B------:R-:W-:Y:S04]  /*66e0*/  SHFL.IDX PT, R37, R37, R6, 0x1c1f ;  /* 0x001c1f0625257589 */ /* 0x000fe800000e0000 */
[----:B------:R-:W-:Y:S04]  /*66f0*/  SHFL.IDX PT, R49, R49, R6, 0x1c1f ;  /* 0x001c1f0631317589 */ /* 0x000fe800000e0000 */
[----:B------:R-:W2:Y:S01]  /*6700*/  SHFL.IDX PT, R34, R34, R7, 0x1c1f ;  /* 0x001c1f0722227589 */ /* 0x000ea200000e0000 */
[----:B---3--:R-:W-:-:S02]  /*6710*/  SEL R25, R45, R52, P0 ;  /* 0x000000342d197207 */ /* 0x008fc40000000000 */
[----:B------:R-:W-:Y:S01]  /*6720*/  SEL R27, R52, R45, P0 ;  /* 0x0000002d341b7207 */ /* 0x000fe20000000000 */
[----:B------:R-:W3:Y:S04]  /*6730*/  SHFL.IDX PT, R20, R40, R7, 0x1c1f ;  /* 0x001c1f0728147589 */ /* 0x000ee800000e0000 */
[----:B------:R-:W-:Y:S01]  /*6740*/  SHFL.IDX PT, R39, R39, R6, 0x1c1f ;  /* 0x001c1f0627277589 */ /* 0x000fe200000e0000 */
[----:B0-----:R-:W-:Y:S02]  /*6750*/  SEL R28, R31, R42, P0 ;  /* 0x0000002a1f1c7207 */ /* 0x001fe40000000000 */
[----:B-1----:R-:W-:Y:S01]  /*6760*/  SEL R30, R42, R31, P0 ;  /* 0x0000001f2a1e7207 */ /* 0x002fe20000000000 */
[----:B------:R-:W-:Y:S04]  /*6770*/  SHFL.IDX PT, R41, R41, R6, 0x1c1f ;  /* 0x001c1f0629297589 */ /* 0x000fe800000e0000 */
[----:B------:R4:W0:Y:S04]  /*6780*/  SHFL.IDX PT, R10, R36, R7, 0x1c1f ;  /* 0x001c1f07240a7589 */ /* 0x00082800000e0000 */
[----:B------:R2:W1:Y:S04]  /*6790*/  SHFL.IDX PT, R44, R32, R7, 0x1c1f ;  /* 0x001c1f07202c7589 */ /* 0x00046800000e0000 */
[----:B------:R-:W-:Y:S01]  /*67a0*/  SHFL.IDX PT, R11, R33, R6, 0x1c1f ;  /* 0x001c1f06210b7589 */ /* 0x000fe200000e0000 */
[----:B----4-:R-:W-:-:S03]  /*67b0*/  SEL R36, R35, R38, P0 ;  /* 0x0000002623247207 */ /* 0x010fc60000000000 */
[----:B------:R-:W4:Y:S01]  /*67c0*/  SHFL.IDX PT, R46, R46, R7, 0x1c1f ;  /* 0x001c1f072e2e7589 */ /* 0x000f2200000e0000 */
[----:B------:R-:W-:Y:S02]  /*67d0*/  SEL R38, R38, R35, P0 ;  /* 0x0000002326267207 */ /* 0x000fe40000000000 */
[----:B--2---:R-:W-:Y:S01]  /*67e0*/  SEL R32, R37, R34, P0 ;  /* 0x0000002225207207 */ /* 0x004fe20000000000 */
[----:B------:R2:W-:Y:S01]  /*67f0*/  SHFL.IDX PT, R51, R51, R6, 0x1c1f ;  /* 0x001c1f0633337589 */ /* 0x0005e200000e0000 */
[----:B---3--:R-:W-:Y:S02]  /*6800*/  SEL R29, R49, R20, P0 ;  /* 0x00000014311d7207 */ /* 0x008fe40000000000 */
[----:B------:R-:W-:Y:S01]  /*6810*/  SEL R31, R20, R49, P0 ;  /* 0x00000031141f7207 */ /* 0x000fe20000000000 */
[----:B------:R3:W4:Y:S01]  /*6820*/  SHFL.IDX PT, R48, R48, R7, 0x1c1f ;  /* 0x001c1f0730307589 */ /* 0x00072200000e0000 */
[----:B------:R-:W-:Y:S01]  /*6830*/  SEL R34, R34, R37, P0 ;  /* 0x0000002522227207 */ /* 0x000fe20000000000 */
[----:B------:R-:W-:Y:S01]  /*6840*/  BAR.SYNC.DEFER_BLOCKING 0x1, 0x180 ;  /* 0x0046000000007b1d */ /* 0x000fe20000010000 */
[----:B0-----:R-:W-:Y:S01]  /*6850*/  SEL R40, R39, R10, P0 ;  /* 0x0000000a27287207 */ /* 0x001fe20000000000 */
[----:B--2---:R-:W-:Y:S01]  /*6860*/  IMAD.U32 R6, RZ, RZ, UR4 ;  /* 0x00000004ff067e24 */ /* 0x004fe2000f8e00ff */
[----:B------:R-:W-:-:S02]  /*6870*/  SEL R42, R10, R39, P0 ;  /* 0x000000270a2a7207 */ /* 0x000fc40000000000 */
[----:B-1----:R-:W-:Y:S01]  /*6880*/  SEL R33, R41, R44, P0 ;  /* 0x0000002c29217207 */ /* 0x002fe20000000000 */
[----:B---3--:R-:W-:Y:S01]  /*6890*/  IMAD.U32 R7, RZ, RZ, UR6 ;  /* 0x00000006ff077e24 */ /* 0x008fe2000f8e00ff */
[----:B------:R-:W-:Y:S01]  /*68a0*/  SEL R35, R44, R41, P0 ;  /* 0x000000292c237207 */ /* 0x000fe20000000000 */
[----:B------:R-:W-:Y:S01]  /*68b0*/  ULDC.64 UR6, c[0x0][0xc08] ;  /* 0x0003020000067ab9 */ /* 0x000fe20000000a00 */
[----:B----4-:R-:W-:Y:S02]  /*68c0*/  SEL R37, R11, R46, P0 ;  /* 0x0000002e0b257207 */ /* 0x010fe40000000000 */
[----:B------:R-:W-:Y:S01]  /*68d0*/  SEL R43, R48, R51, P0 ;  /* 0x00000033302b7207 */ /* 0x000fe20000000000 */
[----:B------:R0:W-:Y:S01]  /*68e0*/  STSM.16.M88.4 [R56], R12 ;  /* 0x0000000c38007844 */ /* 0x0001e20000000200 */
[----:B------:R-:W-:Y:S01]  /*68f0*/  SEL R39, R46, R11, P0 ;  /* 0x0000000b2e277207 */ /* 0x000fe20000000000 */
[----:B------:R-:W-:Y:S01]  /*6900*/  UMOV UR4, URZ ;  /* 0x0000003f00047c82 */ /* 0x000fe20008000000 */
[----:B------:R-:W-:Y:S01]  /*6910*/  SEL R41, R51, R48, P0 ;  /* 0x0000003033297207 */ /* 0x000fe20000000000 */
[----:B------:R1:W-:Y:S01]  /*6920*/  STSM.16.M88.4 [R55], R24 ;  /* 0x0000001837007844 */ /* 0x0003e20000000200 */
[----:B------:R-:W2:Y:S03]  /*6930*/  LDC R44, c[0x0][0xbe8] ;  /* 0x0002fa00ff2c7b82 */ /* 0x000ea60000000800 */
[----:B------:R1:W-:Y:S04]  /*6940*/  STSM.16.M88.4 [R54], R28 ;  /* 0x0000001c36007844 */ /* 0x0003e80000000200 */
[----:B------:R1:W-:Y:S04]  /*6950*/  STSM.16.M88.4 [R53], R32 ;  /* 0x0000002035007844 */ /* 0x0003e80000000200 */
[----:B------:R1:W-:Y:S04]  /*6960*/  STSM.16.M88.4 [R50], R36 ;  /* 0x0000002432007844 */ /* 0x0003e80000000200 */
[----:B------:R1:W-:Y:S01]  /*6970*/  STSM.16.M88.4 [R21], R40 ;  /* 0x0000002815007844 */ /* 0x0003e20000000200 */
[----:B------:R-:W-:Y:S06]  /*6980*/  BAR.SYNC.DEFER_BLOCKING 0x1, 0x180 ;  /* 0x0046000000007b1d */ /* 0x000fec0000010000 */
[----:B------:R-:W3:Y:S01]  /*6990*/  @P2 LDG.E R9, desc[UR50][R6.64] ;  /* 0x0000003206092981 */ /* 0x000ee2000c1e1900 */
[----:B------:R-:W-:Y:S01]  /*69a0*/  UISETP.NE.U32.AND UP1, UPT, UR6, URZ, UPT ;  /* 0x0000003f0600728c */ /* 0x000fe2000bf25070 */
[----:B--2---:R-:W-:-:S03]  /*69b0*/  ISETP.NE.AND P1, PT, R44, 0x1, PT ;  /* 0x000000012c00780c */ /* 0x004fc60003f25270 */
[----:B------:R-:W-:-:S06]  /*69c0*/  UISETP.NE.AND.EX UP1, UPT, UR7, URZ, UPT, UP1 ;  /* 0x0000003f0700728c */ /* 0x000fcc000bf25310 */
[----:B------:R-:W-:-:S04]  /*69d0*/  PLOP3.LUT P0, PT, PT, PT, UP1, 0x80, 0x0 ;  /* 0x000000000000781c */ /* 0x000fc80003f0f018 */
[----:B------:R-:W2:Y:S01]  /*69e0*/  @P1 LDC R10, c[0x0][0xbec] ;  /* 0x0002fb00ff0a1b82 */ /* 0x000ea20000000800 */
[----:B------:R-:W-:-:S03]  /*69f0*/  @UP1 UIADD3 UR6, UP2, UR8, UR6, URZ ;  /* 0x0000000608061290 */ /* 0x000fc6000ff5e03f */
[----:B------:R-:W-:Y:S01]  /*6a00*/  ULDC UR8, c[0x0][0xa88] ;  /* 0x0002a20000087ab9 */ /* 0x000fe20000000800 */
[----:B------:R-:W-:Y:S02]  /*6a10*/  @UP1 UIADD3.X UR7, UR9, UR7, URZ, UP2, !UPT ;  /* 0x0000000709071290 */ /* 0x000fe400097fe43f */
[----:B0-----:R-:W-:Y:S01]  /*6a20*/  IMAD.U32 R14, RZ, RZ, UR6 ;  /* 0x00000006ff0e7e24 */ /* 0x001fe2000f8e00ff */
[----:B------:R-:W0:Y:S03]  /*6a30*/  @P1 LDC R12, c[0x0][0xbf0] ;  /* 0x0002fc00ff0c1b82 */ /* 0x000e260000000800 */
[----:B------:R-:W-:Y:S01]  /*6a40*/  IMAD.U32 R15, RZ, RZ, UR7 ;  /* 0x00000007ff0f7e24 */ /* 0x000fe2000f8e00ff */
[----:B---3--:R-:W-:Y:S01]  /*6a50*/  @P2 R2UR UR4, R9 ;  /* 0x00000000090422ca */ /* 0x008fe200000e0000 */
[----:B------:R-:W-:-:S06]  /*6a60*/  IMAD.U32 R9, RZ, RZ, UR8 ;  /* 0x00000008ff097e24 */ /* 0x000fcc000f8e00ff */
[----:B------:R1:W5:Y:S01]  /*6a70*/  @P0 LDG.E R9, desc[UR50][R14.64] ;  /* 0x000000320e090981 */ /* 0x000362000c1e1900 */
[----:B0-2---:R-:W-:Y:S07]  /*6a80*/  @P0 BRA `(.L_x_188) ;  /* 0x0000000000100947 */ /* 0x005fee0003800000 */
[----:B------:R-:W-:Y:S05]  /*6a90*/  @!P2 BRA `(.L_x_188) ;  /* 0x00000000000ca947 */ /* 0x000fea0003800000 */
[----:B-1----:R-:W2:Y:S04]  /*6aa0*/  LDG.E R14, desc[UR50][R6.64] ;  /* 0x00000032060e7981 */ /* 0x002ea8000c1e1900 */
[----:B-----5:R-:W2:Y:S02]  /*6ab0*/  LDG.E R9, desc[UR50][R6.64+0x4] ;  /* 0x0000043206097981 */ /* 0x020ea4000c1e1900 */
[----:B--2---:R-:W-:-:S07]  /*6ac0*/  IMAD.IADD R9, R9, 0x1, -R14 ;  /* 0x0000000109097824 */ /* 0x004fce00078e0a0e */
.L_x_188:
[----:B-1----:R-:W-:Y:S01]  /*6ad0*/  IMAD.U32 R15, RZ, RZ, UR45 ;  /* 0x0000002dff0f7e24 */ /* 0x002fe2000f8e00ff */
[----:B------:R-:W-:Y:S01]  /*6ae0*/  USHF.R.S32.HI UR14, URZ, 0x1f, UR46 ;  /* 0x0000001f3f0e7899 */ /* 0x000fe2000801142e */
[----:B------:R-:W-:Y:S01]  /*6af0*/  IMAD R11, R19, 0x20, R2 ;  /* 0x00000020130b7824 */ /* 0x000fe200078e0202 */
[----:B------:R-:W-:Y:S01]  /*6b00*/  ULDC.64 UR12, c[0x0][0xb90] ;  /* 0x0002e400000c7ab9 */ /* 0x000fe20000000a00 */
[----:B------:R-:W-:Y:S01]  /*6b10*/  IMAD R15, R15, 0xc0, R154 ;  /* 0x000000c00f0f7824 */ /* 0x000fe200078e029a */
[----:B------:R-:W-:Y:S01]  /*6b20*/  USHF.R.S32.HI UR9, URZ, 0x1f, UR4 ;  /* 0x0000001f3f097899 */ /* 0x000fe20008011404 */
[----:B------:R-:W-:Y:S01]  /*6b30*/  IMAD.WIDE R4, R11, 0x2, R4 ;  /* 0x000000020b047825 */ /* 0x000fe200078e0204 */
[----:B------:R-:W-:Y:S01]  /*6b40*/  UIMAD UR10, UR14, UR12, URZ ;  /* 0x0000000c0e0a72a4 */ /* 0x000fe2000f8e023f */
[----:B------:R-:W-:Y:S02]  /*6b50*/  UMOV UR8, UR4 ;  /* 0x0000000400087c82 */ /* 0x000fe40008000000 */
[----:B------:R-:W-:Y:S01]  /*6b60*/  @P1 IMAD.HI.U32 R7, R15, R10, RZ ;  /* 0x0000000a0f071227 */ /* 0x000fe200078e00ff */
[----:B------:R-:W-:Y:S01]  /*6b70*/  USEL UR43, UR43, URZ, !UP0 ;  /* 0x0000003f2b2b7287 */ /* 0x000fe2000c000000 */
[----:B------:R-:W-:Y:S01]  /*6b80*/  IADD3 R13, P2, R4, 0x1800, RZ ;  /* 0x00001800040d7810 */ /* 0x000fe20007f5e0ff */
[----:B------:R-:W-:Y:S01]  /*6b90*/  UIMAD.WIDE.U32 UR6, UR46, UR12, UR8 ;  /* 0x0000000c2e0672a5 */ /* 0x000fe2000f8e0008 */
[----:B------:R-:W-:Y:S01]  /*6ba0*/  IMAD.MOV.U32 R6, RZ, RZ, R15 ;  /* 0x000000ffff067224 */ /* 0x000fe200078e000f */
[----:B------:R-:W-:Y:S01]  /*6bb0*/  UIMAD UR10, UR46, UR13, UR10 ;  /* 0x0000000d2e0a72a4 */ /* 0x000fe2000f8e020a */
[----:B------:R-:W-:Y:S01]  /*6bc0*/  @P1 SHF.R.U32.HI R6, RZ, R12, R7 ;  /* 0x0000000cff061219 */ /* 0x000fe20000011607 */
[----:B------:R-:W-:Y:S01]  /*6bd0*/  USEL UR42, UR42, URZ, !UP0 ;  /* 0x0000003f2a2a7287 */ /* 0x000fe2000c000000 */
[----:B------:R-:W-:Y:S01]  /*6be0*/  LOP3.LUT R12, R13, 0x180, RZ, 0xc0, !PT ;  /* 0x000001800d0c7812 */ /* 0x000fe200078ec0ff */
[----:B------:R-:W-:Y:S01]  /*6bf0*/  ULDC.64 UR12, c[0x0][0xb98] ;  /* 0x0002e600000c7ab9 */ /* 0x000fe20000000a00 */
[----:B------:R-:W-:Y:S01]  /*6c00*/  UIADD3 UR7, UR7, UR10, URZ ;  /* 0x0000000a07077290 */ /* 0x000fe2000fffe03f */
[--C-:B------:R-:W-:Y:S01]  /*6c10*/  IMAD.MOV R11, RZ, RZ, -R6.reuse ;  /* 0x000000ffff0b7224 */ /* 0x100fe200078e0a06 */
[----:B------:R-:W-:Y:S01]  /*6c20*/  UIMAD UR8, UR43, UR12, URZ ;  /* 0x0000000c2b0872a4 */ /* 0x000fe2000f8e023f */
[----:B------:R-:W-:Y:S01]  /*6c30*/  SHF.R.S32.HI R7, RZ, 0x1f, R6 ;  /* 0x0000001fff077819 */ /* 0x000fe20000011406 */
[----:B------:R-:W-:Y:S01]  /*6c40*/  UIMAD.WIDE.U32 UR6, UR42, UR12, UR6 ;  /* 0x0000000c2a0672a5 */ /* 0x000fe2000f8e0006 */
[----:B------:R-:W-:Y:S01]  /*6c50*/  IMAD R11, R44, R11, R15 ;  /* 0x0000000b2c0b7224 */ /* 0x000fe200078e020f */
[----:B------:R-:W-:Y:S01]  /*6c60*/  UIMAD UR8, UR42, UR13, UR8 ;  /* 0x0000000d2a0872a4 */ /* 0x000fe2000f8e0208 */
[----:B------:R-:W-:Y:S01]  /*6c70*/  SHF.R.U64 R12, R12, 0x3, RZ ;  /* 0x000000030c0c7819 */ /* 0x000fe200000012ff */
[----:B-----5:R-:W-:Y:S01]  /*6c80*/  IMAD R43, R9, R44, RZ ;  /* 0x0000002c092b7224 */ /* 0x020fe200078e02ff */
[----:B------:R-:W-:Y:S01]  /*6c90*/  ULDC.64 UR10, c[0x0][0xaa0] ;  /* 0x0002a800000a7ab9 */ /* 0x000fe20000000a00 */
[----:B------:R-:W-:Y:S01]  /*6ca0*/  IADD3 R6, P0, R6, UR6, RZ ;  /* 0x0000000606067c10 */ /* 0x000fe2000ff1e0ff */
[----:B------:R-:W0:Y:S01]  /*6cb0*/  @P1 LDC R9, c[0x0][0xbec] ;  /* 0x0002fb00ff091b82 */ /* 0x000e220000000800 */
[----:B------:R-:W-:Y:S01]  /*6cc0*/  IMAD.U32 R14, RZ, RZ, UR8 ;  /* 0x00000008ff0e7e24 */ /* 0x000fe2000f8e00ff */
[----:B------:R-:W-:-:S02]  /*6cd0*/  SHF.R.S32.HI R10, RZ, 0x1f, R11 ;  /* 0x0000001fff0a7819 */ /* 0x000fc4000001140b */
[----:B------:R-:W-:Y:S02]  /*6ce0*/  IADD3 R33, P6, R4, 0x3000, RZ ;  /* 0x0000300004217810 */ /* 0x000fe40007fde0ff */
[----:B------:R-:W-:Y:S01]  /*6cf0*/  IADD3.X R7, R7, UR7, R14, P0, !PT ;  /* 0x0000000707077c10 */ /* 0x000fe200087fe40e */
[----:B------:R-:W-:Y:S01]  /*6d00*/  ULDC.64 UR6, c[0x0][0xb88] ;  /* 0x0002e20000067ab9 */ /* 0x000fe20000000a00 */
[----:B------:R-:W-:Y:S01]  /*6d10*/  UIMAD UR8, UR9, UR10, URZ ;  /* 0x0000000a090872a4 */ /* 0x000fe2000f8e023f */
[----:B------:R-:W-:Y:S01]  /*6d20*/  IMAD R14, R10, UR6, RZ ;  /* 0x000000060a0e7c24 */ /* 0x000fe2000f8e02ff */
[----:B------:R-:W-:Y:S01]  /*6d30*/  LOP3.LUT R10, R12, R13, RZ, 0x3c, !PT ;  /* 0x0000000d0c0a7212 */ /* 0x000fe200078e3cff */
[C---:B------:R-:W-:Y:S01]  /*6d40*/  IMAD.WIDE.U32 R6, R11.reuse, UR6, R6 ;  /* 0x000000060b067c25 */ /* 0x040fe2000f8e0006 */
[C---:B------:R-:W-:Y:S02]  /*6d50*/  IADD3 R25, P5, R4.reuse, 0x4800, RZ ;  /* 0x0000480004197810 */ /* 0x040fe40007fbe0ff */
[----:B------:R-:W-:Y:S01]  /*6d60*/  IADD3 R37, P4, R4, 0x6000, RZ ;  /* 0x0000600004257810 */ /* 0x000fe20007f9e0ff */
[----:B------:R-:W-:Y:S01]  /*6d70*/  IMAD R13, R11, UR7, R14 ;  /* 0x000000070b0d7c24 */ /* 0x000fe2000f8e020e */
[----:B------:R-:W-:Y:S01]  /*6d80*/  ULDC.64 UR6, c[0x0][0xb50] ;  /* 0x0002d40000067ab9 */ /* 0x000fe20000000a00 */
[----:B------:R-:W-:Y:S01]  /*6d90*/  IMAD.X R11, RZ, RZ, R5, P2 ;  /* 0x000000ffff0b7224 */ /* 0x000fe200010e0605 */
[----:B------:R-:W-:Y:S01]  /*6da0*/  LEA R12, P0, R6, UR6, 0x2 ;  /* 0x00000006060c7c11 */ /* 0x000fe2000f8010ff */
[----:B------:R-:W-:Y:S01]  /*6db0*/  IMAD.IADD R7, R7, 0x1, R13 ;  /* 0x0000000107077824 */ /* 0x000fe200078e020d */
[----:B------:R-:W-:Y:S01]  /*6dc0*/  UIMAD UR8, UR4, UR11, UR8 ;  /* 0x0000000b040872a4 */ /* 0x000fe2000f8e0208 */
[----:B------:R-:W-:-:S02]  /*6dd0*/  LOP3.LUT R13, R4, 0x180, RZ, 0xc0, !PT ;  /* 0x00000180040d7812 */ /* 0x000fc400078ec0ff */
[----:B------:R-:W-:Y:S01]  /*6de0*/  SHFL.IDX PT, R20, R12, RZ, 0x1c1f ;  /* 0x001c1fff0c147589 */ /* 0x000fe200000e0000 */
[----:B------:R-:W-:Y:S01]  /*6df0*/  LEA.HI.X R14, R6, UR7, R7, 0x2, P0 ;  /* 0x00000007060e7c11 */ /* 0x000fe200080f1407 */
[----:B------:R-:W-:Y:S01]  /*6e00*/  IMAD.U32 R7, RZ, RZ, UR45 ;  /* 0x0000002dff077e24 */ /* 0x000fe2000f8e00ff */
[----:B------:R-:W-:Y:S01]  /*6e10*/  LOP3.LUT P0, RZ, R22, 0x3, RZ, 0xc0, !PT ;  /* 0x0000000316ff7812 */ /* 0x000fe2000780c0ff */
[----:B------:R1:W-:Y:S01]  /*6e20*/  SHFL.IDX PT, R40, R12, 0x1, 0x1c1f ;  /* 0x003c1f000c287f89 */ /* 0x0003e200000e0000 */
[----:B------:R-:W-:Y:S01]  /*6e30*/  SHF.R.U64 R13, R13, 0x3, RZ ;  /* 0x000000030d0d7819 */ /* 0x000fe200000012ff */
[----:B------:R-:W-:Y:S01]  /*6e40*/  IMAD R26, R7, 0xc0, R152 ;  /* 0x000000c0071a7824 */ /* 0x000fe200078e0298 */
[----:B------:R-:W-:Y:S01]  /*6e50*/  UIMAD.WIDE.U32 UR6, UR4, UR10, URZ ;  /* 0x0000000a040672a5 */ /* 0x000fe2000f8e003f */
[----:B------:R-:W2:Y:S01]  /*6e60*/  SHFL.IDX PT, R21, R14, RZ, 0x1c1f ;  /* 0x001c1fff0e157589 */ /* 0x000ea200000e0000 */
[----:B------:R-:W-:Y:S01]  /*6e70*/  IADD3 R7, P3, R4, 0x7800, RZ ;  /* 0x0000780004077810 */ /* 0x000fe20007f7e0ff */
[C---:B------:R-:W-:Y:S01]  /*6e80*/  VIADD R6, R26.reuse, 0x8 ;  /* 0x000000081a067836 */ /* 0x040fe20000000000 */
[-C--:B------:R-:W-:Y:S01]  /*6e90*/  ISETP.GE.OR P2, PT, R26, R43.reuse, P0 ;  /* 0x0000002b1a00720c */ /* 0x080fe20000746670 */
[----:B------:R-:W3:Y:S01]  /*6ea0*/  SHFL.IDX PT, R41, R14, 0x1, 0x1c1f ;  /* 0x003c1f000e297f89 */ /* 0x000ee200000e0000 */
[----:B------:R-:W-:Y:S01]  /*6eb0*/  ULDC.64 UR10, c[0x0][0xae8] ;  /* 0x0002ba00000a7ab9 */ /* 0x000fe20000000a00 */
[----:B------:R-:W-:Y:S01]  /*6ec0*/  UIADD3 UR7, UR7, UR8, URZ ;  /* 0x0000000807077290 */ /* 0x000fe2000fffe03f */
[----:B------:R-:W-:Y:S01]  /*6ed0*/  ISETP.GE.OR P0, PT, R6, R43, P0 ;  /* 0x0000002b0600720c */ /* 0x000fe20000706670 */
[----:B------:R-:W-:Y:S01]  /*6ee0*/  UIMAD UR4, UR14, UR10, URZ ;  /* 0x0000000a0e0472a4 */ /* 0x000fe2000f8e023f */
[----:B------:R-:W-:Y:S01]  /*6ef0*/  LOP3.LUT R32, R33, 0x180, RZ, 0xc0, !PT ;  /* 0x0000018021207812 */ /* 0x000fe200078ec0ff */
[----:B------:R-:W-:Y:S01]  /*6f00*/  IMAD.X R29, RZ, RZ, R5, P3 ;  /* 0x000000ffff1d7224 */ /* 0x000fe200018e0605 */
[----:B------:R-:W-:-:S02]  /*6f10*/  LOP3.LUT R24, R25, 0x180, RZ, 0xc0, !PT ;  /* 0x0000018019187812 */ /* 0x000fc400078ec0ff */
[----:B------:R-:W-:Y:S02]  /*6f20*/  LOP3.LUT R36, R37, 0x180, RZ, 0xc0, !PT ;  /* 0x0000018025247812 */ /* 0x000fe400078ec0ff */
[----:B-1----:R-:W-:Y:S01]  /*6f30*/  LOP3.LUT R12, R13, R4, RZ, 0x3c, !PT ;  /* 0x000000040d0c7212 */ /* 0x002fe200078e3cff */
[----:B--2---:R1:W-:Y:S01]  /*6f40*/  @!P2 ST.E desc[UR50][R20.64], R3 ;  /* 0x000000031400a985 */ /* 0x0043e2000c101932 */
[----:B------:R-:W-:Y:S01]  /*6f50*/  UIMAD UR4, UR46, UR11, UR4 ;  /* 0x0000000b2e0472a4 */ /* 0x000fe2000f8e0204 */
[----:B------:R-:W-:Y:S01]  /*6f60*/  LOP3.LUT R6, R7, 0x180, RZ, 0xc0, !PT ;  /* 0x0000018007067812 */ /* 0x000fe200078ec0ff */
[----:B------:R-:W-:Y:S01]  /*6f70*/  UIMAD.WIDE.U32 UR6, UR46, UR10, UR6 ;  /* 0x0000000a2e0672a5 */ /* 0x000fe2000f8e0006 */
[----:B---3--:R0:W-:Y:S01]  /*6f80*/  @!P0 ST.E desc[UR50][R40.64], R8 ;  /* 0x0000000828008985 */ /* 0x0081e2000c101932 */
[----:B------:R-:W-:Y:S01]  /*6f90*/  ULDC.64 UR8, c[0x0][0xaf0] ;  /* 0x0002bc0000087ab9 */ /* 0x000fe20000000a00 */
[----:B------:R-:W-:Y:S01]  /*6fa0*/  SHF.R.U64 R32, R32, 0x3, RZ ;  /* 0x0000000320207819 */ /* 0x000fe200000012ff */
[----:B------:R-:W-:Y:S01]  /*6fb0*/  IMAD.MOV.U32 R13, RZ, RZ, R5 ;  /* 0x000000ffff0d7224 */ /* 0x000fe200078e0005 */
[----:B------:R-:W-:-:S02]  /*6fc0*/  SHF.R.U64 R24, R24, 0x3, RZ ;  /* 0x0000000318187819 */ /* 0x000fc400000012ff */
[----:B------:R-:W-:Y:S01]  /*6fd0*/  SHF.R.U64 R36, R36, 0x3, RZ ;  /* 0x0000000324247819 */ /* 0x000fe200000012ff */
[----:B-1----:R-:W1:Y:S01]  /*6fe0*/  @P1 LDC R21, c[0x0][0xbf0] ;  /* 0x0002fc00ff151b82 */ /* 0x002e620000000800 */
[----:B------:R-:W-:Y:S02]  /*6ff0*/  IMAD R3, R18, 0x60, R19 ;  /* 0x0000006012037824 */ /* 0x000fe400078e0213 */
[----:B------:R-:W-:Y:S01]  /*7000*/  IMAD.U32 R20, RZ, RZ, UR45 ;  /* 0x0000002dff147e24 */ /* 0x000fe2000f8e00ff */
[----:B------:R-:W-:Y:S01]  /*7010*/  UIADD3 UR7, UR7, UR4, URZ ;  /* 0x0000000407077290 */ /* 0x000fe2000fffe03f */
[----:B------:R-:W-:Y:S01]  /*7020*/  SHF.R.U64 R4, R6, 0x3, RZ ;  /* 0x0000000306047819 */ /* 0x000fe200000012ff */
[----:B------:R-:W5:Y:S01]  /*7030*/  LD.E.128 R12, desc[UR50][R12.64] ;  /* 0x000000320c0c7980 */ /* 0x000f62000c101d00 */
[----:B------:R-:W-:Y:S01]  /*7040*/  IMAD R20, R20, 0xc0, R3 ;  /* 0x000000c014147824 */ /* 0x000fe200078e0203 */
[----:B------:R-:W-:Y:S01]  /*7050*/  UIMAD UR4, UR43, UR8, URZ ;  /* 0x000000082b0472a4 */ /* 0x000fe2000f8e023f */
[----:B------:R-:W-:Y:S01]  /*7060*/  LOP3.LUT R32, R32, R33, RZ, 0x3c, !PT ;  /* 0x0000002120207212 */ /* 0x000fe200078e3cff */
[----:B------:R-:W-:Y:S01]  /*7070*/  UIMAD.WIDE.U32 UR6, UR42, UR8, UR6 ;  /* 0x000000082a0672a5 */ /* 0x000fe2000f8e0006 */
[----:B0-----:R-:W-:Y:S01]  /*7080*/  @P1 IMAD.HI.U32 R8, R20, R9, RZ ;  /* 0x0000000914081227 */ /* 0x001fe200078e00ff */
[----:B------:R-:W-:Y:S01]  /*7090*/  UIMAD UR4, UR42, UR9, UR4 ;  /* 0x000000092a0472a4 */ /* 0x000fe2000f8e0204 */
[----:B------:R-:W-:-:S02]  /*70a0*/  LOP3.LUT R24, R24, R25, RZ, 0x3c, !PT ;  /* 0x0000001918187212 */ /* 0x000fc400078e3cff */
[----:B------:R-:W-:Y:S01]  /*70b0*/  IMAD.MOV.U32 R3, RZ, RZ, R20 ;  /* 0x000000ffff037224 */ /* 0x000fe200078e0014 */
[----:B------:R-:W-:Y:S01]  /*70c0*/  LOP3.LUT R36, R36, R37, RZ, 0x3c, !PT ;  /* 0x0000002524247212 */ /* 0x000fe200078e3cff */
[--C-:B------:R-:W-:Y:S01]  /*70d0*/  IMAD.X R33, RZ, RZ, R5.reuse, P6 ;  /* 0x000000ffff217224 */ /* 0x100fe200030e0605 */
[----:B------:R-:W-:Y:S01]  /*70e0*/  LOP3.LUT R28, R4, R7, RZ, 0x3c, !PT ;  /* 0x00000007041c7212 */ /* 0x000fe200078e3cff */
[--C-:B------:R-:W-:Y:S01]  /*70f0*/  IMAD.X R25, RZ, RZ, R5.reuse, P5 ;  /* 0x000000ffff197224 */ /* 0x100fe200028e0605 */
[----:B------:R-:W-:Y:S01]  /*7100*/  UIADD3 UR4, UR7, UR4, URZ ;  /* 0x0000000407047290 */ /* 0x000fe2000fffe03f */
[----:B------:R-:W-:Y:S01]  /*7110*/  IMAD.X R37, RZ, RZ, R5, P4 ;  /* 0x000000ffff257224 */ /* 0x000fe200020e0605 */
[----:B------:R-:W-:Y:S01]  /*7120*/  ULDC.64 UR8, c[0x0][0xae0] ;  /* 0x0002b80000087ab9 */ /* 0x000fe20000000a00 */
[----:B------:R0:W5:Y:S01]  /*7130*/  LD.E.128 R4, desc[UR50][R10.64] ;  /* 0x000000320a047980 */ /* 0x000162000c101d00 */
[----:B-1----:R-:W-:Y:S01]  /*7140*/  @P1 SHF.R.U32.HI R3, RZ, R21, R8 ;  /* 0x00000015ff031219 */ /* 0x002fe20000011608 */
[----:B------:R-:W-:-:S02]  /*7150*/  IMAD.U32 R9, RZ, RZ, UR7 ;  /* 0x00000007ff097e24 */ /* 0x000fc4000f8e00ff */
[----:B------:R-:W-:Y:S01]  /*7160*/  IMAD.U32 R8, RZ, RZ, UR6 ;  /* 0x00000006ff087e24 */ /* 0x000fe2000f8e00ff */
[----:B------:R-:W5:Y:S04]  /*7170*/  LD.E.128 R32, desc[UR50][R32.64] ;  /* 0x0000003220207980 */ /* 0x000f68000c101d00 */
[----:B------:R-:W5:Y:S01]  /*7180*/  LD.E.128 R24, desc[UR50][R24.64] ;  /* 0x0000003218187980 */ /* 0x000f62000c101d00 */
[--C-:B0-----:R-:W-:Y:S01]  /*7190*/  SHF.R.S32.HI R10, RZ, 0x1f, R3.reuse ;  /* 0x0000001fff0a7819 */ /* 0x101fe20000011403 */
[----:B------:R-:W-:Y:S01]  /*71a0*/  IMAD.MOV R11, RZ, RZ, -R3 ;  /* 0x000000ffff0b7224 */ /* 0x000fe200078e0a03 */
[----:B------:R-:W-:Y:S01]  /*71b0*/  ULDC.64 UR6, c[0x0][0xad8] ;  /* 0x0002b60000067ab9 */ /* 0x000fe20000000a00 */
[----:B------:R-:W-:Y:S01]  /*71c0*/  IMAD.U32 R9, RZ, RZ, UR4 ;  /* 0x00000004ff097e24 */ /* 0x000fe2000f8e00ff */
[----:B------:R-:W5:Y:S01]  /*71d0*/  LD.E.128 R36, desc[UR50][R36.64] ;  /* 0x0000003224247980 */ /* 0x000f62000c101d00 */
[----:B------:R-:W-:-:S02]  /*71e0*/  IMAD R10, R10, UR8, RZ ;  /* 0x000000080a0a7c24 */ /* 0x000fc4000f8e02ff */
[----:B------:R-:W-:Y:S01]  /*71f0*/  IMAD R11, R44, R11, R20 ;  /* 0x0000000b2c0b7224 */ /* 0x000fe200078e0214 */
[----:B------:R-:W5:Y:S01]  /*7200*/  LD.E.128 R28, desc[UR50][R28.64] ;  /* 0x000000321c1c7980 */ /* 0x000f62000c101d00 */
[C---:B------:R-:W-:Y:S02]  /*7210*/  IMAD R21, R3.reuse, UR9, R10 ;  /* 0x0000000903157c24 */ /* 0x040fe4000f8e020a */
[----:B------:R-:W-:Y:S01]  /*7220*/  IMAD.WIDE.U32 R8, R3, UR8, R8 ;  /* 0x0000000803087c25 */ /* 0x000fe2000f8e0008 */
[----:B------:R-:W-:Y:S01]  /*7230*/  @!PT LDS RZ, [RZ] ;  /* 0x00000000fffff984 */ /* 0x000fe20000000800 */
[----:B------:R-:W-:Y:S01]  /*7240*/  @!PT LDS RZ, [RZ] ;  /* 0x00000000fffff984 */ /* 0x000fe20000000800 */
[----:B------:R-:W-:Y:S01]  /*7250*/  @!PT LDS RZ, [RZ] ;  /* 0x00000000fffff984 */ /* 0x000fe20000000800 */
[----:B------:R-:W-:Y:S01]  /*7260*/  @!PT LDS RZ, [RZ] ;  /* 0x00000000fffff984 */ /* 0x000fe20000000800 */
[----:B------:R0:W-:Y:S06]  /*7270*/  MEMBAR.ALL.CTA ;  /* 0x0000000000007992 */ /* 0x0001ec0000008000 */
[----:B0-----:R-:W0:Y:S01]  /*7280*/  FENCE.VIEW.ASYNC.S ;  /* 0x00000000000073c6 */ /* 0x001e220000000000 */
[----:B------:R-:W-:Y:S01]  /*7290*/  SHF.R.S32.HI R3, RZ, 0x1f, R11 ;  /* 0x0000001fff037819 */ /* 0x000fe2000001140b */
[----:B------:R-:W-:-:S02]  /*72a0*/  IMAD.U32 R44, RZ, RZ, UR45 ;  /* 0x0000002dff2c7e24 */ /* 0x000fc4000f8e00ff */
[----:B------:R-:W-:Y:S02]  /*72b0*/  IMAD.IADD R9, R9, 0x1, R21 ;  /* 0x0000000109097824 */ /* 0x000fe400078e0215 */
[----:B------:R-:W-:Y:S02]  /*72c0*/  IMAD R10, R3, UR6, RZ ;  /* 0x00000006030a7c24 */ /* 0x000fe4000f8e02ff */
[----:B------:R-:W-:Y:S02]  /*72d0*/  IMAD R44, R44, 0xc0, R19 ;  /* 0x000000c02c2c7824 */ /* 0x000fe400078e0213 */
[C---:B------:R-:W-:Y:S02]  /*72e0*/  IMAD R3, R11.reuse, UR7, R10 ;  /* 0x000000070b037c24 */ /* 0x040fe4000f8e020a */
[----:B------:R-:W-:Y:S01]  /*72f0*/  IMAD.WIDE.U32 R8, R11, UR6, R8 ;  /* 0x000000060b087c25 */ /* 0x000fe2000f8e0008 */
[----:B------:R-:W-:Y:S01]  /*7300*/  ISETP.GE.AND P0, PT, R44, R43, PT ;  /* 0x0000002b2c00720c */ /* 0x000fe20003f06270 */
[----:B------:R-:W-:-:S02]  /*7310*/  ULDC.64 UR6, c[0x0][0xa80] ;  /* 0x0002a00000067ab9 */ /* 0x000fc40000000a00 */
[----:B------:R-:W-:Y:S01]  /*7320*/  IMAD.IADD R3, R9, 0x1, R3 ;  /* 0x0000000109037824 */ /* 0x000fe200078e0203 */
[----:B------:R-:W-:Y:S01]  /*7330*/  LEA R42, P1, R8, UR6, 0x1 ;  /* 0x00000006082a7c11 */ /* 0x000fe2000f8208ff */
[----:B------:R-:W-:-:S03]  /*7340*/  VIADD R0, R0, 0x19c20 ;  /* 0x00019c2000007836 */ /* 0x000fc60000000000 */
[----:B------:R-:W-:Y:S02]  /*7350*/  LEA.HI.X R3, R8, UR7, R3, 0x1, P1 ;  /* 0x0000000708037c11 */ /* 0x000fe400088f0c03 */
[----:B------:R-:W-:Y:S01]  /*7360*/  PRMT R0, RZ, 0x654, R0 ;  /* 0x00000654ff007816 */ /* 0x000fe20000000000 */
[----:B0-----:R0:W1:Y:S01]  /*7370*/  SHFL.IDX PT, R10, R42, RZ, 0x1c1f ;  /* 0x001c1fff2a0a7589 */ /* 0x00106200000e0000 */
[----:B------:R-:W-:Y:S02]  /*7380*/  BSSY B1, `(.L_x_189) ;  /* 0x0000010000017945 */ /* 0x000fe40003800000 */
[----:B------:R0:W-:Y:S01]  /*7390*/  SYNCS.ARRIVE.TRANS64.RED.A1T0 RZ, [R0+URZ], RZ ;  /* 0x000000ff00ff79a7 */ /* 0x0001e2000810043f */
[----:B------:R0:W2:Y:S01]  /*73a0*/  SHFL.IDX PT, R11, R3, RZ, 0x1c1f ;  /* 0x001c1fff030b7589 */ /* 0x0000a200000e0000 */
[----:B------:R-:W-:Y:S05]  /*73b0*/  @P0 BRA `(.L_x_190) ;  /* 0x0000000000300947 */ /* 0x000fea0003800000 */
[----:B------:R-:W-:Y:S02]  /*73c0*/  ULDC UR4, c[0x0][0xac8] ;  /* 0x0002b20000047ab9 */ /* 0x000fe40000000800 */
[----:B------:R-:W-:Y:S02]  /*73d0*/  ISETP.GE.AND P1, PT, R16, UR4, PT ;  /* 0x0000000410007c0c */ /* 0x000fe4000bf26270 */
[----:B------:R-:W-:Y:S02]  /*73e0*/  ISETP.GE.AND P2, PT, R17, UR4, PT ;  /* 0x0000000411007c0c */ /* 0x000fe4000bf46270 */
[----:B------:R-:W-:-:S09]  /*73f0*/  ISETP.GE.AND P0, PT, R2, UR4, PT ;  /* 0x0000000402007c0c */ /* 0x000fd2000bf06270 */
[-C--:B-1----:R-:W-:Y:S02]  /*7400*/  @!P1 LEA R20, P3, R16, R10.reuse, 0x1 ;  /* 0x0000000a10149211 */ /* 0x082fe400078608ff */
[C---:B------:R-:W-:Y:S02]  /*7410*/  @!P2 LEA R40, P4, R17.reuse, R10, 0x1 ;  /* 0x0000000a1128a211 */ /* 0x040fe400078808ff */
[----:B--2---:R-:W-:Y:S01]  /*7420*/  @!P0 IMAD.WIDE R8, R2, 0x2, R10 ;  /* 0x0000000202088825 */ /* 0x004fe200078e020a */
[-C--:B------:R-:W-:Y:S02]  /*7430*/  @!P1 LEA.HI.X R21, R16, R11.reuse, R157, 0x1, P3 ;  /* 0x0000000b10159211 */ /* 0x080fe400018f0c9d */
[----:B------:R-:W-:Y:S02]  /*7440*/  @!P2 LEA.HI.X R41, R17, R11, R156, 0x1, P4 ;  /* 0x0000000b1129a211 */ /* 0x000fe400020f0c9c */
[----:B-----5:R3:W-:Y:S04]  /*7450*/  @!P0 ST.E.128 desc[UR50][R8.64], R12 ;  /* 0x0000000c08008985 */ /* 0x0207e8000c101d32 */
[----:B------:R3:W-:Y:S04]  /*7460*/  @!P1 ST.E.128 desc[UR50][R20.64], R32 ;  /* 0x0000002014009985 */ /* 0x0007e8000c101d32 */
[----:B------:R3:W-:Y:S02]  /*7470*/  @!P2 ST.E.128 desc[UR50][R40.64], R36 ;  /* 0x000000242800a985 */ /* 0x0007e4000c101d32 */
.L_x_190:
[----:B------:R-:W-:Y:S05]  /*7480*/  BSYNC B1 ;  /* 0x0000000000017941 */ /* 0x000fea0003800000 */
.L_x_189:
[----:B0-----:R-:W-:Y:S01]  /*7490*/  VIADD R0, R44, 0x60 ;  /* 0x000000602c007836 */ /* 0x001fe20000000000 */
[----:B--2---:R0:W2:Y:S04]  /*74a0*/  SHFL.IDX PT, R11, R3, 0x1, 0x1c1f ;  /* 0x003c1f00030b7f89 */ /* 0x0040a800000e0000 */
[----:B------:R-:W-:Y:S01]  /*74b0*/  ISETP.GE.AND P0, PT, R0, R43, PT ;  /* 0x0000002b0000720c */ /* 0x000fe20003f06270 */
[----:B-1----:R0:W1:-:S12]  /*74c0*/  SHFL.IDX PT, R10, R42, 0x1, 0x1c1f ;  /* 0x003c1f002a0a7f89 */ /* 0x00205800000e0000 */
[----:B0-----:R-:W-:Y:S05]  /*74d0*/  @P0 BRA `(.L_x_191) ;  /* 0x0000000800c00947 */ /* 0x001fea0003800000 */
[----:B------:R-:W-:Y:S02]  /*74e0*/  ULDC UR4, c[0x0][0xac8] ;  /* 0x0002b20000047ab9 */ /* 0x000fe40000000800 */
[----:B------:R-:W-:Y:S02]  /*74f0*/  ISETP.GE.AND P2, PT, R16, UR4, PT ;  /* 0x0000000410007c0c */ /* 0x000fe4000bf46270 */
[----:B------:R-:W-:-:S11]  /*7500*/  ISETP.GE.AND P1, PT, R2, UR4, PT ;  /* 0x0000000402007c0c */ /* 0x000fd6000bf26270 */
[----:B-1-3-5:R-:W-:Y:S02]  /*7510*/  @!P2 LEA R12, P0, R16, R10, 0x1 ;  /* 0x0000000a100ca211 */ /* 0x02afe400078008ff */
[----:B--2---:R-:W-:Y:S02]  /*7520*/  @!P1 IMAD.WIDE R8, R2, 0x2, R10 ;  /* 0x0000000202089825 */ /* 0x004fe400078e020a */
[----:B------:R-:W-:Y:S02]  /*7530*/  @!P2 LEA.HI.X R13, R16, R11, R157, 0x1, P0 ;  /* 0x0000000b100da211 */ /* 0x000fe400000f0c9d */
[----:B------:R-:W-:Y:S01]  /*7540*/  ISETP.GE.AND P0, PT, R17, UR4, PT ;  /* 0x0000000411007c0c */ /* 0x000fe2000bf06270 */
[----:B------:R0:W-:Y:S04]  /*7550*/  @!P1 ST.E.128 desc[UR50][R8.64], R4 ;  /* 0x0000000408009985 */ /* 0x0001e8000c101d32 */
[----:B------:R0:W-:Y:S08]  /*7560*/  @!P2 ST.E.128 desc[UR50][R12.64], R24 ;  /* 0x000000180c00a985 */ /* 0x0001f0000c101d32 */
[----:B------:R-:W-:Y:S05]  /*7570*/  @P0 BRA `(.L_x_191) ;  /* 0x0000000800980947 */ /* 0x000fea0003800000 */
[----:B0-----:R-:W-:-:S04]  /*7580*/  LEA R4, P0, R17, R10, 0x1 ;  /* 0x0000000a11047211 */ /* 0x001fc800078008ff */
[----:B------:R-:W-:-:S05]  /*7590*/  LEA.HI.X R5, R17, R11, R156, 0x1, P0 ;  /* 0x0000000b11057211 */ /* 0x000fca00000f0c9c */
[----:B------:R4:W-:Y:S01]  /*75a0*/  ST.E.128 desc[UR50][R4.64], R28 ;  /* 0x0000001c04007985 */ /* 0x0009e2000c101d32 */
[----:B------:R-:W-:Y:S05]  /*75b0*/  BRA `(.L_x_191) ;  /* 0x0000000800887947 */ /* 0x000fea0003800000 */
.L_x_187:
[----:B------:R-:W-:Y:S01]  /*75c0*/  ULDC.64 UR6, c[0x0][0xc00] ;  /* 0x0003000000067ab9 */ /* 0x000fe20000000a00 */
[----:B------:R-:W-:Y:S01]  /*75d0*/  ULDC UR4, c[0x0][0xa88] ;  /* 0x0002a20000047ab9 */ /* 0x000fe20000000800 */
[----:B------:R-:W-:Y:S01]  /*75e0*/  UISETP.NE.U32.AND UP0, UPT, UR6, URZ, UPT ;  /* 0x0000003f0600728c */ /* 0x000fe2000bf05070 */
[----:B------:R-:W0:Y:S03]  /*75f0*/  LDC R11, c[0x0][0xbe8] ;  /* 0x0002fa00ff0b7b82 */ /* 0x000e260000000800 */
[----:B------:R-:W-:-:S03]  /*7600*/  UISETP.NE.AND.EX UP0, UPT, UR7, URZ, UPT, UP0 ;  /* 0x0000003f0700728c */ /* 0x000fc6000bf05300 */
[----:B------:R-:W-:Y:S02]  /*7610*/  ULDC.64 UR6, c[0x0][0xc00] ;  /* 0x0003000000067ab9 */ /* 0x000fe40000000a00 */
[----:B------:R-:W-:Y:S01]  /*7620*/  UIMAD.WIDE UR6, UR42, 0x4, UR6 ;  /* 0x000000042a0678a5 */ /* 0x000fe2000f8e0206 */
[----:B------:R-:W-:-:S05]  /*7630*/  PLOP3.LUT P2, PT, PT, PT, UP0, 0x80, 0x0 ;  /* 0x000000000000781c */ /* 0x000fca0003f4f008 */
[----:B------:R-:W-:Y:S02]  /*7640*/  IMAD.U32 R4, RZ, RZ, UR6 ;  /* 0x00000006ff047e24 */ /* 0x000fe4000f8e00ff */
[----:B------:R-:W-:Y:S01]  /*7650*/  IMAD.U32 R5, RZ, RZ, UR7 ;  /* 0x00000007ff057e24 */ /* 0x000fe2000f8e00ff */
[----:B------:R-:W-:Y:S02]  /*7660*/  ULDC.64 UR6, c[0x0][0xc08] ;  /* 0x0003020000067ab9 */ /* 0x000fe40000000a00 */
[----:B------:R-:W-:-:S03]  /*7670*/  UISETP.NE.U32.AND UP1, UPT, UR6, URZ, UPT ;  /* 0x0000003f0600728c */ /* 0x000fc6000bf25070 */
[----:B------:R-:W2:Y:S01]  /*7680*/  @P2 LDG.E R3, desc[UR50][R4.64] ;  /* 0x0000003204032981 */ /* 0x000ea2000c1e1900 */
[----:B------:R-:W-:Y:S01]  /*7690*/  UISETP.NE.AND.EX UP1, UPT, UR7, URZ, UPT, UP1 ;  /* 0x0000003f0700728c */ /* 0x000fe2000bf25310 */
[----:B------:R-:W-:-:S05]  /*76a0*/  IMAD.U32 R0, RZ, RZ, UR4 ;  /* 0x00000004ff007e24 */ /* 0x000fca000f8e00ff */
[----:B------:R-:W-:-:S05]  /*76b0*/  PLOP3.LUT P3, PT, PT, PT, UP1, 0x80, 0x0 ;  /* 0x000000000000781c */ /* 0x000fca0003f6f018 */
[----:B------:R-:W-:Y:S02]  /*76c0*/  @UP1 ULDC.64 UR6, c[0x0][0xc08] ;  /* 0x0003020000061ab9 */ /* 0x000fe40000000a00 */
[----:B------:R-:W-:-:S06]  /*76d0*/  @UP1 UIMAD.WIDE UR6, UR42, 0x4, UR6 ;  /* 0x000000042a0618a5 */ /* 0x000fcc000f8e0206 */
[----:B------:R-:W-:Y:S02]  /*76e0*/  IMAD.U32 R6, RZ, RZ, UR6 ;  /* 0x00000006ff067e24 */ /* 0x000fe4000f8e00ff */
[----:B------:R-:W-:-:S05]  /*76f0*/  IMAD.U32 R7, RZ, RZ, UR7 ;  /* 0x00000007ff077e24 */ /* 0x000fca000f8e00ff */
[----:B------:R1:W5:Y:S01]  /*7700*/  @P3 LDG.E R0, desc[UR50][R6.64] ;  /* 0x0000003206003981 */ /* 0x000362000c1e1900 */
[----:B0-----:R-:W-:Y:S01]  /*7710*/  ISETP.NE.AND P0, PT, R11, 0x1, PT ;  /* 0x000000010b00780c */ /* 0x001fe20003f05270 */
[----:B------:R-:W-:Y:S01]  /*7720*/  UMOV UR4, URZ ;  /* 0x0000003f00047c82 */ /* 0x000fe20008000000 */
[----:B------:R-:W-:Y:S01]  /*7730*/  USHF.R.S32.HI UR10, URZ, 0x1f, UR46 ;  /* 0x0000001f3f0a7899 */ /* 0x000fe2000801142e */
[----:B------:R-:W0:Y:S10]  /*7740*/  S2R R8, SR_TID.X ;  /* 0x0000000000087919 */ /* 0x000e340000002100 */
[----:B------:R-:W3:Y:S01]  /*7750*/  @P0 LDC R9, c[0x0][0xbec] ;  /* 0x0002fb00ff090b82 */ /* 0x000ee20000000800 */
[----:B0-----:R-:W-:-:S05]  /*7760*/  VIADD R8, R8, 0xffffff80 ;  /* 0xffffff8008087836 */ /* 0x001fca0000000000 */
[----:B------:R-:W-:Y:S02]  /*7770*/  ISETP.GE.AND P1, PT, R8, 0xc0, PT ;  /* 0x000000c00800780c */ /* 0x000fe40003f26270 */
[----:B--2---:R-:W-:-:S13]  /*7780*/  @P2 R2UR UR4, R3 ;  /* 0x00000000030422ca */ /* 0x004fda00000e0000 */
[----:B------:R-:W-:Y:S01]  /*7790*/  USHF.R.S32.HI UR9, URZ, 0x1f, UR4 ;  /* 0x0000001f3f097899 */ /* 0x000fe20008011404 */
[----:B-1-3--:R-:W-:Y:S11]  /*77a0*/  @P3 BRA `(.L_x_192) ;  /* 0x0000000000103947 */ /* 0x00aff60003800000 */
[----:B------:R-:W-:Y:S05]  /*77b0*/  @!P2 BRA `(.L_x_192) ;  /* 0x00000000000ca947 */ /* 0x000fea0003800000 */
[----:B------:R-:W2:Y:S04]  /*77c0*/  LDG.E R3, desc[UR50][R4.64] ;  /* 0x0000003204037981 */ /* 0x000ea8000c1e1900 */
[----:B-----5:R-:W2:Y:S02]  /*77d0*/  LDG.E R0, desc[UR50][R4.64+0x4] ;  /* 0x0000043204007981 */ /* 0x020ea4000c1e1900 */
[----:B--2---:R-:W-:-:S07]  /*77e0*/  IMAD.IADD R0, R0, 0x1, -R3 ;  /* 0x0000000100007824 */ /* 0x004fce00078e0a03 */
.L_x_192:
[----:B------:R-:W-:Y:S01]  /*77f0*/  USEL UR42, UR42, URZ, !UP0 ;  /* 0x0000003f2a2a7287 */ /* 0x000fe2000c000000 */
[----:B------:R-:W-:Y:S01]  /*7800*/  BSSY B1, `(.L_x_193) ;  /* 0x000002d000017945 */ /* 0x000fe20003800000 */
[----:B------:R-:W-:-:S03]  /*7810*/  USEL UR43, UR43, URZ, !UP0 ;  /* 0x0000003f2b2b7287 */ /* 0x000fc6000c000000 */
[----:B------:R-:W-:Y:S09]  /*7820*/  @P1 BRA `(.L_x_194) ;  /* 0x0000000000a81947 */ /* 0x000ff20003800000 */
[----:B------:R-:W0:Y:S01]  /*7830*/  S2R R4, SR_TID.X ;  /* 0x0000000000047919 */ /* 0x000e220000002100 */
[----:B------:R-:W1:Y:S01]  /*7840*/  LDC R6, c[0x0][0xbe8] ;  /* 0x0002fa00ff067b82 */ /* 0x000e620000000800 */
[----:B------:R-:W-:-:S04]  /*7850*/  IMAD.U32 R3, RZ, RZ, UR45 ;  /* 0x0000002dff037e24 */ /* 0x000fc8000f8e00ff */
[----:B0-----:R-:W-:Y:S02]  /*7860*/  IMAD R3, R3, 0xc0, R4 ;  /* 0x000000c003037824 */ /* 0x001fe400078e0204 */
[----:B-1---5:R-:W-:Y:S02]  /*7870*/  IMAD R4, R0, R6, RZ ;  /* 0x0000000600047224 */ /* 0x022fe400078e02ff */
[----:B------:R-:W-:-:S05]  /*7880*/  VIADD R5, R3, 0xffffff80 ;  /* 0xffffff8003057836 */ /* 0x000fca0000000000 */
[----:B------:R-:W-:-:S13]  /*7890*/  ISETP.GE.AND P1, PT, R5, R4, PT ;  /* 0x000000040500720c */ /* 0x000fda0003f26270 */
[----:B------:R-:W-:Y:S05]  /*78a0*/  @P1 BRA `(.L_x_194) ;  /* 0x0000000000881947 */ /* 0x000fea0003800000 */
[----:B------:R-:W-:Y:S01]  /*78b0*/  ISETP.NE.AND P1, PT, R6, 0x1, PT ;  /* 0x000000010600780c */ /* 0x000fe20003f25270 */
[----:B------:R-:W-:Y:S01]  /*78c0*/  ULDC.64 UR12, c[0x0][0xb90] ;  /* 0x0002e400000c7ab9 */ /* 0x000fe20000000a00 */
[----:B------:R-:W-:Y:S01]  /*78d0*/  UMOV UR6, UR4 ;  /* 0x0000000400067c82 */ /* 0x000fe20008000000 */
[----:B------:R-:W-:Y:S01]  /*78e0*/  UIMAD UR8, UR10, UR12, URZ ;  /* 0x0000000c0a0872a4 */ /* 0x000fe2000f8e023f */
[----:B------:R-:W-:Y:S02]  /*78f0*/  UMOV UR7, UR9 ;  /* 0x0000000900077c82 */ /* 0x000fe40008000000 */
[----:B------:R-:W-:Y:S02]  /*7900*/  UIMAD.WIDE.U32 UR6, UR46, UR12, UR6 ;  /* 0x0000000c2e0672a5 */ /* 0x000fe4000f8e0006 */
[----:B------:R-:W-:-:S03]  /*7910*/  UIMAD UR8, UR46, UR13, UR8 ;  /* 0x0000000d2e0872a4 */ /* 0x000fc6000f8e0208 */
[----:B------:R-:W-:Y:S02]  /*7920*/  ULDC.64 UR12, c[0x0][0xb98] ;  /* 0x0002e600000c7ab9 */ /* 0x000fe40000000a00 */
[----:B------:R-:W0:Y:S01]  /*7930*/  @P1 LDC R4, c[0x0][0xbec] ;  /* 0x0002fb00ff041b82 */ /* 0x000e220000000800 */
[----:B------:R-:W-:Y:S02]  /*7940*/  UIADD3 UR7, UR7, UR8, URZ ;  /* 0x0000000807077290 */ /* 0x000fe4000fffe03f */
[----:B------:R-:W-:Y:S02]  /*7950*/  UIMAD UR8, UR43, UR12, URZ ;  /* 0x0000000c2b0872a4 */ /* 0x000fe4000f8e023f */
[----:B------:R-:W-:Y:S02]  /*7960*/  UIMAD.WIDE.U32 UR6, UR42, UR12, UR6 ;  /* 0x0000000c2a0672a5 */ /* 0x000fe4000f8e0006 */
[----:B------:R-:W-:Y:S01]  /*7970*/  UIMAD UR8, UR42, UR13, UR8 ;  /* 0x0000000d2a0872a4 */ /* 0x000fe2000f8e0208 */
[----:B------:R-:W1:Y:S02]  /*7980*/  @P1 LDC R8, c[0x0][0xbf0] ;  /* 0x0002fc00ff081b82 */ /* 0x000e640000000800 */
[----:B------:R-:W-:Y:S01]  /*7990*/  ULDC.64 UR12, c[0x0][0xb88] ;  /* 0x0002e200000c7ab9 */ /* 0x000fe20000000a00 */
[----:B0-----:R-:W-:-:S04]  /*79a0*/  @P1 IMAD.HI.U32 R3, R5, R4, RZ ;  /* 0x0000000405031227 */ /* 0x001fc800078e00ff */
[----:B------:R-:W-:Y:S01]  /*79b0*/  IMAD.MOV.U32 R4, RZ, RZ, R5 ;  /* 0x000000ffff047224 */ /* 0x000fe200078e0005 */
[----:B-1----:R-:W-:Y:S01]  /*79c0*/  @P1 SHF.R.U32.HI R4, RZ, R8, R3 ;  /* 0x00000008ff041219 */ /* 0x002fe20000011603 */
[----:B------:R-:W-:-:S04]  /*79d0*/  IMAD.U32 R8, RZ, RZ, UR8 ;  /* 0x00000008ff087e24 */ /* 0x000fc8000f8e00ff */
[----:B------:R-:W-:-:S04]  /*79e0*/  IMAD.MOV R3, RZ, RZ, -R4 ;  /* 0x000000ffff037224 */ /* 0x000fc800078e0a04 */
[----:B------:R-:W-:Y:S01]  /*79f0*/  IMAD R3, R6, R3, R5 ;  /* 0x0000000306037224 */ /* 0x000fe200078e0205 */
[----:B------:R-:W-:Y:S02]  /*7a00*/  SHF.R.S32.HI R5, RZ, 0x1f, R4 ;  /* 0x0000001fff057819 */ /* 0x000fe40000011404 */
[----:B------:R-:W-:Y:S02]  /*7a10*/  IADD3 R4, P1, R4, UR6, RZ ;  /* 0x0000000604047c10 */ /* 0x000fe4000ff3e0ff */
[----:B------:R-:W-:Y:S02]  /*7a20*/  SHF.R.S32.HI R6, RZ, 0x1f, R3 ;  /* 0x0000001fff067819 */ /* 0x000fe40000011403 */
[----:B------:R-:W-:Y:S01]  /*7a30*/  IADD3.X R5, R5, UR7, R8, P1, !PT ;  /* 0x0000000705057c10 */ /* 0x000fe20008ffe408 */
[----:B------:R-:W-:Y:S02]  /*7a40*/  ULDC.64 UR6, c[0x0][0xb50] ;  /* 0x0002d40000067ab9 */ /* 0x000fe40000000a00 */
[----:B------:R-:W-:-:S02]  /*7a50*/  IMAD R6, R6, UR12, RZ ;  /* 0x0000000c06067c24 */ /* 0x000fc4000f8e02ff */
[----:B------:R-:W-:-:S04]  /*7a60*/  IMAD.WIDE.U32 R4, R3, UR12, R4 ;  /* 0x0000000c03047c25 */ /* 0x000fc8000f8e0004 */
[----:B------:R-:W-:Y:S01]  /*7a70*/  IMAD R7, R3, UR13, R6 ;  /* 0x0000000d03077c24 */ /* 0x000fe2000f8e0206 */
[----:B------:R-:W-:-:S03]  /*7a80*/  LEA R6, P1, R4, UR6, 0x2 ;  /* 0x0000000604067c11 */ /* 0x000fc6000f8210ff */
[----:B------:R-:W-:-:S05]  /*7a90*/  IMAD.IADD R3, R5, 0x1, R7 ;  /* 0x0000000105037824 */ /* 0x000fca00078e0207 */
[----:B------:R-:W-:Y:S01]  /*7aa0*/  LEA.HI.X R7, R4, UR7, R3, 0x2, P1 ;  /* 0x0000000704077c11 */ /* 0x000fe200088f1403 */
[----:B------:R-:W-:-:S05]  /*7ab0*/  IMAD.MOV.U32 R3, RZ, RZ, -0x800000 ;  /* 0xff800000ff037424 */ /* 0x000fca00078e00ff */
[----:B------:R0:W-:Y:S02]  /*7ac0*/  STG.E desc[UR50][R6.64], R3 ;  /* 0x0000000306007986 */ /* 0x0001e4000c101932 */
.L_x_194:
[----:B------:R-:W-:Y:S05]  /*7ad0*/  BSYNC B1 ;  /* 0x0000000000017941 */ /* 0x000fea0003800000 */
.L_x_193:
[----:B------:R-:W1:Y:S01]  /*7ae0*/  @P0 LDC R5, c[0x0][0xbf0] ;  /* 0x0002fc00ff050b82 */ /* 0x000e620000000800 */
[----:B------:R-:W-:Y:S01]  /*7af0*/  ULDC.64 UR12, c[0x0][0xaa0] ;  /* 0x0002a800000c7ab9 */ /* 0x000fe20000000a00 */
[----:B0-----:R-:W-:Y:S01]  /*7b00*/  IMAD.U32 R6, RZ, RZ, UR45 ;  /* 0x0000002dff067e24 */ /* 0x001fe2000f8e00ff */
[----:B------:R-:W-:Y:S01]  /*7b10*/  UIMAD UR8, UR9, UR12, URZ ;  /* 0x0000000c090872a4 */ /* 0x000fe2000f8e023f */
[----:B------:R-:W-:Y:S01]  /*7b20*/  IMAD R3, R18, 0x60, R19 ;  /* 0x0000006012037824 */ /* 0x000fe200078e0213 */
[----:B------:R-:W-:Y:S01]  /*7b30*/  UIMAD.WIDE.U32 UR6, UR4, UR12, URZ ;  /* 0x0000000c040672a5 */ /* 0x000fe2000f8e003f */
[----:B------:R-:W-:Y:S01]  /*7b40*/  BSSY B1, `(.L_x_195) ;  /* 0x0000038000017945 */ /* 0x000fe20003800000 */
[----:B------:R-:W-:Y:S01]  /*7b50*/  UIMAD UR8, UR4, UR13, UR8 ;  /* 0x0000000d040872a4 */ /* 0x000fe2000f8e0208 */
[----:B------:R-:W-:Y:S02]  /*7b60*/  IMAD R6, R6, 0xc0, R3 ;  /* 0x000000c006067824 */ /* 0x000fe400078e0203 */
[----:B------:R-:W-:Y:S01]  /*7b70*/  ULDC.64 UR12, c[0x0][0xae8] ;  /* 0x0002ba00000c7ab9 */ /* 0x000fe20000000a00 */
[----:B------:R-:W-:Y:S01]  /*7b80*/  UIADD3 UR7, UR7, UR8, URZ ;  /* 0x0000000807077290 */ /* 0x000fe2000fffe03f */
[----:B------:R-:W-:Y:S01]  /*7b90*/  @P0 IMAD.HI.U32 R4, R6, R9, RZ ;  /* 0x0000000906040227 */ /* 0x000fe200078e00ff */
[----:B------:R-:W-:-:S02]  /*7ba0*/  UIMAD UR4, UR10, UR12, URZ ;  /* 0x0000000c0a0472a4 */ /* 0x000fc4000f8e023f */
[----:B------:R-:W-:Y:S01]  /*7bb0*/  UIMAD.WIDE.U32 UR6, UR46, UR12, UR6 ;  /* 0x0000000c2e0672a5 */ /* 0x000fe2000f8e0006 */
[----:B------:R-:W-:Y:S01]  /*7bc0*/  IMAD.MOV.U32 R3, RZ, RZ, R6 ;  /* 0x000000ffff037224 */ /* 0x000fe200078e0006 */
[----:B------:R-:W-:Y:S01]  /*7bd0*/  UIMAD UR4, UR46, UR13, UR4 ;  /* 0x0000000d2e0472a4 */ /* 0x000fe2000f8e0204 */
[----:B------:R-:W-:-:S03]  /*7be0*/  ULDC.64 UR8, c[0x0][0xaf0] ;  /* 0x0002bc0000087ab9 */ /* 0x000fc60000000a00 */
[----:B------:R-:W-:Y:S02]  /*7bf0*/  UIADD3 UR7, UR7, UR4, URZ ;  /* 0x0000000407077290 */ /* 0x000fe4000fffe03f */
[----:B------:R-:W-:Y:S01]  /*7c00*/  UIMAD UR4, UR43, UR8, URZ ;  /* 0x000000082b0472a4 */ /* 0x000fe2000f8e023f */
[----:B-1----:R-:W-:Y:S01]  /*7c10*/  @P0 SHF.R.U32.HI R3, RZ, R5, R4 ;  /* 0x00000005ff030219 */ /* 0x002fe20000011604 */
[----:B------:R-:W-:Y:S02]  /*7c20*/  UIMAD.WIDE.U32 UR6, UR42, UR8, UR6 ;  /* 0x000000082a0672a5 */ /* 0x000fe4000f8e0006 */
[----:B------:R-:W-:Y:S01]  /*7c30*/  UIMAD UR4, UR42, UR9, UR4 ;  /* 0x000000092a0472a4 */ /* 0x000fe2000f8e0204 */
[--C-:B------:R-:W-:Y:S01]  /*7c40*/  SHF.R.S32.HI R4, RZ, 0x1f, R3.reuse ;  /* 0x0000001fff047819 */ /* 0x100fe20000011403 */
[----:B------:R-:W-:Y:S01]  /*7c50*/  IMAD.MOV R7, RZ, RZ, -R3 ;  /* 0x000000ffff077224 */ /* 0x000fe200078e0a03 */
[----:B------:R-:W-:Y:S01]  /*7c60*/  ULDC.64 UR8, c[0x0][0xae0] ;  /* 0x0002b80000087ab9 */ /* 0x000fe20000000a00 */
[----:B------:R-:W-:-:S02]  /*7c70*/  UIADD3 UR4, UR7, UR4, URZ ;  /* 0x0000000407047290 */ /* 0x000fc4000fffe03f */
[----:B------:R-:W-:Y:S02]  /*7c80*/  IMAD.U32 R5, RZ, RZ, UR7 ;  /* 0x00000007ff057e24 */ /* 0x000fe4000f8e00ff */
[----:B------:R-:W-:Y:S02]  /*7c90*/  IMAD R7, R11, R7, R6 ;  /* 0x000000070b077224 */ /* 0x000fe400078e0206 */
[----:B------:R-:W-:Y:S02]  /*7ca0*/  IMAD R8, R4, UR8, RZ ;  /* 0x0000000804087c24 */ /* 0x000fe4000f8e02ff */
[----:B------:R-:W-:Y:S01]  /*7cb0*/  IMAD.U32 R4, RZ, RZ, UR6 ;  /* 0x00000006ff047e24 */ /* 0x000fe2000f8e00ff */
[----:B------:R-:W-:Y:S01]  /*7cc0*/  SHF.R.S32.HI R6, RZ, 0x1f, R7 ;  /* 0x0000001fff067819 */ /* 0x000fe20000011407 */
[----:B------:R-:W-:Y:S01]  /*7cd0*/  IMAD.U32 R5, RZ, RZ, UR4 ;  /* 0x00000004ff057e24 */ /* 0x000fe2000f8e00ff */
[----:B------:R-:W-:Y:S01]  /*7ce0*/  ULDC.64 UR6, c[0x0][0xad8] ;  /* 0x0002b60000067ab9 */ /* 0x000fe20000000a00 */
[----:B------:R-:W-:-:S02]  /*7cf0*/  IMAD R9, R3, UR9, R8 ;  /* 0x0000000903097c24 */ /* 0x000fc4000f8e0208 */
[----:B------:R-:W-:-:S04]  /*7d00*/  IMAD.WIDE.U32 R4, R3, UR8, R4 ;  /* 0x0000000803047c25 */ /* 0x000fc8000f8e0004 */
[----:B------:R-:W-:Y:S02]  /*7d10*/  IMAD.U32 R8, RZ, RZ, UR45 ;  /* 0x0000002dff087e24 */ /* 0x000fe4000f8e00ff */
[----:B------:R-:W-:Y:S02]  /*7d20*/  IMAD R6, R6, UR6, RZ ;  /* 0x0000000606067c24 */ /* 0x000fe4000f8e02ff */
[----:B------:R-:W-:Y:S02]  /*7d30*/  IMAD.IADD R5, R5, 0x1, R9 ;  /* 0x0000000105057824 */ /* 0x000fe400078e0209 */
[----:B-----5:R-:W-:Y:S02]  /*7d40*/  IMAD R11, R0, R11, RZ ;  /* 0x0000000b000b7224 */ /* 0x020fe400078e02ff */
[----:B------:R-:W-:Y:S02]  /*7d50*/  IMAD R0, R8, 0xc0, R19 ;  /* 0x000000c008007824 */ /* 0x000fe400078e0213 */
[----:B------:R-:W-:-:S02]  /*7d60*/  IMAD R3, R7, UR7, R6 ;  /* 0x0000000707037c24 */ /* 0x000fc4000f8e0206 */
[----:B------:R-:W-:Y:S01]  /*7d70*/  IMAD.WIDE.U32 R4, R7, UR6, R4 ;  /* 0x0000000607047c25 */ /* 0x000fe2000f8e0004 */
[----:B------:R-:W-:Y:S01]  /*7d80*/  ISETP.GE.AND P0, PT, R0, R11, PT ;  /* 0x0000000b0000720c */ /* 0x000fe20003f06270 */
[----:B------:R-:W-:Y:S02]  /*7d90*/  ULDC.64 UR6, c[0x0][0xa80] ;  /* 0x0002a00000067ab9 */ /* 0x000fe40000000a00 */
[----:B------:R-:W-:Y:S01]  /*7da0*/  IMAD.IADD R3, R5, 0x1, R3 ;  /* 0x0000000105037824 */ /* 0x000fe200078e0203 */
[----:B------:R-:W-:-:S04]  /*7db0*/  LEA R6, P1, R4, UR6, 0x1 ;  /* 0x0000000604067c11 */ /* 0x000fc8000f8208ff */
[----:B------:R-:W-:Y:S02]  /*7dc0*/  LEA.HI.X R3, R4, UR7, R3, 0x1, P1 ;  /* 0x0000000704037c11 */ /* 0x000fe400088f0c03 */
[----:B------:R0:W1:Y:S04]  /*7dd0*/  SHFL.IDX PT, R4, R6, RZ, 0x1c1f ;  /* 0x001c1fff06047589 */ /* 0x00006800000e0000 */
        /* <DEDUP_REMOVED lines=11> */
[----:B------:R3:W-:Y:S04]  /*7e90*/  @!P2 ST.E.128 desc[UR50][R8.64], RZ ;  /* 0x000000ff0800a985 */ /* 0x0007e8000c101d32 */
[----:B------:R3:W-:Y:S04]  /*7ea0*/  @!P3 ST.E.128 desc[UR50][R12.64], RZ ;  /* 0x000000ff0c00b985 */ /* 0x0007e8000c101d32 */
[----:B------:R3:W-:Y:S02]  /*7eb0*/  @!P4 ST.E.128 desc[UR50][R14.64], RZ ;  /* 0x000000ff0e00c985 */ /* 0x0007e4000c101d32 */
.L_x_196:
[----:B------:R-:W-:Y:S05]  /*7ec0*/  BSYNC B1 ;  /* 0x0000000000017941 */ /* 0x000fea0003800000 */
.L_x_195:
[----:B------:R-:W-:Y:S01]  /*7ed0*/  VIADD R0, R0, 0x60 ;  /* 0x0000006000007836 */ /* 0x000fe20000000000 */
[----:B--2---:R2:W4:Y:S04]  /*7ee0*/  SHFL.IDX PT, R5, R3, 0x1, 0x1c1f ;  /* 0x003c1f0003057f89 */ /* 0x00452800000e0000 */
[----:B------:R-:W-:Y:S01]  /*7ef0*/  ISETP.GE.AND P0, PT, R0, R11, PT ;  /* 0x0000000b0000720c */ /* 0x000fe20003f06270 */
[----:B-1----:R2:W1:-:S12]  /*7f00*/  SHFL.IDX PT, R4, R6, 0x1, 0x1c1f ;  /* 0x003c1f0006047f89 */ /* 0x00245800000e0000 */
[----:B--2---:R-:W-:Y:S05]  /*7f10*/  @P0 BRA `(.L_x_191) ;  /* 0x0000000000300947 */ /* 0x004fea0003800000 */
[----:B------:R-:W-:Y:S02]  /*7f20*/  ULDC UR4, c[0x0][0xac8] ;  /* 0x0002b20000047ab9 */ /* 0x000fe40000000800 */
[----:B------:R-:W-:Y:S02]  /*7f30*/  ISETP.GE.AND P3, PT, R16, UR4, PT ;  /* 0x0000000410007c0c */ /* 0x000fe4000bf66270 */
[----:B------:R-:W-:Y:S02]  /*7f40*/  ISETP.GE.AND P4, PT, R17, UR4, PT ;  /* 0x0000000411007c0c */ /* 0x000fe4000bf86270 */
[----:B------:R-:W-:-:S09]  /*7f50*/  ISETP.GE.AND P2, PT, R2, UR4, PT ;  /* 0x0000000402007c0c */ /* 0x000fd2000bf46270 */
[-C--:B-1-3--:R-:W-:Y:S02]  /*7f60*/  @!P3 LEA R8, P0, R16, R4.reuse, 0x1 ;  /* 0x000000041008b211 */ /* 0x08afe400078008ff */
[C---:B------:R-:W-:Y:S02]  /*7f70*/  @!P4 LEA R10, P1, R17.reuse, R4, 0x1 ;  /* 0x00000004110ac211 */ /* 0x040fe400078208ff */
[----:B0---4-:R-:W-:Y:S01]  /*7f80*/  @!P2 IMAD.WIDE R6, R2, 0x2, R4 ;  /* 0x000000020206a825 */ /* 0x011fe200078e0204 */
[-C--:B------:R-:W-:Y:S02]  /*7f90*/  @!P3 LEA.HI.X R9, R16, R5.reuse, R157, 0x1, P0 ;  /* 0x000000051009b211 */ /* 0x080fe400000f0c9d */
[----:B------:R-:W-:Y:S02]  /*7fa0*/  @!P4 LEA.HI.X R11, R17, R5, R156, 0x1, P1 ;  /* 0x00000005110bc211 */ /* 0x000fe400008f0c9c */
[----:B------:R0:W-:Y:S04]  /*7fb0*/  @!P2 ST.E.128 desc[UR50][R6.64], RZ ;  /* 0x000000ff0600a985 */ /* 0x0001e8000c101d32 */
[----:B------:R0:W-:Y:S04]  /*7fc0*/  @!P3 ST.E.128 desc[UR50][R8.64], RZ ;  /* 0x000000ff0800b985 */ /* 0x0001e8000c101d32 */
[----:B------:R0:W-:Y:S02]  /*7fd0*/  @!P4 ST.E.128 desc[UR50][R10.64], RZ ;  /* 0x000000ff0a00c985 */ /* 0x0001e4000c101d32 */
.L_x_191:
[----:B------:R-:W-:Y:S05]  /*7fe0*/  BSYNC B0 ;  /* 0x0000000000007941 */ /* 0x000fea0003800000 */
.L_x_186:
[----:B------:R-:W-:Y:S02]  /*7ff0*/  ULDC UR4, c[0x0][0xc3c] ;  /* 0x00030f0000047ab9 */ /* 0x000fe40000000800 */
[----:B------:R-:W-:-:S13]  /*8000*/  ISETP.GE.AND P0, PT, R47, UR4, PT ;  /* 0x000000042f007c0c */ /* 0x000fda000bf06270 */
[----:B------:R-:W-:Y:S05]  /*8010*/  @!P0 BRA `(.L_x_197) ;  /* 0xffffff8c003c8947 */ /* 0x000fea000383ffff */
[----:B------:R-:W-:Y:S05]  /*8020*/  EXIT ;  /* 0x000000000000794d */ /* 0x000fea0003800000 */
.L_x_158:
[----:B------:R-:W-:-:S08]  /*8030*/  NOP ;  /* 0x0000000000007918 */ /* 0x000fd00000000000 */
[----:B------:R-:W0:-:S00]  /*8040*/  USETMAXREG.DEALLOC.CTAPOOL 0x20 ;  /* 0x00000020000079c8 */ /* 0x000e0000080e0500 */
[----:B0-----:R-:W-:Y:S02]  /*8050*/  LOP3.LUT R3, R0, 0x3, RZ, 0xc0, !PT ;  /* 0x0000000300037812 */ /* 0x001fe400078ec0ff */
[----:B------:R-:W-:-:S04]  /*8060*/  LOP3.LUT R27, R27, 0xffffffdf, RZ, 0xc0, !PT ;  /* 0xffffffdf1b1b7812 */ /* 0x000fc800078ec0ff */
[----:B------:R-:W0:Y:S02]  /*8070*/  SHFL.IDX PT, R3, R3, RZ, 0x1f ;  /* 0x00001fff03037589 */ /* 0x000e2400000e0000 */
[----:B0-----:R-:W-:-:S13]  /*8080*/  ISETP.NE.AND P0, PT, R3, RZ, PT ;  /* 0x000000ff0300720c */ /* 0x001fda0003f05270 */
[----:B------:R-:W-:Y:S01]  /*8090*/  @P0 BAR.SYNC.DEFER_BLOCKING 0x5, 0x200 ;  /* 0x0148000000000b1d */ /* 0x000fe20000010000 */
[----:B------:R-:W-:Y:S02]  /*80a0*/  @P0 MOV R3, 0x400 ;  /* 0x0000040000030802 */ /* 0x000fe40000000f00 */
[----:B------:R-:W-:Y:S02]  /*80b0*/  @P0 LOP3.LUT R27, R27, 0x20, RZ, 0xfc, !PT ;  /* 0x000000201b1b0812 */ /* 0x000fe400078efcff */
[----:B------:R-:W-:-:S05]  /*80c0*/  @P0 LEA R2, R2, R3, 0x18 ;  /* 0x0000000302020211 */ /* 0x000fca00078ec0ff */
[----:B------:R-:W0:Y:S02]  /*80d0*/  @P0 LDS.128 R16, [R2+0x19cd0] ;  /* 0x019cd00002100984 */ /* 0x000e240000000c00 */
[----:B0-----:R-:W-:Y:S01]  /*80e0*/  @P0 R2UR UR40, R19 ;  /* 0x00000000132802ca */ /* 0x001fe200000e0000 */
[----:B------:R-:W-:Y:S06]  /*80f0*/  @P0 BAR.ARV 0x4, 0x200 ;  /* 0x0108000000000b1d */ /* 0x000fec0000002000 */
[----:B------:R-:W-:Y:S08]  /*8100*/  @P0 BRA `(.L_x_198) ;  /* 0x0000000800100947 */ /* 0x000ff00003800000 */
[----:B------:R-:W0:Y:S01]  /*8110*/  S2R R4, SR_TID.X ;  /* 0x0000000000047919 */ /* 0x000e220000002100 */
[----:B------:R-:W-:Y:S01]  /*8120*/  ULDC UR4, c[0x0][0xc3c] ;  /* 0x00030f0000047ab9 */ /* 0x000fe20000000800 */
[----:B------:R-:W1:Y:S01]  /*8130*/  LDC R11, c[0x0][0xc38] ;  /* 0x00030e00ff0b7b82 */ /* 0x000e620000000800 */
[----:B0-----:R-:W-:Y:S01]  /*8140*/  LOP3.LUT R5, R4, 0x1f, RZ, 0xc0, !PT ;  /* 0x0000001f04057812 */ /* 0x001fe200078ec0ff */
[----:B------:R-:W-:-:S03]  /*8150*/  IMAD.MOV.U32 R4, RZ, RZ, RZ ;  /* 0x000000ffff047224 */ /* 0x000fc600078e00ff */
[----:B------:R-:W-:-:S04]  /*8160*/  ISETP.NE.AND P0, PT, R5, 0x1f, PT ;  /* 0x0000001f0500780c */ /* 0x000fc80003f05270 */
[----:B------:R-:W-:-:S13]  /*8170*/  ISETP.GE.OR P1, PT, R5, UR4, !P0 ;  /* 0x0000000405007c0c */ /* 0x000fda000c726670 */
[----:B------:R-:W0:Y:S02]  /*8180*/  @!P1 LDC.64 R2, c[0x0][0xc80] ;  /* 0x00032000ff029b82 */ /* 0x000e240000000a00 */
[----:B0-----:R-:W-:-:S05]  /*8190*/  @!P1 IMAD.WIDE.U32 R2, R5, 0x4, R2 ;  /* 0x0000000405029825 */ /* 0x001fca00078e0002 */
[----:B------:R-:W2:Y:S01]  /*81a0*/  @!P1 LDG.E R4, desc[UR50][R2.64] ;  /* 0x0000003202049981 */ /* 0x000ea2000c1e1900 */
[C---:B------:R-:W-:Y:S01]  /*81b0*/  ISETP.NE.AND P1, PT, R5.reuse, RZ, PT ;  /* 0x000000ff0500720c */ /* 0x040fe20003f25270 */
[----:B------:R-:W-:Y:S01]  /*81c0*/  UMOV UR4, URZ ;  /* 0x0000003f00047c82 */ /* 0x000fe20008000000 */
[C---:B------:R-:W-:Y:S01]  /*81d0*/  ISETP.GE.U32.AND P2, PT, R5.reuse, 0x2, PT ;  /* 0x000000020500780c */ /* 0x040fe20003f46070 */
[----:B------:R-:W-:Y:S01]  /*81e0*/  IMAD.MOV.U32 R16, RZ, RZ, RZ ;  /* 0x000000ffff107224 */ /* 0x000fe200078e00ff */
[C---:B------:R-:W-:Y:S02]  /*81f0*/  ISETP.GE.U32.AND P3, PT, R5.reuse, 0x4, PT ;  /* 0x000000040500780c */ /* 0x040fe40003f66070 */
[C---:B------:R-:W-:Y:S02]  /*8200*/  ISETP.GE.U32.AND P4, PT, R5.reuse, 0x8, PT ;  /* 0x000000080500780c */ /* 0x040fe40003f86070 */
[----:B------:R-:W-:Y:S01]  /*8210*/  ISETP.GE.U32.AND P5, PT, R5, 0x10, PT ;  /* 0x000000100500780c */ /* 0x000fe20003fa6070 */
[----:B--2---:R-:W0:Y:S02]  /*8220*/  SHFL.UP PT, R6, R4, 0x1, RZ ;  /* 0x0420000004067989 */ /* 0x004e2400000e00ff */
[----:B0-----:R-:W-:-:S05]  /*8230*/  SEL R7, R6, RZ, P1 ;  /* 0x000000ff06077207 */ /* 0x001fca0000800000 */
[----:B------:R-:W-:-:S05]  /*8240*/  IMAD.IADD R7, R4, 0x1, R7 ;  /* 0x0000000104077824 */ /* 0x000fca00078e0207 */
[----:B------:R-:W0:Y:S02]  /*8250*/  SHFL.UP PT, R6, R7, 0x2, RZ ;  /* 0x0440000007067989 */ /* 0x000e2400000e00ff */
        /* <DEDUP_REMOVED lines=10> */
[----:B------:R-:W-:Y:S02]  /*8300*/  IMAD.IADD R8, R2, 0x1, R7 ;  /* 0x0000000102087824 */ /* 0x000fe400078e0207 */
[----:B------:R-:W0:Y:S03]  /*8310*/  S2R R7, SR_CTAID.X ;  /* 0x0000000000077919 */ /* 0x000e260000002500 */
[----:B------:R-:W1:Y:S02]  /*8320*/  SHFL.IDX PT, R6, R8, 0x1f, 0x1f ;  /* 0x03e01f0008067f89 */ /* 0x000e6400000e0000 */
[----:B-1----:R-:W-:-:S04]  /*8330*/  IMAD R6, R6, R11, RZ ;  /* 0x0000000b06067224 */ /* 0x002fc800078e02ff */
[----:B------:R-:W-:Y:S01]  /*8340*/  IMAD.MOV.U32 R3, RZ, RZ, R6 ;  /* 0x000000ffff037224 */ /* 0x000fe200078e0006 */
[----:B0-----:R-:W-:-:S13]  /*8350*/  ISETP.GT.AND P6, PT, R6, R7, PT ;  /* 0x000000070600720c */ /* 0x001fda0003fc4270 */
[----:B------:R-:W-:Y:S05]  /*8360*/  @P6 BRA `(.L_x_199) ;  /* 0x0000000000946947 */ /* 0x000fea0003800000 */
[----:B------:R-:W-:Y:S01]  /*8370*/  IMAD.MOV.U32 R6, RZ, RZ, R3 ;  /* 0x000000ffff067224 */ /* 0x000fe200078e0003 */
[----:B------:R-:W-:Y:S01]  /*8380*/  UMOV UR4, URZ ;  /* 0x0000003f00047c82 */ /* 0x000fe20008000000 */
[----:B------:R-:W-:-:S05]  /*8390*/  ULDC UR5, c[0x0][0xc3c] ;  /* 0x00030f0000057ab9 */ /* 0x000fca0000000800 */
.L_x_203:
[----:B------:R-:W-:-:S04]  /*83a0*/  UIADD3 UR4, UR4, 0x1f, URZ ;  /* 0x0000001f04047890 */ /* 0x000fc8000fffe03f */
[----:B------:R-:W-:-:S06]  /*83b0*/  UISETP.GE.AND UP0, UPT, UR4, UR5, UPT ;  /* 0x000000050400728c */ /* 0x000fcc000bf06270 */
[----:B------:R-:W-:-:S13]  /*83c0*/  PLOP3.LUT P6, PT, PT, PT, UP0, 0x40, 0x0 ;  /* 0x000000000000781c */ /* 0x000fda0003fce808 */
[----:B------:R-:W-:Y:S05]  /*83d0*/  @!P6 BRA `(.L_x_200) ;  /* 0x000000040030e947 */ /* 0x000fea0003800000 */
[----:B------:R-:W-:Y:S01]  /*83e0*/  VIADD R9, R5, UR4 ;  /* 0x0000000405097c36 */ /* 0x000fe20008000000 */
[----:B------:R-:W-:Y:S01]  /*83f0*/  BSSY B0, `(.L_x_201) ;  /* 0x0000007000007945 */ /* 0x000fe20003800000 */
[----:B------:R-:W-:-:S03]  /*8400*/  IMAD.MOV.U32 R4, RZ, RZ, RZ ;  /* 0x000000ffff047224 */ /* 0x000fc600078e00ff */
[----:B------:R-:W-:-:S13]  /*8410*/  ISETP.GE.OR P6, PT, R9, UR5, !P0 ;  /* 0x0000000509007c0c */ /* 0x000fda000c7c6670 */
[----:B------:R-:W-:Y:S05]  /*8420*/  @P6 BRA `(.L_x_202) ;  /* 0x00000000000c6947 */ /* 0x000fea0003800000 */
[----:B------:R-:W0:Y:S02]  /*8430*/  LDC.64 R2, c[0x0][0xc80] ;  /* 0x00032000ff027b82 */ /* 0x000e240000000a00 */
[----:B0-----:R-:W-:-:S05]  /*8440*/  IMAD.WIDE R2, R9, 0x4, R2 ;  /* 0x0000000409027825 */ /* 0x001fca00078e0202 */
[----:B------:R0:W5:Y:S02]  /*8450*/  LDG.E R4, desc[UR50][R2.64] ;  /* 0x0000003202047981 */ /* 0x000164000c1e1900 */
.L_x_202:
[----:B------:R-:W-:Y:S05]  /*8460*/  BSYNC B0 ;  /* 0x0000000000007941 */ /* 0x000fea0003800000 */
.L_x_201:
[----:B0----5:R-:W0:Y:S02]  /*8470*/  SHFL.UP PT, R2, R4, 0x1, RZ ;  /* 0x0420000004027989 */ /* 0x021e2400000e00ff */
        /* <DEDUP_REMOVED lines=14> */
[----:B------:R-:W0:Y:S03]  /*8560*/  LDC R11, c[0x0][0xc38] ;  /* 0x00030e00ff0b7b82 */ /* 0x000e260000000800 */
[----:B------:R-:W0:Y:S02]  /*8570*/  SHFL.IDX PT, R3, R8, 0x1f, 0x1f ;  /* 0x03e01f0008037f89 */ /* 0x000e2400000e0000 */
[----:B0-----:R-:W-:-:S04]  /*8580*/  IMAD R3, R3, R11, RZ ;  /* 0x0000000b03037224 */ /* 0x001fc800078e02ff */
[----:B------:R-:W-:-:S05]  /*8590*/  IMAD.IADD R6, R3, 0x1, R6 ;  /* 0x0000000103067824 */ /* 0x000fca00078e0206 */
[----:B------:R-:W-:-:S13]  /*85a0*/  ISETP.GT.AND P6, PT, R6, R7, PT ;  /* 0x000000070600720c */ /* 0x000fda0003fc4270 */
[----:B------:R-:W-:Y:S05]  /*85b0*/  @!P6 BRA `(.L_x_203) ;  /* 0xfffffffc0078e947 */ /* 0x000fea000383ffff */
.L_x_199:
[----:B------:R-:W-:-:S04]  /*85c0*/  IMAD.IADD R10, R6, 0x1, -R3 ;  /* 0x00000001060a7824 */ /* 0x000fc800078e0a03 */
[----:B------:R-:W-:-:S05]  /*85d0*/  IMAD R2, R8, R11, R10 ;  /* 0x0000000b08027224 */ /* 0x000fca00078e020a */
[----:B------:R-:W-:-:S13]  /*85e0*/  ISETP.GT.AND P0, PT, R2, R7, PT ;  /* 0x000000070200720c */ /* 0x000fda0003f04270 */
[----:B------:R-:W-:Y:S02]  /*85f0*/  VOTEU.ANY UR5, UPT, !P0 ;  /* 0x0000000000057886 */ /* 0x000fe400040e0100 */
[----:B------:R-:W-:Y:S02]  /*8600*/  UPOPC UR40, UR5 ;  /* 0x00000005002872bf */ /* 0x000fe40008000000 */
[----:B------:R-:W-:-:S04]  /*8610*/  ISETP.NE.AND P0, PT, RZ, UR5, PT ;  /* 0x00000005ff007c0c */ /* 0x000fc8000bf05270 */
[----:B------:R-:W-:-:S05]  /*8620*/  IMAD.U32 R13, RZ, RZ, UR40 ;  /* 0x00000028ff0d7e24 */ /* 0x000fca000f8e00ff */
[----:B------:R-:W0:Y:S02]  /*8630*/  SHFL.IDX PT, R4, R4, R13, 0x1f ;  /* 0x00001f0d04047589 */ /* 0x000e2400000e0000 */
[----:B0-----:R-:W-:-:S04]  /*8640*/  IABS R6, R4 ;  /* 0x0000000400067213 */ /* 0x001fc80000000000 */
[----:B------:R-:W0:Y:S08]  /*8650*/  I2F.RP R9, R6 ;  /* 0x0000000600097306 */ /* 0x000e300000209400 */
[----:B0-----:R-:W0:Y:S02]  /*8660*/  MUFU.RCP R9, R9 ;  /* 0x0000000900097308 */ /* 0x001e240000001000 */
[----:B0-----:R-:W-:-:S06]  /*8670*/  VIADD R2, R9, 0xffffffe ;  /* 0x0ffffffe09027836 */ /* 0x001fcc0000000000 */
[----:B------:R0:W1:Y:S01]  /*8680*/  F2I.FTZ.U32.TRUNC.NTZ R3, R2 ;  /* 0x0000000200037305 */ /* 0x000062000021f000 */
[----:B------:R-:W-:Y:S05]  /*8690*/  @!P0 BRA `(.L_x_204) ;  /* 0x00000000000c8947 */ /* 0x000fea0003800000 */
[----:B------:R-:W-:-:S06]  /*86a0*/  UIADD3 UR5, UR40, -0x1, URZ ;  /* 0xffffffff28057890 */ /* 0x000fcc000fffe03f */
[----:B------:R-:W-:-:S05]  /*86b0*/  IMAD.U32 R9, RZ, RZ, UR5 ;  /* 0x00000005ff097e24 */ /* 0x000fca000f8e00ff */
[----:B------:R2:W3:Y:S02]  /*86c0*/  SHFL.IDX PT, R16, R8, R9, 0x1f ;  /* 0x00001f0908107589 */ /* 0x0004e400000e0000 */
.L_x_204:
[----:B01----:R-:W-:Y:S01]  /*86d0*/  IMAD.MOV R2, RZ, RZ, -R3 ;  /* 0x000000ffff027224 */ /* 0x003fe200078e0a03 */
[----:B------:R-:W-:Y:S01]  /*86e0*/  UIADD3 UR40, UR40, UR4, URZ ;  /* 0x0000000428287290 */ /* 0x000fe2000fffe03f */
[----:B---3--:R-:W-:Y:S02]  /*86f0*/  IMAD R16, R16, R11, R10 ;  /* 0x0000000b10107224 */ /* 0x008fe400078e020a */
[----:B------:R-:W-:Y:S01]  /*8700*/  IMAD.MOV.U32 R11, RZ, RZ, R2 ;  /* 0x000000ffff0b7224 */ /* 0x000fe200078e0002 */
[----:B------:R-:W-:Y:S01]  /*8710*/  IABS R2, R4 ;  /* 0x0000000400027213 */ /* 0x000fe20000000000 */
[----:B--2---:R-:W-:Y:S02]  /*8720*/  IMAD.IADD R9, R7, 0x1, -R16 ;  /* 0x0000000107097824 */ /* 0x004fe400078e0a10 */
[----:B------:R-:W-:Y:S02]  /*8730*/  IMAD R7, R11, R6, RZ ;  /* 0x000000060b077224 */ /* 0x000fe400078e02ff */
[----:B------:R-:W-:Y:S01]  /*8740*/  IMAD.MOV R10, RZ, RZ, -R2 ;  /* 0x000000ffff0a7224 */ /* 0x000fe200078e0a02 */
[----:B------:R-:W-:Y:S01]  /*8750*/  IABS R8, R9 ;  /* 0x0000000900087213 */ /* 0x000fe20000000000 */
[----:B------:R-:W-:-:S04]  /*8760*/  IMAD.MOV.U32 R2, RZ, RZ, RZ ;  /* 0x000000ffff027224 */ /* 0x000fc800078e00ff */
[----:B------:R-:W-:-:S04]  /*8770*/  IMAD.HI.U32 R2, R3, R7, R2 ;  /* 0x0000000703027227 */ /* 0x000fc800078e0002 */
[----:B------:R-:W-:Y:S02]  /*8780*/  IMAD.MOV.U32 R3, RZ, RZ, R8 ;  /* 0x000000ffff037224 */ /* 0x000fe400078e0008 */
[----:B------:R-:W-:Y:S02]  /*8790*/  IMAD.MOV.U32 R7, RZ, RZ, R10 ;  /* 0x000000ffff077224 */ /* 0x000fe400078e000a */
[----:B------:R-:W-:-:S04]  /*87a0*/  IMAD.HI.U32 R2, R2, R3, RZ ;  /* 0x0000000302027227 */ /* 0x000fc800078e00ff */
[----:B------:R-:W-:-:S05]  /*87b0*/  IMAD R3, R2, R7, R3 ;  /* 0x0000000702037224 */ /* 0x000fca00078e0203 */
[----:B------:R-:W-:-:S13]  /*87c0*/  ISETP.GT.U32.AND P1, PT, R6, R3, PT ;  /* 0x000000030600720c */ /* 0x000fda0003f24070 */
[----:B------:R-:W-:Y:S02]  /*87d0*/  @!P1 IMAD.IADD R3, R3, 0x1, -R6 ;  /* 0x0000000103039824 */ /* 0x000fe400078e0a06 */
[----:B------:R-:W-:Y:S01]  /*87e0*/  @!P1 VIADD R2, R2, 0x1 ;  /* 0x0000000102029836 */ /* 0x000fe20000000000 */
[----:B------:R-:W-:Y:S02]  /*87f0*/  ISETP.NE.AND P1, PT, R4, RZ, PT ;  /* 0x000000ff0400720c */ /* 0x000fe40003f25270 */
[----:B------:R-:W-:Y:S02]  /*8800*/  ISETP.GE.U32.AND P0, PT, R3, R6, PT ;  /* 0x000000060300720c */ /* 0x000fe40003f06070 */
[----:B------:R-:W-:-:S04]  /*8810*/  LOP3.LUT R3, R9, R4, RZ, 0x3c, !PT ;  /* 0x0000000409037212 */ /* 0x000fc800078e3cff */
[----:B------:R-:W-:-:S07]  /*8820*/  ISETP.GE.AND P2, PT, R3, RZ, PT ;  /* 0x000000ff0300720c */ /* 0x000fce0003f46270 */
[----:B------:R-:W-:-:S06]  /*8830*/  @P0 VIADD R2, R2, 0x1 ;  /* 0x0000000102020836 */ /* 0x000fcc0000000000 */
[----:B------:R-:W-:Y:S01]  /*8840*/  @!P2 IMAD.MOV R2, RZ, RZ, -R2 ;  /* 0x000000ffff02a224 */ /* 0x000fe200078e0a02 */
[----:B------:R-:W-:-:S05]  /*8850*/  @!P1 LOP3.LUT R2, RZ, R4, RZ, 0x33, !PT ;  /* 0x00000004ff029212 */ /* 0x000fca00078e33ff */
[--C-:B------:R-:W-:Y:S02]  /*8860*/  IMAD.MOV R17, RZ, RZ, -R2.reuse ;  /* 0x000000ffff117224 */ /* 0x100fe400078e0a02 */
[----:B------:R-:W-:Y:S02]  /*8870*/  IMAD.MOV.U32 R18, RZ, RZ, R2 ;  /* 0x000000ffff127224 */ /* 0x000fe400078e0002 */
[----:B------:R-:W-:Y:S01]  /*8880*/  IMAD R17, R4, R17, R9 ;  /* 0x0000001104117224 */ /* 0x000fe200078e0209 */
[----:B------:R-:W-:Y:S06]  /*8890*/  BRA `(.L_x_205) ;  /* 0x0000000000107947 */ /* 0x000fec0003800000 */
.L_x_200:
[----:B------:R-:W-:Y:S01]  /*88a0*/  IMAD.MOV.U32 R16, RZ, RZ, R7 ;  /* 0x000000ffff107224 */ /* 0x000fe200078e0007 */
[----:B------:R-:W-:Y:S01]  /*88b0*/  ULDC UR40, c[0x0][0xc3c] ;  /* 0x00030f0000287ab9 */ /* 0x000fe20000000800 */
[----:B------:R-:W-:Y:S02]  /*88c0*/  IMAD.MOV.U32 R17, RZ, RZ, RZ ;  /* 0x000000ffff117224 */ /* 0x000fe400078e00ff */
[----:B------:R-:W-:-:S07]  /*88d0*/  IMAD.MOV.U32 R18, RZ, RZ, RZ ;  /* 0x000000ffff127224 */ /* 0x000fce00078e00ff */
.L_x_205:
[----:B------:R-:W-:Y:S01]  /*88e0*/  ISETP.NE.AND P0, PT, R5, RZ, PT ;  /* 0x000000ff0500720c */ /* 0x000fe20003f05270 */
[----:B------:R-:W-:-:S12]  /*88f0*/  IMAD.U32 R19, RZ, RZ, UR40 ;  /* 0x00000028ff137e24 */ /* 0x000fd8000f8e00ff */
[----:B------:R-:W0:Y:S01]  /*8900*/  @!P0 S2R R3, SR_CgaCtaId ;  /* 0x0000000000038919 */ /* 0x000e220000008800 */
[----:B------:R-:W-:-:S04]  /*8910*/  @!P0 MOV R2, 0x400 ;  /* 0x0000040000028802 */ /* 0x000fc80000000f00 */
[----:B0-----:R-:W-:-:S05]  /*8920*/  @!P0 LEA R2, R3, R2, 0x18 ;  /* 0x0000000203028211 */ /* 0x001fca00078ec0ff */
[----:B------:R0:W-:Y:S01]  /*8930*/  @!P0 STS.128 [R2+0x19cd0], R16 ;  /* 0x019cd01002008388 */ /* 0x0001e20000000c00 */
[----:B------:R-:W-:Y:S06]  /*8940*/  BAR.ARV 0x5, 0x200 ;  /* 0x0148000000007b1d */ /* 0x000fec0000002000 */
.L_x_198:
[----:B------:R-:W-:Y:S01]  /*8950*/  ULDC UR4, c[0x0][0xc3c] ;  /* 0x00030f0000047ab9 */ /* 0x000fe20000000800 */
[----:B------:R1:W-:Y:S01]  /*8960*/  STL [R1+0x1c], RZ ;  /* 0x00001cff01007387 */ /* 0x0003e20000100800 */
[----:B------:R-:W-:Y:S01]  /*8970*/  UISETP.GE.AND UP0, UPT, UR40, UR4, UPT ;  /* 0x000000042800728c */ /* 0x000fe2000bf06270 */
[----:B------:R-:W-:Y:S02]  /*8980*/  IMAD.MOV.U32 R24, RZ, RZ, 0x1 ;  /* 0x00000001ff187424 */ /* 0x000fe400078e00ff */
[----:B------:R-:W-:-:S03]  /*8990*/  IMAD.MOV.U32 R23, RZ, RZ, RZ ;  /* 0x000000ffff177224 */ /* 0x000fc600078e00ff */
[----:B------:R-:W-:-:S13]  /*89a0*/  PLOP3.LUT P0, PT, PT, PT, UP0, 0x80, 0x0 ;  /* 0x000000000000781c */ /* 0x000fda0003f0f008 */
[----:B-1----:R-:W-:Y:S05]  /*89b0*/  @P0 BRA `(.L_x_206) ;  /* 0x0000004400dc0947 */ /* 0x002fea0003800000 */
[----:B------:R-:W0:Y:S01]  /*89c0*/  S2R R10, SR_TID.X ;  /* 0x00000000000a7919 */ /* 0x000e220000002100 */
[----:B------:R-:W-:Y:S01]  /*89d0*/  IMAD.SHL.U32 R5, R0, 0x800, RZ ;  /* 0x0000080000057824 */ /* 0x000fe200078e00ff */
[----:B------:R-:W1:Y:S01]  /*89e0*/  S2UR UR4, SR_CgaCtaId ;  /* 0x00000000000479c3 */ /* 0x000e620000008800 */
[----:B------:R-:W-:Y:S01]  /*89f0*/  MOV R22, 0x400 ;  /* 0x0000040000167802 */ /* 0x000fe20000000f00 */
[----:B------:R-:W-:Y:S01]  /*8a00*/  IMAD.MOV.U32 R24, RZ, RZ, 0x1 ;  /* 0x00000001ff187424 */ /* 0x000fe200078e00ff */
[----:B------:R-:W-:Y:S01]  /*8a10*/  ULOP3.LUT UR46, UR39, 0x2, URZ, 0xfc, !UPT ;  /* 0x00000002272e7892 */ /* 0x000fe2000f8efc3f */
[----:B------:R-:W-:Y:S01]  /*8a20*/  IMAD.MOV.U32 R23, RZ, RZ, RZ ;  /* 0x000000ffff177224 */ /* 0x000fe200078e00ff */
[----:B------:R-:W-:Y:S01]  /*8a30*/  ULOP3.LUT UR48, UR39, 0x1, URZ, 0xfc, !UPT ;  /* 0x0000000127307892 */ /* 0x000fe2000f8efc3f */
[----:B------:R-:W-:Y:S01]  /*8a40*/  ULDC UR49, c[0x0][0xc] ;  /* 0x0000030000317ab9 */ /* 0x000fe20000000800 */
[C---:B0-----:R-:W-:Y:S01]  /*8a50*/  IMAD.SHL.U32 R2, R10.reuse, 0x20, RZ ;  /* 0x000000200a027824 */ /* 0x041fe200078e00ff */
[----:B------:R-:W-:Y:S01]  /*8a60*/  SHF.R.U32.HI R4, RZ, 0x1, R10 ;  /* 0x00000001ff047819 */ /* 0x000fe2000001160a */
[C---:B------:R-:W-:Y:S01]  /*8a70*/  IMAD.SHL.U32 R6, R10.reuse, 0x80, RZ ;  /* 0x000000800a067824 */ /* 0x040fe200078e00ff */
[C---:B------:R-:W-:Y:S01]  /*8a80*/  LOP3.LUT P0, RZ, R10.reuse, 0x4, RZ, 0xc0, !PT ;  /* 0x000000040aff7812 */ /* 0x040fe2000780c0ff */
[----:B------:R-:W-:Y:S01]  /*8a90*/  IMAD.SHL.U32 R8, R10, 0x4, RZ ;  /* 0x000000040a087824 */ /* 0x000fe200078e00ff */
[----:B------:R-:W-:Y:S01]  /*8aa0*/  LOP3.LUT R3, R2, 0x80, RZ, 0xc0, !PT ;  /* 0x0000008002037812 */ /* 0x000fe200078ec0ff */
[----:B------:R-:W-:Y:S01]  /*8ab0*/  IMAD.SHL.U32 R9, R10, 0x2, RZ ;  /* 0x000000020a097824 */ /* 0x000fe200078e00ff */
[----:B------:R-:W-:-:S02]  /*8ac0*/  LOP3.LUT R0, R6, 0x400, RZ, 0xc0, !PT ;  /* 0x0000040006007812 */ /* 0x000fc400078ec0ff */
[----:B------:R-:W-:Y:S02]  /*8ad0*/  LOP3.LUT R3, R3, 0x10, R4, 0xf8, !PT ;  /* 0x0000001003037812 */ /* 0x000fe400078ef804 */
[----:B------:R-:W-:Y:S02]  /*8ae0*/  LOP3.LUT R4, R4, 0x20, RZ, 0xc0, !PT ;  /* 0x0000002004047812 */ /* 0x000fe400078ec0ff */
[----:B------:R-:W-:Y:S02]  /*8af0*/  LOP3.LUT R0, R0, 0x800, R5, 0xf8, !PT ;  /* 0x0000080000007812 */ /* 0x000fe400078ef805 */
[----:B------:R-:W-:Y:S02]  /*8b00*/  LOP3.LUT R7, R4, 0x10, R10, 0xf8, !PT ;  /* 0x0000001004077812 */ /* 0x000fe400078ef80a */
[----:B------:R-:W-:Y:S01]  /*8b10*/  LOP3.LUT R5, R3, 0x10, R8, 0x78, !PT ;  /* 0x0000001003057812 */ /* 0x000fe200078e7808 */
[----:B------:R-:W-:Y:S01]  /*8b20*/  IMAD.SHL.U32 R3, R10, 0x10, RZ ;  /* 0x000000100a037824 */ /* 0x000fe200078e00ff */
[----:B------:R-:W-:-:S02]  /*8b30*/  LOP3.LUT R2, R2, 0x360, RZ, 0xc0, !PT ;  /* 0x0000036002027812 */ /* 0x000fc400078ec0ff */
[----:B------:R-:W-:Y:S02]  /*8b40*/  LOP3.LUT R6, R7, 0x380, R6, 0xf8, !PT ;  /* 0x0000038007067812 */ /* 0x000fe400078ef806 */
[--C-:B------:R-:W-:Y:S02]  /*8b50*/  LOP3.LUT R2, R2, 0x400, R3.reuse, 0xf8, !PT ;  /* 0x0000040002027812 */ /* 0x100fe400078ef803 */
[----:B------:R-:W-:Y:S01]  /*8b60*/  LOP3.LUT R7, R6, 0x70, R3, 0x78, !PT ;  /* 0x0000007006077812 */ /* 0x000fe200078e7803 */
[----:B-1----:R-:W-:Y:S01]  /*8b70*/  IMAD.U32 R6, RZ, RZ, UR4 ;  /* 0x00000004ff067e24 */ /* 0x002fe2000f8e00ff */
[----:B------:R-:W-:Y:S02]  /*8b80*/  LOP3.LUT R2, R2, R5, RZ, 0xfc, !PT ;  /* 0x0000000502027212 */ /* 0x000fe400078efcff */
[----:B------:R-:W-:Y:S02]  /*8b90*/  LOP3.LUT R0, R0, R7, RZ, 0xfc, !PT ;  /* 0x0000000700007212 */ /* 0x000fe400078efcff */
[----:B------:R-:W-:Y:S01]  /*8ba0*/  LOP3.LUT R4, R3, 0x90, RZ, 0xc0, !PT ;  /* 0x0000009003047812 */ /* 0x000fe200078ec0ff */
[----:B------:R0:W-:Y:S01]  /*8bb0*/  STL [R1+0x10], R2 ;  /* 0x0000100201007387 */ /* 0x0001e20000100800 */
[----:B------:R-:W-:-:S02]  /*8bc0*/  LOP3.LUT R8, R10, 0x7f, RZ, 0xc0, !PT ;  /* 0x0000007f0a087812 */ /* 0x000fc400078ec0ff */
[----:B------:R-:W-:Y:S01]  /*8bd0*/  LOP3.LUT R4, R4, 0x10, R9, 0x78, !PT ;  /* 0x0000001004047812 */ /* 0x000fe200078e7809 */
[----:B------:R1:W-:Y:S01]  /*8be0*/  STL [R1+0x8], R0 ;  /* 0x0000080001007387 */ /* 0x0003e20000100800 */
[----:B------:R-:W-:Y:S02]  /*8bf0*/  LEA R22, R6, R22, 0x18 ;  /* 0x0000001606167211 */ /* 0x000fe400078ec0ff */
[----:B------:R-:W-:Y:S02]  /*8c00*/  LOP3.LUT R4, R4, 0x760, R3, 0xf8, !PT ;  /* 0x0000076004047812 */ /* 0x000fe400078ef803 */
[----:B------:R-:W-:Y:S01]  /*8c10*/  LOP3.LUT R28, R3, 0x10, RZ, 0xc0, !PT ;  /* 0x00000010031c7812 */ /* 0x000fe200078ec0ff */
[----:B0-----:R-:W-:Y:S02]  /*8c20*/  IMAD.MOV.U32 R2, RZ, RZ, 0x40 ;  /* 0x00000040ff027424 */ /* 0x001fe400078e00ff */
[----:B------:R-:W-:Y:S01]  /*8c30*/  STL [R1+0x4], R4 ;  /* 0x0000040401007387 */ /* 0x000fe20000100800 */
[----:B------:R-:W-:Y:S01]  /*8c40*/  LOP3.LUT R3, R28, 0x20, RZ, 0xfc, !PT ;  /* 0x000000201c037812 */ /* 0x000fe200078efcff */
[----:B-1----:R-:W-:Y:S01]  /*8c50*/  IMAD.SHL.U32 R0, R10, 0x40, RZ ;  /* 0x000000400a007824 */ /* 0x002fe200078e00ff */
[----:B------:R-:W-:Y:S01]  /*8c60*/  SEL R2, R2, 0xffffffc0, !P0 ;  /* 0xffffffc002027807 */ /* 0x000fe20004000000 */
[----:B------:R-:W-:Y:S03]  /*8c70*/  STL [R1], R6 ;  /* 0x0000000601007387 */ /* 0x000fe60000100800 */
[----:B------:R-:W-:Y:S01]  /*8c80*/  LOP3.LUT R5, R0, 0x40, RZ, 0xc0, !PT ;  /* 0x0000004000057812 */ /* 0x000fe200078ec0ff */
[----:B------:R0:W-:Y:S01]  /*8c90*/  STL [R1+0xc], R2 ;  /* 0x00000c0201007387 */ /* 0x0001e20000100800 */
[----:B------:R-:W-:-:S03]  /*8ca0*/  SHF.R.U32.HI R0, RZ, 0x1, R8 ;  /* 0x00000001ff007819 */ /* 0x000fc60000011608 */
[----:B------:R1:W-:Y:S01]  /*8cb0*/  STL [R1+0x1c], RZ ;  /* 0x00001cff01007387 */ /* 0x0003e20000100800 */
[----:B------:R-:W-:Y:S01]  /*8cc0*/  LOP3.LUT R0, R0, R5, RZ, 0xfc, !PT ;  /* 0x0000000500007212 */ /* 0x000fe200078efcff */
[----:B------:R-:W-:Y:S01]  /*8cd0*/  IMAD.IADD R0, R22, 0x1, R4 ;  /* 0x0000000116007824 */ /* 0x000fe200078e0204 */
[----:B0-----:R-:W-:-:S04]  /*8ce0*/  LOP3.LUT R2, R28, 0x40, RZ, 0xfc, !PT ;  /* 0x000000401c027812 */ /* 0x001fc800078efcff */
[----:B------:R1:W-:Y:S03]  /*8cf0*/  STL [R1+0x14], R0 ;  /* 0x0000140001007387 */ /* 0x0003e60000100800 */
.L_x_281:
[----:B------:R-:W-:Y:S01]  /*8d00*/  ULDC.64 UR4, c[0x0][0xc88] ;  /* 0x0003220000047ab9 */ /* 0x000fe20000000a00 */
[----:B------:R-:W-:Y:S01]  /*8d10*/  ULDC.64 UR6, c[0x0][0xa18] ;  /* 0x0002860000067ab9 */ /* 0x000fe20000000a00 */
[----:B------:R-:W-:Y:S01]  /*8d20*/  UIMAD.WIDE UR4, UR40, 0x4, UR4 ;  /* 0x00000004280478a5 */ /* 0x000fe2000f8e0204 */
[----:B------:R-:W-:-:S05]  /*8d30*/  ULDC.64 UR8, c[0x0][0xa00] ;  /* 0x0002800000087ab9 */ /* 0x000fca0000000a00 */
[----:B01----:R-:W-:Y:S02]  /*8d40*/  IMAD.U32 R2, RZ, RZ, UR4 ;  /* 0x00000004ff027e24 */ /* 0x003fe4000f8e00ff */
[----:B------:R-:W-:Y:S01]  /*8d50*/  IMAD.U32 R3, RZ, RZ, UR5 ;  /* 0x00000005ff037e24 */ /* 0x000fe2000f8e00ff */
[----:B------:R-:W-:-:S04]  /*8d60*/  ULDC.64 UR4, c[0x0][0xa28] ;  /* 0x00028a0000047ab9 */ /* 0x000fc80000000a00 */
[----:B------:R-:W2:Y:S01]  /*8d70*/  LDG.E R2, desc[UR50][R2.64] ;  /* 0x0000003202027981 */ /* 0x000ea2000c1e1900 */
[----:B------:R-:W-:Y:S02]  /*8d80*/  UISETP.NE.U32.AND UP1, UPT, UR4, URZ, UPT ;  /* 0x0000003f0400728c */ /* 0x000fe4000bf25070 */
[----:B------:R-:W-:Y:S02]  /*8d90*/  UISETP.NE.U32.AND UP0, UPT, UR6, URZ, UPT ;  /* 0x0000003f0600728c */ /* 0x000fe4000bf05070 */
[----:B------:R-:W-:Y:S02]  /*8da0*/  UISETP.NE.AND.EX UP2, UPT, UR5, URZ, UPT, UP1 ;  /* 0x0000003f0500728c */ /* 0x000fe4000bf45310 */
[----:B------:R-:W-:Y:S02]  /*8db0*/  UISETP.NE.AND.EX UP0, UPT, UR7, URZ, UPT, UP0 ;  /* 0x0000003f0700728c */ /* 0x000fe4000bf05300 */
[----:B------:R-:W-:Y:S02]  /*8dc0*/  UISETP.NE.U32.AND UP1, UPT, UR8, URZ, UPT ;  /* 0x0000003f0800728c */ /* 0x000fe4000bf25070 */
[----:B------:R-:W-:-:S02]  /*8dd0*/  PLOP3.LUT P0, PT, PT, PT, UP2, 0x80, 0x0 ;  /* 0x000000000000781c */ /* 0x000fc40003f0f028 */
[----:B------:R-:W-:Y:S01]  /*8de0*/  PLOP3.LUT P1, PT, PT, PT, UP0, 0x80, 0x0 ;  /* 0x000000000000781c */ /* 0x000fe20003f2f008 */
[----:B------:R-:W-:Y:S01]  /*8df0*/  UISETP.NE.AND.EX UP5, UPT, UR9, URZ, UPT, UP1 ;  /* 0x0000003f0900728c */ /* 0x000fe2000bfa5310 */
[----:B------:R-:W-:Y:S01]  /*8e00*/  IMAD.MOV.U32 R19, RZ, RZ, RZ ;  /* 0x000000ffff137224 */ /* 0x000fe200078e00ff */
[----:B------:R-:W-:Y:S02]  /*8e10*/  UMOV UR38, URZ ;  /* 0x0000003f00267c82 */ /* 0x000fe40008000000 */
[----:B------:R-:W-:Y:S02]  /*8e20*/  UP2UR UR47, UPR, URZ, 0x20 ;  /* 0x000000203f2f7883 */ /* 0x000fe40008000000 */
[----:B------:R-:W-:Y:S02]  /*8e30*/  PLOP3.LUT P2, PT, PT, PT, UP5, 0x80, 0x0 ;  /* 0x000000000000781c */ /* 0x000fe40003f4f058 */
[----:B--2---:R-:W-:-:S13]  /*8e40*/  R2UR UR44, R2 ;  /* 0x00000000022c72ca */ /* 0x004fda00000e0000 */
[----:B------:R-:W-:Y:S02]  /*8e50*/  USHF.R.S32.HI UR45, URZ, 0x1f, UR44 ;  /* 0x0000001f3f2d7899 */ /* 0x000fe4000801142c */
[----:B------:R-:W-:Y:S02]  /*8e60*/  @UP2 ULEA UR4, UP3, UR44, UR4, 0x2 ;  /* 0x000000042c042291 */ /* 0x000fe4000f86103f */
[----:B------:R-:W-:Y:S02]  /*8e70*/  USHF.L.U32 UR36, UR44, 0x2, URZ ;  /* 0x000000022c247899 */ /* 0x000fe4000800063f */
[----:B------:R-:W-:Y:S02]  /*8e80*/  @UP2 ULEA.HI.X UR5, UR44, UR5, UR45, 0x2, UP3 ;  /* 0x000000052c052291 */ /* 0x000fe400098f142d */
[----:B------:R-:W-:Y:S01]  /*8e90*/  USHF.L.U64.HI UR37, UR44, 0x2, UR45 ;  /* 0x000000022c257899 */ /* 0x000fe2000801022d */
[----:B------:R-:W-:Y:S01]  /*8ea0*/  IMAD.U32 R2, RZ, RZ, UR4 ;  /* 0x00000004ff027e24 */ /* 0x000fe2000f8e00ff */
[----:B------:R-:W-:-:S02]  /*8eb0*/  @UP0 UIADD3 UR6, UP4, UR36, UR6, URZ ;  /* 0x0000000624060290 */ /* 0x000fc4000ff9e03f */
[----:B------:R-:W-:Y:S02]  /*8ec0*/  IMAD.U32 R3, RZ, RZ, UR5 ;  /* 0x00000005ff037e24 */ /* 0x000fe4000f8e00ff */
[----:B------:R-:W-:Y:S02]  /*8ed0*/  @UP0 UIADD3.X UR7, UR37, UR7, URZ, UP4, !UPT ;  /* 0x0000000725070290 */ /* 0x000fe4000a7fe43f */
[----:B------:R-:W-:Y:S01]  /*8ee0*/  UIADD3 UR8, UP0, UR36, UR8, URZ ;  /* 0x0000000824087290 */ /* 0x000fe2000ff1e03f */
[----:B-1----:R0:W2:Y:S03]  /*8ef0*/  @P0 LDG.E R0, desc[UR50][R2.64] ;  /* 0x0000003202000981 */ /* 0x0020a6000c1e1900 */
[----:B------:R-:W-:Y:S01]  /*8f00*/  UIADD3.X UR4, UR37, UR9, URZ, UP0, !UPT ;  /* 0x0000000925047290 */ /* 0x000fe200087fe43f */
[----:B0-----:R-:W-:Y:S02]  /*8f10*/  IMAD.U32 R2, RZ, RZ, UR6 ;  /* 0x00000006ff027e24 */ /* 0x001fe4000f8e00ff */
[----:B------:R-:W-:-:S05]  /*8f20*/  IMAD.U32 R3, RZ, RZ, UR7 ;  /* 0x00000007ff037e24 */ /* 0x000fca000f8e00ff */
[----:B------:R0:W3:Y:S02]  /*8f30*/  @P1 LDG.E R4, desc[UR50][R2.64] ;  /* 0x0000003202041981 */ /* 0x0000e4000c1e1900 */
[----:B0-----:R-:W-:Y:S02]  /*8f40*/  IMAD.U32 R2, RZ, RZ, UR8 ;  /* 0x00000008ff027e24 */ /* 0x001fe4000f8e00ff */
[----:B------:R-:W-:-:S05]  /*8f50*/  IMAD.U32 R3, RZ, RZ, UR4 ;  /* 0x00000004ff037e24 */ /* 0x000fca000f8e00ff */
[----:B------:R0:W5:Y:S01]  /*8f60*/  @P2 LDG.E R19, desc[UR50][R2.64] ;  /* 0x0000003202132981 */ /* 0x000162000c1e1900 */
[----:B--2---:R-:W-:Y:S02]  /*8f70*/  @P0 R2UR UR38, R0 ;  /* 0x00000000002602ca */ /* 0x004fe400000e0000 */
[----:B---3--:R-:W-:Y:S01]  /*8f80*/  @P1 R2UR UR41, R4 ;  /* 0x00000000042912ca */ /* 0x008fe200000e0000 */
[----:B0-----:R-:W-:-:S14]  /*8f90*/  @P1 BRA `(.L_x_207) ;  /* 0x0000000000241947 */ /* 0x001fdc0003800000 */
[----:B------:R-:W-:Y:S01]  /*8fa0*/  UISETP.NE.AND UP0, UPT, UR47, URZ, UPT ;  /* 0x0000003f2f00728c */ /* 0x000fe2000bf05270 */
[----:B------:R-:W-:-:S05]  /*8fb0*/  ULDC UR41, c[0x0][0x288] ;  /* 0x0000a20000297ab9 */ /* 0x000fca0000000800 */
[----:B------:R-:W-:-:S13]  /*8fc0*/  PLOP3.LUT P0, PT, PT, PT, UP0, 0x40, 0x0 ;  /* 0x000000000000781c */ /* 0x000fda0003f0e808 */
[----:B------:R-:W-:Y:S05]  /*8fd0*/  @P0 BRA `(.L_x_207) ;  /* 0x0000000000140947 */ /* 0x000fea0003800000 */
[----:B------:R-:W2:Y:S04]  /*8fe0*/  LDG.E R4, desc[UR50][R2.64] ;  /* 0x0000003202047981 */ /* 0x000ea8000c1e1900 */
[----:B------:R-:W3:Y:S01]  /*8ff0*/  LDG.E R0, desc[UR50][R2.64+0x4] ;  /* 0x0000043202007981 */ /* 0x000ee2000c1e1900 */
[----:B--2---:R-:W-:Y:S02]  /*9000*/  R2UR UR4, R4 ;  /* 0x00000000040472ca */ /* 0x004fe400000e0000 */
[----:B---3--:R-:W-:-:S13]  /*9010*/  R2UR UR41, R0 ;  /* 0x00000000002972ca */ /* 0x008fda00000e0000 */
[----:B------:R-:W-:-:S12]  /*9020*/  UIADD3 UR41, -UR4, UR41, URZ ;  /* 0x0000002904297290 */ /* 0x000fd8000fffe13f */
.L_x_207:
[----:B------:R-:W-:Y:S01]  /*9030*/  ULDC.64 UR6, c[0x0][0xa20] ;  /* 0x0002880000067ab9 */ /* 0x000fe20000000a00 */
[----:B------:R-:W-:Y:S01]  /*9040*/  ULDC.64 UR4, c[0x0][0x418] ;  /* 0x0001060000047ab9 */ /* 0x000fe20000000a00 */
[----:B------:R-:W-:Y:S01]  /*9050*/  ISETP.NE.U32.AND P0, PT, RZ, UR6, PT ;  /* 0x00000006ff007c0c */ /* 0x000fe2000bf05070 */
[----:B------:R-:W-:Y:S01]  /*9060*/  UISETP.NE.U32.AND UP0, UPT, UR4, URZ, UPT ;  /* 0x0000003f0400728c */ /* 0x000fe2000bf05070 */
[----:B------:R-:W-:Y:S01]  /*9070*/  IMAD.U32 R25, RZ, RZ, UR44 ;  /* 0x0000002cff197e24 */ /* 0x000fe2000f8e00ff */
[----:B------:R-:W-:Y:S01]  /*9080*/  ULDC UR42, c[0x0][0x2f0] ;  /* 0x0000bc00002a7ab9 */ /* 0x000fe20000000800 */
[----:B------:R-:W-:Y:S01]  /*9090*/  ISETP.NE.AND.EX P0, PT, RZ, UR7, PT, P0 ;  /* 0x00000007ff007c0c */ /* 0x000fe2000bf05300 */
[----:B------:R-:W-:Y:S01]  /*90a0*/  UISETP.NE.AND.EX UP0, UPT, UR5, URZ, UPT, UP0 ;  /* 0x0000003f0500728c */ /* 0x000fe2000bf05300 */
[----:B------:R-:W-:-:S03]  /*90b0*/  ULDC UR4, c[0x0][0x424] ;  /* 0x0001090000047ab9 */ /* 0x000fc60000000800 */
[----:B------:R-:W-:-:S04]  /*90c0*/  USEL UR4, UR4, 0x1, UP0 ;  /* 0x0000000104047887 */ /* 0x000fc80008000000 */
[----:B------:R-:W-:-:S04]  /*90d0*/  UIMAD UR42, UR4, UR42, URZ ;  /* 0x0000002a042a72a4 */ /* 0x000fc8000f8e023f */
[----:B------:R-:W-:Y:S08]  /*90e0*/  @!P0 BRA `(.L_x_208) ;  /* 0x00000000001c8947 */ /* 0x000ff00003800000 */
[----:B------:R-:W-:-:S04]  /*90f0*/  UIADD3 UR4, UP0, UR36, UR6, URZ ;  /* 0x0000000624047290 */ /* 0x000fc8000ff1e03f */
[----:B------:R-:W-:Y:S02]  /*9100*/  UIADD3.X UR5, UR37, UR7, URZ, UP0, !UPT ;  /* 0x0000000725057290 */ /* 0x000fe400087fe43f */
[----:B------:R-:W-:-:S04]  /*9110*/  IMAD.U32 R2, RZ, RZ, UR4 ;  /* 0x00000004ff027e24 */ /* 0x000fc8000f8e00ff */
[----:B------:R-:W-:-:S05]  /*9120*/  IMAD.U32 R3, RZ, RZ, UR5 ;  /* 0x00000005ff037e24 */ /* 0x000fca000f8e00ff */
[----:B------:R-:W2:Y:S02]  /*9130*/  LDG.E R2, desc[UR50][R2.64] ;  /* 0x0000003202027981 */ /* 0x000ea4000c1e1900 */
[----:B--2---:R-:W-:Y:S01]  /*9140*/  R2UR UR42, R2 ;  /* 0x00000000022a72ca */ /* 0x004fe200000e0000 */
[----:B------:R-:W-:-:S14]  /*9150*/  BRA `(.L_x_209) ;  /* 0x00000000002c7947 */ /* 0x000fdc0003800000 */
.L_x_208:
[----:B------:R-:W-:Y:S02]  /*9160*/  ULDC.64 UR4, c[0x0][0xa08] ;  /* 0x0002820000047ab9 */ /* 0x000fe40000000a00 */
[----:B------:R-:W-:-:S04]  /*9170*/  ISETP.NE.U32.AND P0, PT, RZ, UR4, PT ;  /* 0x00000004ff007c0c */ /* 0x000fc8000bf05070 */
[----:B------:R-:W-:-:S13]  /*9180*/  ISETP.NE.AND.EX P0, PT, RZ, UR5, PT, P0 ;  /* 0x00000005ff007c0c */ /* 0x000fda000bf05300 */
[----:B------:R-:W-:Y:S05]  /*9190*/  @!P0 BRA `(.L_x_209) ;  /* 0x00000000001c8947 */ /* 0x000fea0003800000 */
[----:B------:R-:W0:Y:S02]  /*91a0*/  LDC.64 R2, c[0x0][0xa08] ;  /* 0x00028200ff027b82 */ /* 0x000e240000000a00 */
[----:B0-----:R-:W-:-:S05]  /*91b0*/  IMAD.WIDE R2, R25, 0x4, R2 ;  /* 0x0000000419027825 */ /* 0x001fca00078e0202 */
[----:B------:R-:W2:Y:S04]  /*91c0*/  LDG.E R4, desc[UR50][R2.64] ;  /* 0x0000003202047981 */ /* 0x000ea8000c1e1900 */
[----:B------:R-:W3:Y:S01]  /*91d0*/  LDG.E R0, desc[UR50][R2.64+0x4] ;  /* 0x0000043202007981 */ /* 0x000ee2000c1e1900 */
[----:B--2---:R-:W-:Y:S02]  /*91e0*/  R2UR UR42, R4 ;  /* 0x00000000042a72ca */ /* 0x004fe400000e0000 */
[----:B---3--:R-:W-:-:S13]  /*91f0*/  R2UR UR4, R0 ;  /* 0x00000000000472ca */ /* 0x008fda00000e0000 */
[----:B------:R-:W-:-:S12]  /*9200*/  UIADD3 UR42, -UR42, UR4, URZ ;  /* 0x000000042a2a7290 */ /* 0x000fd8000fffe13f */
.L_x_209:
[----:B------:R-:W-:Y:S01]  /*9210*/  UIADD3 UR42, -UR38, UR42, URZ ;  /* 0x0000002a262a7290 */ /* 0x000fe2000fffe13f */
[----:B------:R-:W-:Y:S03]  /*9220*/  BSSY B7, `(.L_x_210) ;  /* 0x0000357000077945 */ /* 0x000fe60003800000 */
[----:B------:R-:W-:Y:S02]  /*9230*/  UIADD3 UR4, UR42, 0x7f, URZ ;  /* 0x0000007f2a047890 */ /* 0x000fe4000fffe03f */
[----:B------:R-:W-:Y:S02]  /*9240*/  ISETP.LT.AND P0, PT, RZ, UR42, PT ;  /* 0x0000002aff007c0c */ /* 0x000fe4000bf01270 */
[----:B------:R-:W-:-:S04]  /*9250*/  USHF.R.S32.HI UR5, URZ, 0x1f, UR4 ;  /* 0x0000001f3f057899 */ /* 0x000fc80008011404 */
[----:B------:R-:W-:-:S04]  /*9260*/  ULEA.HI UR5, UR5, UR4, URZ, 0x7 ;  /* 0x0000000405057291 */ /* 0x000fc8000f8f383f */
[----:B------:R-:W-:-:S03]  /*9270*/  USHF.R.S32.HI UR43, URZ, 0x7, UR5 ;  /* 0x000000073f2b7899 */ /* 0x000fc60008011405 */
[----:B------:R-:W-:Y:S09]  /*9280*/  @P0 BRA `(.L_x_211) ;  /* 0x0000000000440947 */ /* 0x000ff20003800000 */
[----:B------:R-:W0:Y:S02]  /*9290*/  S2R R0, SR_TID.X ;  /* 0x0000000000007919 */ /* 0x000e240000002100 */
[----:B0-----:R-:W-:-:S04]  /*92a0*/  LOP3.LUT R0, R0, 0x7f, RZ, 0xc0, !PT ;  /* 0x0000007f00007812 */ /* 0x001fc800078ec0ff */
[----:B------:R-:W-:-:S13]  /*92b0*/  ISETP.NE.AND P0, PT, R0, RZ, PT ;  /* 0x000000ff0000720c */ /* 0x000fda0003f05270 */
[----:B------:R-:W-:Y:S05]  /*92c0*/  @P0 BRA `(.L_x_212) ;  /* 0x0000003400300947 */ /* 0x000fea0003800000 */
[----:B------:R-:W0:Y:S01]  /*92d0*/  S2R R5, SR_LANEID ;  /* 0x0000000000057919 */ /* 0x000e220000000000 */
[----:B------:R-:W-:Y:S01]  /*92e0*/  VOTEU.ANY UR4, UPT, PT ;  /* 0x0000000000047886 */ /* 0x000fe200038e0100 */
[----:B------:R-:W1:Y:S01]  /*92f0*/  LDC.64 R2, c[0x0][0xc60] ;  /* 0x00031800ff027b82 */ /* 0x000e620000000a00 */
[----:B------:R-:W0:Y:S02]  /*9300*/  FLO.U32 R0, UR4 ;  /* 0x0000000400007d00 */ /* 0x000e2400080e0000 */
[----:B0-----:R-:W-:-:S06]  /*9310*/  ISETP.EQ.U32.AND P0, PT, R0, R5, PT ;  /* 0x000000050000720c */ /* 0x001fcc0003f02070 */
[----:B------:R-:W1:Y:S07]  /*9320*/  POPC R5, UR4 ;  /* 0x0000000400057d09 */ /* 0x000e6e0008000000 */
[----:B-1----:R-:W2:Y:S01]  /*9330*/  @P0 ATOMG.E.ADD.STRONG.GPU PT, R3, desc[UR50][R2.64], R5 ;  /* 0x00000005020309a8 */ /* 0x002ea200081ee1f2 */
[----:B------:R-:W0:Y:S02]  /*9340*/  S2R R4, SR_LTMASK ;  /* 0x0000000000047919 */ /* 0x000e240000003900 */
[----:B0-----:R-:W-:-:S04]  /*9350*/  LOP3.LUT R4, R4, UR4, RZ, 0xc0, !PT ;  /* 0x0000000404047c12 */ /* 0x001fc8000f8ec0ff */
[----:B------:R-:W0:Y:S01]  /*9360*/  POPC R7, R4 ;  /* 0x0000000400077309 */ /* 0x000e220000000000 */
[----:B--2---:R-:W0:Y:S02]  /*9370*/  SHFL.IDX PT, R0, R3, R0, 0x1f ;  /* 0x00001f0003007589 */ /* 0x004e2400000e0000 */
[----:B0-----:R-:W-:Y:S01]  /*9380*/  IADD3 R16, R0, UR49, R7 ;  /* 0x0000003100107c10 */ /* 0x001fe2000fffe007 */
[----:B------:R-:W-:Y:S06]  /*9390*/  BRA `(.L_x_212) ;  /* 0x0000003000fc7947 */ /* 0x000fec0003800000 */
.L_x_211:
[----:B------:R-:W-:Y:S01]  /*93a0*/  VIADD R0, R22, 0x13800 ;  /* 0x0001380016007836 */ /* 0x000fe20000000000 */
[----:B------:R-:W-:Y:S04]  /*93b0*/  BSSY B6, `(.L_x_213) ;  /* 0x0000013000067945 */ /* 0x000fe80003800000 */
[----:B------:R-:W-:-:S13]  /*93c0*/  LOP3.LUT P0, RZ, R0, 0x9f, RZ, 0xc0, !PT ;  /* 0x0000009f00ff7812 */ /* 0x000fda000780c0ff */
[----:B------:R-:W-:Y:S05]  /*93d0*/  @!P0 BRA `(.L_x_214) ;  /* 0x0000000000408947 */ /* 0x000fea0003800000 */
[----:B------:R-:W-:Y:S01]  /*93e0*/  MOV R2, 0x0 ;  /* 0x0000000000027802 */ /* 0x000fe20000000f00 */
        /* <DEDUP_REMOVED lines=15> */
.L_x_214:
[----:B------:R-:W-:Y:S05]  /*94e0*/  BSYNC B6 ;  /* 0x0000000000067941 */ /* 0x000fea0003800000 */
.L_x_213:
[----:B------:R-:W-:Y:S01]  /*94f0*/  VIADD R0, R22, 0x9000 ;  /* 0x0000900016007836 */ /* 0x000fe20000000000 */
[----:B------:R-:W-:Y:S01]  /*9500*/  LOP3.LUT R27, R27, 0xfffffffe, RZ, 0xc0, !PT ;  /* 0xfffffffe1b1b7812 */ /* 0x000fe200078ec0ff */
[----:B------:R-:W-:Y:S03]  /*9510*/  BSSY B6, `(.L_x_215) ;  /* 0x0000014000067945 */ /* 0x000fe60003800000 */
[----:B------:R-:W-:-:S13]  /*9520*/  LOP3.LUT P0, RZ, R0, 0x9f, RZ, 0xc0, !PT ;  /* 0x0000009f00ff7812 */ /* 0x000fda000780c0ff */
[----:B------:R-:W-:Y:S01]  /*9530*/  @P0 LOP3.LUT R27, R27, 0x1, RZ, 0xfc, !PT ;  /* 0x000000011b1b0812 */ /* 0x000fe200078efcff */
[----:B------:R-:W-:Y:S06]  /*9540*/  @!P0 BRA `(.L_x_216) ;  /* 0x0000000000408947 */ /* 0x000fec0003800000 */
        /* <DEDUP_REMOVED lines=16> */
.L_x_216:
[----:B------:R-:W-:Y:S05]  /*9650*/  BSYNC B6 ;  /* 0x0000000000067941 */ /* 0x000fea0003800000 */
.L_x_215:
        /* <DEDUP_REMOVED lines=20> */
.L_x_218:
[----:B------:R-:W-:Y:S05]  /*97a0*/  BSYNC B6 ;  /* 0x0000000000067941 */ /* 0x000fea0003800000 */
.L_x_217:
[----:B------:R-:W-:Y:S01]  /*97b0*/  LOP3.LUT P6, RZ, R27, 0x1, RZ, 0xc0, !PT ;  /* 0x000000011bff7812 */ /* 0x000fe200078cc0ff */
[----:B------:R-:W-:-:S12]  /*97c0*/  BSSY B6, `(.L_x_219) ;  /* 0x0000012000067945 */ /* 0x000fd80003800000 */
        /* <DEDUP_REMOVED lines=17> */
.L_x_220:
[----:B------:R-:W-:Y:S05]  /*98e0*/  BSYNC B6 ;  /* 0x0000000000067941 */ /* 0x000fea0003800000 */
.L_x_219:
[----:B------:R-:W-:Y:S01]  /*98f0*/  ULDC.64 UR4, c[0x0][0x9f8] ;  /* 0x00027e0000047ab9 */ /* 0x000fe20000000a00 */
[----:B------:R-:W0:Y:S01]  /*9900*/  LDC R5, c[0x0][0x430] ;  /* 0x00010c00ff057b82 */ /* 0x000e220000000800 */
[----:B------:R-:W-:-:S04]  /*9910*/  UISETP.NE.U32.AND UP0, UPT, UR4, URZ, UPT ;  /* 0x0000003f0400728c */ /* 0x000fc8000bf05070 */
[----:B------:R-:W-:-:S06]  /*9920*/  UISETP.NE.AND.EX UP0, UPT, UR5, URZ, UPT, UP0 ;  /* 0x0000003f0500728c */ /* 0x000fcc000bf05300 */
[----:B------:R-:W-:-:S05]  /*9930*/  PLOP3.LUT P0, PT, PT, PT, UP0, 0x80, 0x0 ;  /* 0x000000000000781c */ /* 0x000fca0003f0f008 */
[----:B------:R-:W-:-:S04]  /*9940*/  @UP0 UIADD3 UR4, UP1, UR36, UR4, URZ ;  /* 0x0000000424040290 */ /* 0x000fc8000ff3e03f */
[----:B------:R-:W-:Y:S02]  /*9950*/  @UP0 UIADD3.X UR5, UR37, UR5, URZ, UP1, !UPT ;  /* 0x0000000525050290 */ /* 0x000fe40008ffe43f */
[----:B------:R-:W-:-:S04]  /*9960*/  IMAD.U32 R2, RZ, RZ, UR4 ;  /* 0x00000004ff027e24 */ /* 0x000fc8000f8e00ff */
[----:B------:R-:W-:-:S05]  /*9970*/  IMAD.U32 R3, RZ, RZ, UR5 ;  /* 0x00000005ff037e24 */ /* 0x000fca000f8e00ff */
[----:B------:R1:W2:Y:S01]  /*9980*/  @P0 LDG.E R25, desc[UR50][R2.64] ;  /* 0x0000003202190981 */ /* 0x0002a2000c1e1900 */
[----:B0-----:R-:W-:Y:S01]  /*9990*/  ISETP.NE.AND P1, PT, R5, 0x1, PT ;  /* 0x000000010500780c */ /* 0x001fe20003f25270 */
[----:B------:R-:W-:Y:S01]  /*99a0*/  IMAD.U32 R7, RZ, RZ, UR43 ;  /* 0x0000002bff077e24 */ /* 0x000fe2000f8e00ff */
[----:B------:R-:W-:Y:S01]  /*99b0*/  LOP3.LUT R27, R27, 0xffffffef, RZ, 0xc0, !PT ;  /* 0xffffffef1b1b7812 */ /* 0x000fe200078ec0ff */
[----:B------:R-:W0:Y:S03]  /*99c0*/  S2R R21, SR_TID.X ;  /* 0x0000000000157919 */ /* 0x000e260000002100 */
[----:B------:R-:W-:Y:S01]  /*99d0*/  LEA R7, R7, 0xffffff80, 0x7 ;  /* 0xffffff8007077811 */ /* 0x000fe200078e38ff */
[----:B------:R-:W3:Y:S06]  /*99e0*/  S2R R20, SR_TID.X ;  /* 0x0000000000147919 */ /* 0x000eec0000002100 */
[----:B-1----:R-:W1:Y:S01]  /*99f0*/  @P1 LDC R3, c[0x0][0x434] ;  /* 0x00010d00ff031b82 */ /* 0x002e620000000800 */
[----:B------:R-:W-:-:S07]  /*9a00*/  @P1 LOP3.LUT R27, R27, 0x10, RZ, 0xfc, !PT ;  /* 0x000000101b1b1812 */ /* 0x000fce00078efcff */
[----:B------:R-:W4:Y:S01]  /*9a10*/  @P1 LDC R0, c[0x0][0x438] ;  /* 0x00010e00ff001b82 */ /* 0x000f220000000800 */
[----:B0-----:R-:W-:Y:S01]  /*9a20*/  IMAD.SHL.U32 R21, R21, 0x40, RZ ;  /* 0x0000004015157824 */ /* 0x001fe200078e00ff */
[----:B---3--:R-:W-:-:S04]  /*9a30*/  LOP3.LUT R20, R20, 0x7f, RZ, 0xc0, !PT ;  /* 0x0000007f14147812 */ /* 0x008fc800078ec0ff */
[----:B------:R-:W-:Y:S02]  /*9a40*/  LOP3.LUT R21, R21, 0x40, RZ, 0xc0, !PT ;  /* 0x0000004015157812 */ /* 0x000fe400078ec0ff */
[----:B------:R-:W-:-:S04]  /*9a50*/  SHF.R.U32.HI R20, RZ, 0x1, R20 ;  /* 0x00000001ff147819 */ /* 0x000fc80000011614 */
[----:B------:R-:W-:-:S04]  /*9a60*/  LOP3.LUT R4, R7, R20, R21, 0xfe, !PT ;  /* 0x0000001407047212 */ /* 0x000fc800078efe15 */
[C---:B------:R-:W-:Y:S01]  /*9a70*/  ISETP.GE.AND P0, PT, R4.reuse, UR42, PT ;  /* 0x0000002a04007c0c */ /* 0x040fe2000bf06270 */
[----:B------:R-:W-:-:S04]  /*9a80*/  VIADD R2, R4, UR38 ;  /* 0x0000002604027c36 */ /* 0x000fc80008000000 */
[----:B-1----:R-:W-:-:S04]  /*9a90*/  @P1 IMAD.HI.U32 R3, R2, R3, RZ ;  /* 0x0000000302031227 */ /* 0x002fc800078e00ff */
[----:B------:R-:W-:Y:S01]  /*9aa0*/  IMAD.MOV.U32 R8, RZ, RZ, R2 ;  /* 0x000000ffff087224 */ /* 0x000fe200078e0002 */
[----:B----4-:R-:W-:Y:S02]  /*9ab0*/  @P1 SHF.R.U32.HI R8, RZ, R0, R3 ;  /* 0x00000000ff081219 */ /* 0x010fe40000011603 */
[----:B------:R-:W0:Y:S02]  /*9ac0*/  LDC R0, c[0x0][0x2f4] ;  /* 0x0000bd00ff007b82 */ /* 0x000e240000000800 */
[--C-:B------:R-:W-:Y:S01]  /*9ad0*/  @!P0 SHF.R.S32.HI R9, RZ, 0x1f, R8.reuse ;  /* 0x0000001fff098819 */ /* 0x100fe20000011408 */
[----:B------:R-:W-:-:S04]  /*9ae0*/  IMAD.MOV R6, RZ, RZ, -R8 ;  /* 0x000000ffff067224 */ /* 0x000fc800078e0a08 */
[----:B------:R-:W-:Y:S02]  /*9af0*/  IMAD R6, R5, R6, R2 ;  /* 0x0000000605067224 */ /* 0x000fe400078e0202 */
[----:B------:R-:W1:Y:S08]  /*9b00*/  @!P0 LDC.64 R2, c[0x0][0x428] ;  /* 0x00010a00ff028b82 */ /* 0x000e700000000a00 */
[----:B------:R-:W3:Y:S01]  /*9b10*/  @!P0 LDC.64 R4, c[0x0][0x418] ;  /* 0x00010600ff048b82 */ /* 0x000ee20000000a00 */
[----:B0-----:R-:W-:-:S02]  /*9b20*/  ISETP.GE.AND P3, PT, R28, R0, PT ;  /* 0x000000001c00720c */ /* 0x001fc40003f66270 */
[C---:B------:R-:W-:Y:S02]  /*9b30*/  LOP3.LUT R11, R28.reuse, 0x20, RZ, 0xfc, !PT ;  /* 0x000000201c0b7812 */ /* 0x040fe400078efcff */
[----:B------:R-:W-:Y:S01]  /*9b40*/  LOP3.LUT R27, R27, 0xfffffff7, RZ, 0xc0, !PT ;  /* 0xfffffff71b1b7812 */ /* 0x000fe200078ec0ff */
[----:B------:R-:W-:Y:S01]  /*9b50*/  IMAD.U32 R12, RZ, RZ, UR46 ;  /* 0x0000002eff0c7e24 */ /* 0x000fe2000f8e00ff */
[----:B------:R-:W-:-:S04]  /*9b60*/  LOP3.LUT R10, R28, 0x40, RZ, 0xfc, !PT ;  /* 0x000000401c0a7812 */ /* 0x000fc800078efcff */
[----:B------:R-:W-:-:S03]  /*9b70*/  ISETP.NE.AND P2, PT, R12, 0x3, PT ;  /* 0x000000030c00780c */ /* 0x000fc60003f45270 */
[----:B------:R-:W-:-:S04]  /*9b80*/  @P3 LOP3.LUT R27, R27, 0x8, RZ, 0xfc, !PT ;  /* 0x000000081b1b3812 */ /* 0x000fc800078efcff */
[----:B------:R-:W-:-:S04]  /*9b90*/  LOP3.LUT R27, R27, 0xfffffffe, RZ, 0xc0, !PT ;  /* 0xfffffffe1b1b7812 */ /* 0x000fc800078ec0ff */
[----:B------:R-:W-:Y:S01]  /*9ba0*/  LOP3.LUT R27, R27, 0xfffffffb, RZ, 0xc0, !PT ;  /* 0xfffffffb1b1b7812 */ /* 0x000fe200078ec0ff */
[----:B------:R-:W-:Y:S01]  /*9bb0*/  UMOV UR4, 0xffffffff ;  /* 0xffffffff00047882 */ /* 0x000fe20000000000 */
[----:B--2---:R-:W-:Y:S01]  /*9bc0*/  SHF.R.S32.HI R29, RZ, 0x1f, R25 ;  /* 0x0000001fff1d7819 */ /* 0x004fe20000011419 */
[----:B-1----:R-:W-:-:S04]  /*9bd0*/  @!P0 IMAD.WIDE.U32 R8, R25, R2, R8 ;  /* 0x0000000219088225 */ /* 0x002fc800078e0008 */
[----:B------:R-:W-:-:S04]  /*9be0*/  @!P0 IMAD R2, R29, R2, RZ ;  /* 0x000000021d028224 */ /* 0x000fc800078e02ff */
[----:B------:R-:W-:Y:S01]  /*9bf0*/  @!P0 IMAD R3, R25, R3, R2 ;  /* 0x0000000319038224 */ /* 0x000fe200078e0202 */
[----:B---3--:R-:W-:-:S03]  /*9c00*/  @!P0 LEA R2, P1, R8, R4, 0x2 ;  /* 0x0000000408028211 */ /* 0x008fc600078210ff */
[----:B------:R-:W-:-:S05]  /*9c10*/  @!P0 IMAD.IADD R3, R9, 0x1, R3 ;  /* 0x0000000109038824 */ /* 0x000fca00078e0203 */
[----:B------:R-:W-:Y:S01]  /*9c20*/  @!P0 LEA.HI.X R3, R8, R5, R3, 0x2, P1 ;  /* 0x0000000508038211 */ /* 0x000fe200008f1403 */
[----:B------:R-:W-:Y:S01]  /*9c30*/  IMAD.MOV.U32 R5, RZ, RZ, RZ ;  /* 0x000000ffff057224 */ /* 0x000fe200078e00ff */
[----:B------:R-:W-:-:S05]  /*9c40*/  ISETP.GE.AND P1, PT, R11, R0, PT ;  /* 0x000000000b00720c */ /* 0x000fca0003f26270 */
[----:B------:R0:W5:Y:S01]  /*9c50*/  @!P0 LDG.E R5, desc[UR50][R2.64] ;  /* 0x0000003202058981 */ /* 0x000162000c1e1900 */
[----:B------:R-:W-:-:S07]  /*9c60*/  ISETP.GE.AND P0, PT, R10, R0, PT ;  /* 0x000000000a00720c */ /* 0x000fce0003f06270 */
[----:B------:R-:W-:-:S04]  /*9c70*/  @P1 LOP3.LUT R27, R27, 0x4, RZ, 0xfc, !PT ;  /* 0x000000041b1b1812 */ /* 0x000fc800078efcff */
[----:B------:R-:W-:-:S04]  /*9c80*/  @P2 LOP3.LUT R27, R27, 0x1, RZ, 0xfc, !PT ;  /* 0x000000011b1b2812 */ /* 0x000fc800078efcff */
[----:B------:R-:W-:-:S04]  /*9c90*/  LOP3.LUT R27, R27, 0xfffffffd, RZ, 0xc0, !PT ;  /* 0xfffffffd1b1b7812 */ /* 0x000fc800078ec0ff */
[----:B------:R-:W-:Y:S01]  /*9ca0*/  @P0 LOP3.LUT R27, R27, 0x2, RZ, 0xfc, !PT ;  /* 0x000000021b1b0812 */ /* 0x000fe200078efcff */
[----:B0-----:R-:W-:Y:S06]  /*9cb0*/  BRA.DIV UR4, `(.L_x_221) ;  /* 0x0000003a04987947 */ /* 0x001fec000b800000 */
.L_x_301:
[----:B------:R-:W-:Y:S01]  /*9cc0*/  SHF.R.S32.HI R26, RZ, 0x1f, R18 ;  /* 0x0000001fff1a7819 */ /* 0x000fe20000011412 */
[----:B------:R-:W-:Y:S06]  /*9cd0*/  @!P2 BRA `(.L_x_222) ;  /* 0x000000000004a947 */ /* 0x000fec0003800000 */
[----:B------:R-:W-:Y:S01]  /*9ce0*/  BPT.TRAP 0x1 ;  /* 0x000000040000795c */ /* 0x000fe20000300000 */
.L_x_222:
[----:B------:R-:W-:Y:S01]  /*9cf0*/  IMAD R4, R23, 0x8, R22 ;  /* 0x0000000817047824 */ /* 0x000fe200078e0216 */
[----:B------:R-:W-:Y:S01]  /*9d00*/  SHF.L.U32 R0, R24, 0x1f, RZ ;  /* 0x0000001f18007819 */ /* 0x000fe200000006ff */
[----:B------:R-:W-:Y:S01]  /*9d10*/  BSSY B0, `(.L_x_223) ;  /* 0x0000005000007945 */ /* 0x000fe20003800000 */
[----:B------:R-:W-:Y:S02]  /*9d20*/  SHF.R.S32.HI R20, RZ, 0x1f, R6 ;  /* 0x0000001fff147819 */ /* 0x000fe40000011406 */
[----:B------:R-:W0:Y:S01]  /*9d30*/  SYNCS.PHASECHK.TRANS64.TRYWAIT P0, [R4+URZ+0x19c80], R0 ;  /* 0x019c8000040075a7 */ /* 0x000e22000800017f */
[----:B------:R1:W-:Y:S02]  /*9d40*/  STL [R1+0x18], R0 ;  /* 0x0000180001007387 */ /* 0x0003e40000100800 */
[----:B01----:R-:W-:Y:S05]  /*9d50*/  @!P0 BRA `(.L_x_224) ;  /* 0x00000038009c8947 */ /* 0x003fea0003800000 */
.L_x_302:
[----:B------:R-:W-:Y:S05]  /*9d60*/  BSYNC B0 ;  /* 0x0000000000007941 */ /* 0x000fea0003800000 */
.L_x_223:
[----:B------:R-:W2:Y:S01]  /*9d70*/  LDL R10, [R1+0x4] ;  /* 0x00000400010a7983 */ /* 0x000ea20000100800 */
[----:B------:R-:W-:Y:S01]  /*9d80*/  ULDC.64 UR4, c[0x0][0x328] ;  /* 0x0000ca0000047ab9 */ /* 0x000fe20000000a00 */
[----:B-----5:R-:W-:Y:S01]  /*9d90*/  SHF.R.S32.HI R21, RZ, 0x1f, R5 ;  /* 0x0000001fff157819 */ /* 0x020fe20000011405 */
[----:B0-----:R-:W-:Y:S01]  /*9da0*/  IMAD R0, R20, UR4, RZ ;  /* 0x0000000414007c24 */ /* 0x001fe2000f8e02ff */
[----:B------:R-:W0:Y:S01]  /*9db0*/  S2R R8, SR_TID.X ;  /* 0x0000000000087919 */ /* 0x000e220000002100 */
[----:B------:R-:W-:Y:S01]  /*9dc0*/  IMAD.WIDE.U32 R2, R6, UR4, RZ ;  /* 0x0000000406027c25 */ /* 0x000fe2000f8e00ff */
[----:B------:R-:W-:-:S03]  /*9dd0*/  ULDC.64 UR6, c[0x0][0x318] ;  /* 0x0000c60000067ab9 */ /* 0x000fc60000000a00 */
        /* <DEDUP_REMOVED lines=11> */
[----:B------:R-:W-:Y:S01]  /*9e90*/  UMOV UR4, 0xffffffff ;  /* 0xffffffff00047882 */ /* 0x000fe20000000000 */
[----:B0-----:R-:W-:-:S04]  /*9ea0*/  LOP3.LUT R8, R8, 0x7f, RZ, 0xc0, !PT ;  /* 0x0000007f08087812 */ /* 0x001fc800078ec0ff */
[----:B------:R-:W-:Y:S02]  /*9eb0*/  SHF.R.U32.HI R11, RZ, 0x1, R8 ;  /* 0x00000001ff0b7819 */ /* 0x000fe40000011608 */
[----:B------:R-:W-:Y:S02]  /*9ec0*/  IADD3 R8, P0, R2, UR6, RZ ;  /* 0x0000000602087c10 */ /* 0x000fe4000ff1e0ff */
[----:B------:R-:W-:Y:S02]  /*9ed0*/  IADD3 R7, -R11, UR42, -R7 ;  /* 0x0000002a0b077c10 */ /* 0x000fe4000fffe907 */
[----:B------:R-:W-:Y:S02]  /*9ee0*/  IADD3.X R9, R3, UR7, R9, P0, !PT ;  /* 0x0000000703097c10 */ /* 0x000fe400087fe409 */
[----:B------:R-:W-:Y:S01]  /*9ef0*/  ISETP.GE.AND P0, PT, R7, 0x1, PT ;  /* 0x000000010700780c */ /* 0x000fe20003f06270 */
[----:B--2---:R-:W-:Y:S01]  /*9f00*/  IMAD R10, R23, 0x3000, R10 ;  /* 0x00003000170a7824 */ /* 0x004fe200078e020a */
[----:B------:R-:W-:Y:S11]  /*9f10*/  BRA.DIV UR4, `(.L_x_225) ;  /* 0x0000003a04447947 */ /* 0x000ff6000b800000 */
[----:B------:R-:W0:Y:S01]  /*9f20*/  SHFL.IDX PT, R2, R8, RZ, 0x1e1f ;  /* 0x001e1fff08027589 */ /* 0x000e2200000e0000 */
[----:B------:R-:W1:Y:S01]  /*9f30*/  LDC R12, c[0x0][0x2f4] ;  /* 0x0000bd00ff0c7b82 */ /* 0x000e620000000800 */
[C---:B------:R-:W-:Y:S02]  /*9f40*/  LOP3.LUT R13, R28.reuse, 0x20, RZ, 0xfc, !PT ;  /* 0x000000201c0d7812 */ /* 0x040fe400078efcff */
[----:B------:R-:W2:Y:S01]  /*9f50*/  SHFL.IDX PT, R0, R9, RZ, 0x1e1f ;  /* 0x001e1fff09007589 */ /* 0x000ea200000e0000 */
[----:B------:R-:W-:-:S03]  /*9f60*/  LOP3.LUT R11, R28, 0x40, RZ, 0xfc, !PT ;  /* 0x000000401c0b7812 */ /* 0x000fc600078efcff */
[----:B------:R-:W3:Y:S01]  /*9f70*/  SHFL.IDX PT, R9, R9, 0x1, 0x1e1f ;  /* 0x003e1f0009097f89 */ /* 0x000ee200000e0000 */
[C---:B0-----:R-:W-:Y:S02]  /*9f80*/  IADD3 R2, P1, R28.reuse, R2, RZ ;  /* 0x000000021c027210 */ /* 0x041fe40007f3e0ff */
[-C--:B-1----:R-:W-:Y:S02]  /*9f90*/  ISETP.GE.AND P3, PT, R28, R12.reuse, PT ;  /* 0x0000000c1c00720c */ /* 0x082fe40003f66270 */
[----:B------:R-:W-:Y:S01]  /*9fa0*/  ISETP.GE.AND P2, PT, R13, R12, PT ;  /* 0x0000000c0d00720c */ /* 0x000fe20003f46270 */
[----:B--2---:R-:W-:Y:S01]  /*9fb0*/  IMAD.X R3, RZ, RZ, R0, P1 ;  /* 0x000000ffff037224 */ /* 0x004fe200008e0600 */
[----:B------:R-:W-:Y:S01]  /*9fc0*/  ISETP.LT.OR P1, PT, R7, 0x1, P3 ;  /* 0x000000010700780c */ /* 0x000fe20001f21670 */
[----:B------:R-:W-:-:S12]  /*9fd0*/  IMAD.IADD R0, R22, 0x1, R10 ;  /* 0x0000000116007824 */ /* 0x000fd800078e020a */
[----:B------:R-:W-:Y:S01]  /*9fe0*/  LDGSTS.E.BYPASS.LTC128B.128 [R0+0x9000], desc[UR50][R2.64], !P1 ;  /* 0x0900000002007fae */ /* 0x000fe2000c901d72 */
[----:B------:R-:W-:-:S13]  /*9ff0*/  ISETP.LT.OR P1, PT, R7, 0x1, P2 ;  /* 0x000000010700780c */ /* 0x000fda0001721670 */
[----:B------:R-:W-:Y:S01]  /*a000*/  LDGSTS.E.BYPASS.LTC128B.128 [R0+0xa000], desc[UR50][R2.64+0x20], !P1 ;  /* 0x0a00002002007fae */ /* 0x000fe2000c901d72 */
[----:B------:R-:W-:-:S04]  /*a010*/  ISETP.GE.AND P1, PT, R11, R12, PT ;  /* 0x0000000c0b00720c */ /* 0x000fc80003f26270 */
[----:B------:R-:W-:-:S13]  /*a020*/  ISETP.LT.OR P4, PT, R7, 0x1, P1 ;  /* 0x000000010700780c */ /* 0x000fda0000f81670 */
[----:B------:R0:W-:Y:S01]  /*a030*/  LDGSTS.E.BYPASS.LTC128B.128 [R0+0xb000], desc[UR50][R2.64+0x40], !P4 ;  /* 0x0b00004002007fae */ /* 0x0001e2000e101d72 */
[----:B------:R-:W-:-:S03]  /*a040*/  ISETP.GE.AND P4, PT, R7, 0x41, PT ;  /* 0x000000410700780c */ /* 0x000fc60003f86270 */
[----:B0--3--:R0:W1:Y:S10]  /*a050*/  SHFL.IDX PT, R2, R8, 0x1, 0x1e1f ;  /* 0x003e1f0008027f89 */ /* 0x00907400000e0000 */
.L_x_308:
[C---:B------:R-:W-:Y:S02]  /*a060*/  ISETP.LT.OR P3, PT, R7.reuse, 0x41, P3 ;  /* 0x000000410700780c */ /* 0x040fe40001f61670 */
[C---:B------:R-:W-:Y:S02]  /*a070*/  ISETP.LT.OR P2, PT, R7.reuse, 0x41, P2 ;  /* 0x000000410700780c */ /* 0x040fe40001741670 */
[----:B------:R-:W-:Y:S02]  /*a080*/  ISETP.LT.OR P1, PT, R7, 0x41, P1 ;  /* 0x000000410700780c */ /* 0x000fe40000f21670 */
[----:B-1----:R-:W-:-:S05]  /*a090*/  IADD3 R2, P5, R28, R2, RZ ;  /* 0x000000021c027210 */ /* 0x002fca0007fbe0ff */
[----:B------:R-:W-:-:S05]  /*a0a0*/  IMAD.X R3, RZ, RZ, R9, P5 ;  /* 0x000000ffff037224 */ /* 0x000fca00028e0609 */
[----:B------:R-:W-:Y:S01]  /*a0b0*/  @!PT LDS RZ, [RZ] ;  /* 0x00000000fffff984 */ /* 0x000fe20000000800 */
[----:B------:R-:W-:Y:S01]  /*a0c0*/  @!PT LDS RZ, [RZ] ;  /* 0x00000000fffff984 */ /* 0x000fe20000000800 */
[----:B------:R-:W-:Y:S01]  /*a0d0*/  @!PT LDS RZ, [RZ] ;  /* 0x00000000fffff984 */ /* 0x000fe20000000800 */
[----:B------:R1:W-:Y:S04]  /*a0e0*/  LDGSTS.E.BYPASS.LTC128B.128 [R0+0x9800], desc[UR50][R2.64], !P3 ;  /* 0x0980000002007fae */ /* 0x0003e8000d901d72 */
[----:B------:R1:W-:Y:S04]  /*a0f0*/  LDGSTS.E.BYPASS.LTC128B.128 [R0+0xa800], desc[UR50][R2.64+0x20], !P2 ;  /* 0x0a80002002007fae */ /* 0x0003e8000d101d72 */
[----:B------:R1:W-:Y:S01]  /*a100*/  LDGSTS.E.BYPASS.LTC128B.128 [R0+0xb800], desc[UR50][R2.64+0x40], !P1 ;  /* 0x0b80004002007fae */ /* 0x0003e2000c901d72 */
[----:B------:R-:W-:Y:S01]  /*a110*/  PLOP3.LUT P1, PT, PT, PT, PT, 0x80, 0x0 ;  /* 0x000000000000781c */ /* 0x000fe20003f2f070 */
[----:B------:R-:W-:-:S12]  /*a120*/  NOP ;  /* 0x0000000000007918 */ /* 0x000fd80000000000 */
.L_x_226:
[----:B------:R-:W-:Y:S02]  /*a130*/  PLOP3.LUT P2, PT, P2, P1, PT, 0xa2, 0x0 ;  /* 0x000000000000781c */ /* 0x000fe40001743472 */
[----:B------:R-:W-:-:S08]  /*a140*/  @P1 R2UR P2, UR4, R4 ;  /* 0x00000000040412ca */ /* 0x000fd00000040000 */
[----:B------:R-:W-:-:S05]  /*a150*/  @P1 PLOP3.LUT P1, PT, P2, PT, PT, 0x80, 0x0 ;  /* 0x000000000000181c */ /* 0x000fca000172f070 */
[----:B------:R-:W-:Y:S01]  /*a160*/  @!P2 SYNCS.ARRIVE.TRANS64.RED.A0T1 RZ, [UR4+0x19c70], RZ ;  /* 0x019c70ffffffa9a7 */ /* 0x000fe20008200404 */
[----:B------:R-:W-:Y:S07]  /*a170*/  @!P2 ARRIVES.LDGSTSBAR.64.TRANSCNT [UR4+0x19c70] ;  /* 0x019c7000ff00a9b0 */ /* 0x000fee0008000a84 */
[----:B------:R-:W-:Y:S05]  /*a180*/  @P1 BRA.U.ANY `(.L_x_226) ;  /* 0xfffffffd00e81947 */ /* 0x000fea000393ffff */
[----:B------:R-:W-:Y:S01]  /*a190*/  NOP ;  /* 0x0000000000007918 */ /* 0x000fe20000000000 */
[----:B-1----:R-:W-:-:S05]  /*a1a0*/  IMAD.U32 R2, RZ, RZ, UR46 ;  /* 0x0000002eff027e24 */ /* 0x002fca000f8e00ff */
[----:B------:R-:W-:-:S13]  /*a1b0*/  ISETP.NE.AND P3, PT, R2, 0x3, PT ;  /* 0x000000030200780c */ /* 0x000fda0003f65270 */
[----:B------:R-:W-:Y:S05]  /*a1c0*/  @!P3 BRA `(.L_x_227) ;  /* 0x000000000004b947 */ /* 0x000fea0003800000 */
[----:B------:R-:W-:Y:S01]  /*a1d0*/  BPT.TRAP 0x1 ;  /* 0x000000040000795c */ /* 0x000fe20000300000 */
.L_x_227:
[----:B------:R1:W-:Y:S01]  /*a1e0*/  SYNCS.ARRIVE.TRANS64.A1T0 RZ, [R4+URZ+0x19c70], RZ ;  /* 0x019c70ff04ff79a7 */ /* 0x0003e2000810003f */
[----:B------:R-:W-:Y:S05]  /*a1f0*/  @!P3 BRA `(.L_x_228) ;  /* 0x000000000004b947 */ /* 0x000fea0003800000 */
[----:B------:R-:W-:Y:S01]  /*a200*/  BPT.TRAP 0x1 ;  /* 0x000000040000795c */ /* 0x000fe20000300000 */
.L_x_228:
[----:B------:R-:W2:Y:S01]  /*a210*/  LDL R2, [R1+0x18] ;  /* 0x0000180001027983 */ /* 0x000ea20000100800 */
[----:B------:R-:W-:Y:S01]  /*a220*/  BSSY B0, `(.L_x_229) ;  /* 0x0000003000007945 */ /* 0x000fe20003800000 */
[----:B--2---:R-:W2:Y:S03]  /*a230*/  SYNCS.PHASECHK.TRANS64.TRYWAIT P1, [R4+URZ+0x19c40], R2 ;  /* 0x019c4002040075a7 */ /* 0x004ea6000802017f */
[----:B--2---:R-:W-:Y:S05]  /*a240*/  @!P1 BRA `(.L_x_230) ;  /* 0x0000003800509947 */ /* 0x004fea0003800000 */
.L_x_309:
[----:B------:R-:W-:Y:S05]  /*a250*/  BSYNC B0 ;  /* 0x0000000000007941 */ /* 0x000fea0003800000 */
.L_x_229:
[----:B------:R-:W-:Y:S01]  /*a260*/  ULDC.64 UR4, c[0x0][0x300] ;  /* 0x0000c00000047ab9 */ /* 0x000fe20000000a00 */
[----:B0-----:R-:W0:Y:S01]  /*a270*/  LDC R8, c[0x0][0x2f4] ;  /* 0x0000bd00ff087b82 */ /* 0x001e220000000800 */
[----:B------:R-:W-:Y:S01]  /*a280*/  IMAD R7, R20, UR4, RZ ;  /* 0x0000000414077c24 */ /* 0x000fe2000f8e02ff */
[----:B------:R-:W-:Y:S01]  /*a290*/  ULDC.64 UR6, c[0x0][0x2e8] ;  /* 0x0000ba0000067ab9 */ /* 0x000fe20000000a00 */
[----:B--2---:R-:W-:Y:S01]  /*a2a0*/  IMAD.WIDE.U32 R2, R6, UR4, RZ ;  /* 0x0000000406027c25 */ /* 0x004fe2000f8e00ff */
[C---:B------:R-:W-:Y:S02]  /*a2b0*/  LOP3.LUT R10, R28.reuse, 0x40, RZ, 0xfc, !PT ;  /* 0x000000401c0a7812 */ /* 0x040fe400078efcff */
[----:B------:R-:W-:Y:S01]  /*a2c0*/  LOP3.LUT R9, R28, 0x20, RZ, 0xfc, !PT ;  /* 0x000000201c097812 */ /* 0x000fe200078efcff */
[----:B------:R-:W-:Y:S01]  /*a2d0*/  IMAD R7, R6, UR5, R7 ;  /* 0x0000000506077c24 */ /* 0x000fe2000f8e0207 */
[----:B------:R-:W-:Y:S02]  /*a2e0*/  ULDC.64 UR4, c[0x0][0x310] ;  /* 0x0000c40000047ab9 */ /* 0x000fe40000000a00 */
        /* <DEDUP_REMOVED lines=8> */
[----:B------:R-:W-:Y:S01]  /*a370*/  UMOV UR4, 0xffffffff ;  /* 0xffffffff00047882 */ /* 0x000fe20000000000 */
[-C--:B0-----:R-:W-:Y:S02]  /*a380*/  ISETP.GE.AND P2, PT, R10, R8.reuse, PT ;  /* 0x000000080a00720c */ /* 0x081fe40003f46270 */
[----:B------:R-:W-:Y:S01]  /*a390*/  IMAD R6, R18, UR5, R6 ;  /* 0x0000000512067c24 */ /* 0x000fe2000f8e0206 */
[----:B------:R-:W-:Y:S02]  /*a3a0*/  IADD3 R5, P1, R2, UR6, RZ ;  /* 0x0000000602057c10 */ /* 0x000fe4000ff3e0ff */
[----:B------:R-:W-:-:S02]  /*a3b0*/  ISETP.GE.AND P3, PT, R9, R8, PT ;  /* 0x000000080900720c */ /* 0x000fc40003f66270 */
[----:B------:R-:W-:Y:S02]  /*a3c0*/  IADD3.X R6, R3, UR7, R6, P1, !PT ;  /* 0x0000000703067c10 */ /* 0x000fe40008ffe406 */
[----:B------:R-:W-:Y:S01]  /*a3d0*/  ISETP.GE.AND P5, PT, R28, R8, PT ;  /* 0x000000081c00720c */ /* 0x000fe20003fa6270 */
[----:B------:R-:W-:-:S12]  /*a3e0*/  BRA.DIV UR4, `(.L_x_231) ;  /* 0x0000003a04007947 */ /* 0x000fd8000b800000 */
[----:B------:R-:W0:Y:S04]  /*a3f0*/  SHFL.IDX PT, R3, R5, RZ, 0x1e1f ;  /* 0x001e1fff05037589 */ /* 0x000e2800000e0000 */
[----:B------:R-:W2:Y:S04]  /*a400*/  SHFL.IDX PT, R2, R6, RZ, 0x1e1f ;  /* 0x001e1fff06027589 */ /* 0x000ea800000e0000 */
[----:B------:R-:W3:Y:S04]  /*a410*/  SHFL.IDX PT, R5, R5, 0x1, 0x1e1f ;  /* 0x003e1f0005057f89 */ /* 0x000ee800000e0000 */
[----:B------:R-:W4:Y:S01]  /*a420*/  SHFL.IDX PT, R6, R6, 0x1, 0x1e1f ;  /* 0x003e1f0006067f89 */ /* 0x000f2200000e0000 */
[----:B0-----:R-:W-:-:S05]  /*a430*/  @P0 IADD3 R3, P1, R28, R3, RZ ;  /* 0x000000031c030210 */ /* 0x001fca0007f3e0ff */
[----:B--2---:R-:W-:-:S05]  /*a440*/  @P0 IMAD.X R2, RZ, RZ, R2, P1 ;  /* 0x000000ffff020224 */ /* 0x004fca00008e0602 */
[----:B------:R-:W-:-:S04]  /*a450*/  @P0 LOP3.LUT R3, R3, R2, RZ, 0x3c, !PT ;  /* 0x0000000203030212 */ /* 0x000fc800078e3cff */
[----:B------:R-:W-:-:S04]  /*a460*/  @P0 LOP3.LUT R2, R3, R2, RZ, 0x3c, !PT ;  /* 0x0000000203020212 */ /* 0x000fc800078e3cff */
[----:B------:R-:W-:-:S05]  /*a470*/  @P0 LOP3.LUT R3, R3, R2, RZ, 0x3c, !PT ;  /* 0x0000000203030212 */ /* 0x000fca00078e3cff */
[----:B------:R0:W-:Y:S04]  /*a480*/  @P0 LDGSTS.E.BYPASS.LTC128B.128 [R0+0x13800], desc[UR50][R2.64], !P5 ;  /* 0x1380000002000fae */ /* 0x0001e8000e901d72 */
[----:B------:R0:W-:Y:S04]  /*a490*/  @P0 LDGSTS.E.BYPASS.LTC128B.128 [R0+0x14800], desc[UR50][R2.64+0x20], !P3 ;  /* 0x1480002002000fae */ /* 0x0001e8000d901d72 */
[----:B---34-:R0:W-:Y:S02]  /*a4a0*/  @P0 LDGSTS.E.BYPASS.LTC128B.128 [R0+0x15800], desc[UR50][R2.64+0x40], !P2 ;  /* 0x1580004002000fae */ /* 0x0181e4000d101d72 */
.L_x_315:
[----:B0-2---:R-:W-:-:S05]  /*a4b0*/  @P4 IADD3 R2, P0, R28, R5, RZ ;  /* 0x000000051c024210 */ /* 0x005fca0007f1e0ff */
        /* <DEDUP_REMOVED lines=9> */
.L_x_232:
        /* <DEDUP_REMOVED lines=11> */
.L_x_233:
[----:B------:R0:W-:Y:S02]  /*a600*/  SYNCS.ARRIVE.TRANS64.A1T0 RZ, [R4+URZ+0x19c30], RZ ;  /* 0x019c30ff04ff79a7 */ /* 0x0001e4000810003f */
[----:B------:R-:W-:Y:S05]  /*a610*/  WARPSYNC.ALL ;  /* 0x0000000000007948 */ /* 0x000fea0003800000 */
[C---:B------:R-:W-:Y:S01]  /*a620*/  R2UR UR5, R19.reuse ;  /* 0x00000000130572ca */ /* 0x040fe200000e0000 */
[----:B------:R-:W-:Y:S01]  /*a630*/  VIADD R0, R22, 0xf000 ;  /* 0x0000f00016007836 */ /* 0x000fe20000000000 */
[----:B------:R-:W-:Y:S01]  /*a640*/  R2UR UR36, R19 ;  /* 0x00000000132472ca */ /* 0x000fe200000e0000 */
[----:B------:R-:W-:Y:S01]  /*a650*/  ULDC.64 UR6, c[0x0][0x298] ;  /* 0x0000a60000067ab9 */ /* 0x000fe20000000a00 */
[----:B------:R-:W-:Y:S01]  /*a660*/  UISETP.NE.AND UP0, UPT, UR47, URZ, UPT ;  /* 0x0000003f2f00728c */ /* 0x000fe2000bf05270 */
[----:B------:R-:W-:Y:S01]  /*a670*/  BSSY B6, `(.L_x_234) ;  /* 0x000001b000067945 */ /* 0x000fe20003800000 */
[----:B------:R-:W-:Y:S01]  /*a680*/  BAR.SYNC.DEFER_BLOCKING 0x8, 0x200 ;  /* 0x0208000000007b1d */ /* 0x000fe20000010000 */
[----:B------:R-:W-:Y:S01]  /*a690*/  LOP3.LUT P0, RZ, R0, 0x9f, RZ, 0xc0, !PT ;  /* 0x0000009f00ff7812 */ /* 0x000fe2000780c0ff */
[----:B------:R-:W-:-:S02]  /*a6a0*/  USEL UR44, UR44, URZ, !UP0 ;  /* 0x0000003f2c2c7287 */ /* 0x000fc4000c000000 */
[----:B------:R-:W-:-:S03]  /*a6b0*/  USEL UR45, UR45, URZ, !UP0 ;  /* 0x0000003f2d2d7287 */ /* 0x000fc6000c000000 */
[----:B------:R-:W-:Y:S02]  /*a6c0*/  USHF.R.S32.HI UR4, URZ, 0x1f, UR5 ;  /* 0x0000001f3f047899 */ /* 0x000fe40008011405 */
[----:B------:R-:W-:Y:S02]  /*a6d0*/  UIMAD.WIDE.U32 UR36, UR36, UR6, URZ ;  /* 0x00000006242472a5 */ /* 0x000fe4000f8e003f */
[----:B------:R-:W-:-:S04]  /*a6e0*/  UIMAD UR4, UR4, UR6, URZ ;  /* 0x00000006040472a4 */ /* 0x000fc8000f8e023f */
[----:B------:R-:W-:-:S04]  /*a6f0*/  UIMAD UR4, UR5, UR7, UR4 ;  /* 0x00000007050472a4 */ /* 0x000fc8000f8e0204 */
[----:B------:R-:W-:Y:S01]  /*a700*/  UIADD3 UR47, UR37, UR4, URZ ;  /* 0x00000004252f7290 */ /* 0x000fe2000fffe03f */
[----:B------:R-:W-:Y:S11]  /*a710*/  @!P0 BRA `(.L_x_235) ;  /* 0x0000000000408947 */ /* 0x000ff60003800000 */
[----:B------:R-:W-:Y:S01]  /*a720*/  MOV R2, 0x0 ;  /* 0x0000000000027802 */ /* 0x000fe20000000f00 */
[----:B------:R-:W-:Y:S01]  /*a730*/  ULDC.64 UR6, c[0x4][0x98] ;  /* 0x0100260000067ab9 */ /* 0x000fe20000000a00 */
[----:B------:R-:W-:Y:S01]  /*a740*/  ULDC.64 UR8, c[0x4][0xa0] ;  /* 0x0100280000087ab9 */ /* 0x000fe20000000a00 */
[----:B------:R-:W-:Y:S01]  /*a750*/  ULDC.64 UR4, c[0x4][0x28] ;  /* 0x01000a0000047ab9 */ /* 0x000fe20000000a00 */
[----:B01----:R-:W-:Y:S02]  /*a760*/  IMAD.U32 R4, RZ, RZ, UR6 ;  /* 0x00000006ff047e24 */ /* 0x003fe4000f8e00ff */
        /* <DEDUP_REMOVED lines=11> */
.L_x_235:
[----:B------:R-:W-:Y:S05]  /*a820*/  BSYNC B6 ;  /* 0x0000000000067941 */ /* 0x000fea0003800000 */
.L_x_234:
[----:B------:R2:W5:Y:S01]  /*a830*/  LDL R9, [R1+0x14] ;  /* 0x0000140001097983 */ /* 0x0005620000100800 */
[----:B------:R-:W3:Y:S01]  /*a840*/  LDC R8, c[0x0][0x448] ;  /* 0x00011200ff087b82 */ /* 0x000ee20000000800 */
[----:B------:R-:W-:Y:S01]  /*a850*/  R2UR UR6, R26 ;  /* 0x000000001a0672ca */ /* 0x000fe200000e0000 */
[----:B------:R-:W-:Y:S01]  /*a860*/  ULDC.64 UR8, c[0x0][0x2d8] ;  /* 0x0000b60000087ab9 */ /* 0x000fe20000000a00 */
[----:B------:R-:W4:Y:S01]  /*a870*/  S2R R19, SR_TID.X ;  /* 0x0000000000137919 */ /* 0x000f220000002100 */
[----:B------:R-:W-:Y:S02]  /*a880*/  R2UR UR7, R18 ;  /* 0x00000000120772ca */ /* 0x000fe400000e0000 */
[----:B---3--:R-:W-:Y:S02]  /*a890*/  ISETP.NE.AND P0, PT, R8, 0x1, PT ;  /* 0x000000010800780c */ /* 0x008fe40003f05270 */
[----:B------:R-:W-:Y:S02]  /*a8a0*/  R2UR UR10, R18 ;  /* 0x00000000120a72ca */ /* 0x000fe400000e0000 */
[C---:B----4-:R-:W-:Y:S01]  /*a8b0*/  LOP3.LUT R2, R19.reuse, 0x7f, RZ, 0xc0, !PT ;  /* 0x0000007f13027812 */ /* 0x050fe200078ec0ff */
[----:B------:R-:W-:-:S08]  /*a8c0*/  IMAD.SHL.U32 R19, R19, 0x40, RZ ;  /* 0x0000004013137824 */ /* 0x000fd000078e00ff */
[----:B------:R-:W3:Y:S01]  /*a8d0*/  @P0 LDC R3, c[0x0][0x44c] ;  /* 0x00011300ff030b82 */ /* 0x000ee20000000800 */
[----:B------:R-:W-:Y:S02]  /*a8e0*/  SHF.R.U32.HI R2, RZ, 0x1, R2 ;  /* 0x00000001ff027819 */ /* 0x000fe40000011602 */
[----:B------:R-:W-:-:S05]  /*a8f0*/  LOP3.LUT R19, R19, 0x40, RZ, 0xc0, !PT ;  /* 0x0000004013137812 */ /* 0x000fca00078ec0ff */
[----:B------:R-:W4:Y:S01]  /*a900*/  @P0 LDC R0, c[0x0][0x450] ;  /* 0x00011400ff000b82 */ /* 0x000f220000000800 */
[----:B------:R-:W-:Y:S01]  /*a910*/  LOP3.LUT R2, R2, R19, RZ, 0xfc, !PT ;  /* 0x0000001302027212 */ /* 0x000fe200078efcff */
[----:B------:R-:W-:Y:S01]  /*a920*/  UIMAD UR6, UR6, UR8, URZ ;  /* 0x00000008060672a4 */ /* 0x000fe2000f8e023f */
[----:B------:R-:W-:Y:S01]  /*a930*/  UMOV UR4, UR36 ;  /* 0x0000002400047c82 */ /* 0x000fe20008000000 */
[----:B------:R-:W-:Y:S02]  /*a940*/  UMOV UR5, UR47 ;  /* 0x0000002f00057c82 */ /* 0x000fe40008000000 */
[----:B------:R-:W-:Y:S01]  /*a950*/  IMAD R6, R17, 0xc0, R2 ;  /* 0x000000c011067824 */ /* 0x000fe200078e0202 */
[----:B------:R-:W-:Y:S02]  /*a960*/  UIMAD.WIDE.U32 UR4, UR7, UR8, UR4 ;  /* 0x00000008070472a5 */ /* 0x000fe4000f8e0004 */
[----:B------:R-:W-:-:S03]  /*a970*/  UIMAD UR6, UR10, UR9, UR6 ;  /* 0x000000090a0672a4 */ /* 0x000fc6000f8e0206 */
[----:B------:R-:W-:Y:S01]  /*a980*/  ULDC.64 UR8, c[0x0][0x2e0] ;  /* 0x0000b80000087ab9 */ /* 0x000fe20000000a00 */
[----:B------:R-:W-:Y:S02]  /*a990*/  UIADD3 UR5, UR5, UR6, URZ ;  /* 0x0000000605057290 */ /* 0x000fe4000fffe03f */
[----:B------:R-:W-:Y:S01]  /*a9a0*/  UIMAD UR6, UR45, UR8, URZ ;  /* 0x000000082d0672a4 */ /* 0x000fe2000f8e023f */
[----:B---3--:R-:W-:Y:S01]  /*a9b0*/  @P0 IMAD.HI.U32 R3, R6, R3, RZ ;  /* 0x0000000306030227 */ /* 0x008fe200078e00ff */
[----:B------:R-:W-:Y:S02]  /*a9c0*/  UIMAD.WIDE.U32 UR4, UR44, UR8, UR4 ;  /* 0x000000082c0472a5 */ /* 0x000fe4000f8e0004 */
[----:B------:R-:W-:Y:S01]  /*a9d0*/  UIMAD UR6, UR44, UR9, UR6 ;  /* 0x000000092c0672a4 */ /* 0x000fe2000f8e0206 */
[----:B------:R-:W-:Y:S01]  /*a9e0*/  IMAD.MOV.U32 R2, RZ, RZ, R6 ;  /* 0x000000ffff027224 */ /* 0x000fe200078e0006 */
[----:B------:R-:W-:Y:S01]  /*a9f0*/  ULDC.64 UR10, c[0x0][0x280] ;  /* 0x0000a000000a7ab9 */ /* 0x000fe20000000a00 */
[----:B------:R-:W-:Y:S01]  /*aa00*/  ULDC.64 UR8, c[0x0][0x2c8] ;  /* 0x0000b20000087ab9 */ /* 0x000fe20000000a00 */
[----:B----4-:R-:W-:Y:S01]  /*aa10*/  @P0 SHF.R.U32.HI R2, RZ, R0, R3 ;  /* 0x00000000ff020219 */ /* 0x010fe20000011603 */
[----:B------:R-:W-:-:S03]  /*aa20*/  UIADD3 UR5, UR5, UR6, URZ ;  /* 0x0000000605057290 */ /* 0x000fc6000fffe03f */
[--C-:B01----:R-:W-:Y:S01]  /*aa30*/  SHF.R.S32.HI R4, RZ, 0x1f, R2.reuse ;  /* 0x0000001fff047819 */ /* 0x103fe20000011402 */
[----:B------:R-:W-:Y:S01]  /*aa40*/  ULDC.64 UR6, c[0x0][0x2d0] ;  /* 0x0000b40000067ab9 */ /* 0x000fe20000000a00 */
[----:B------:R-:W-:Y:S02]  /*aa50*/  IMAD.MOV R0, RZ, RZ, -R2 ;  /* 0x000000ffff007224 */ /* 0x000fe400078e0a02 */
[----:B------:R-:W-:Y:S02]  /*aa60*/  IMAD.U32 R5, RZ, RZ, UR6 ;  /* 0x00000006ff057e24 */ /* 0x000fe4000f8e00ff */
[----:B------:R-:W-:Y:S02]  /*aa70*/  IMAD R4, R4, UR6, RZ ;  /* 0x0000000604047c24 */ /* 0x000fe4000f8e02ff */
[----:B------:R-:W-:Y:S02]  /*aa80*/  IMAD R0, R8, R0, R6 ;  /* 0x0000000008007224 */ /* 0x000fe400078e0206 */
[----:B------:R-:W-:-:S02]  /*aa90*/  IMAD R4, R2, UR7, R4 ;  /* 0x0000000702047c24 */ /* 0x000fc4000f8e0204 */
[----:B------:R-:W-:-:S04]  /*aaa0*/  IMAD.WIDE.U32 R2, R2, R5, UR4 ;  /* 0x0000000402027e25 */ /* 0x000fc8000f8e0005 */
[----:B------:R-:W-:Y:S01]  /*aab0*/  IMAD.IADD R3, R3, 0x1, R4 ;  /* 0x0000000103037824 */ /* 0x000fe200078e0204 */
[----:B------:R-:W-:Y:S01]  /*aac0*/  SHF.R.S32.HI R4, RZ, 0x1f, R0 ;  /* 0x0000001fff047819 */ /* 0x000fe20000011400 */
[----:B------:R-:W-:-:S04]  /*aad0*/  IMAD.WIDE.U32 R2, R0, UR8, R2 ;  /* 0x0000000800027c25 */ /* 0x000fc8000f8e0002 */
[----:B------:R-:W-:-:S04]  /*aae0*/  IMAD R4, R4, UR8, RZ ;  /* 0x0000000804047c24 */ /* 0x000fc8000f8e02ff */
[----:B------:R-:W-:Y:S01]  /*aaf0*/  IMAD R0, R0, UR9, R4 ;  /* 0x0000000900007c24 */ /* 0x000fe2000f8e0204 */
[----:B------:R-:W-:Y:S02]  /*ab00*/  IADD3 R4, P1, R2, UR10, RZ ;  /* 0x0000000a02047c10 */ /* 0x000fe4000ff3e0ff */
[----:B------:R-:W0:Y:S02]  /*ab10*/  @P0 LDC R2, c[0x0][0x44c] ;  /* 0x00011300ff020b82 */ /* 0x000e240000000800 */
[----:B------:R-:W-:-:S06]  /*ab20*/  IADD3.X R0, R3, UR11, R0, P1, !PT ;  /* 0x0000000b03007c10 */ /* 0x000fcc0008ffe400 */
[----:B------:R-:W1:Y:S01]  /*ab30*/  @P0 LDC R3, c[0x0][0x450] ;  /* 0x00011400ff030b82 */ /* 0x000e620000000800 */
[----:B------:R-:W-:Y:S01]  /*ab40*/  VIADD R6, R6, 0x80 ;  /* 0x0000008006067836 */ /* 0x000fe20000000000 */
[----:B------:R-:W3:Y:S03]  /*ab50*/  S2R R19, SR_TID.X ;  /* 0x0000000000137919 */ /* 0x000ee60000002100 */
[----:B0-----:R-:W-:-:S04]  /*ab60*/  @P0 IMAD.HI.U32 R7, R6, R2, RZ ;  /* 0x0000000206070227 */ /* 0x001fc800078e00ff */
[----:B------:R-:W-:Y:S01]  /*ab70*/  IMAD.MOV.U32 R2, RZ, RZ, R6 ;  /* 0x000000ffff027224 */ /* 0x000fe200078e0006 */
[----:B-1----:R-:W-:-:S05]  /*ab80*/  @P0 SHF.R.U32.HI R2, RZ, R3, R7 ;  /* 0x00000003ff020219 */ /* 0x002fca0000011607 */
[----:B------:R-:W-:-:S04]  /*ab90*/  IMAD.MOV R3, RZ, RZ, -R2 ;  /* 0x000000ffff037224 */ /* 0x000fc800078e0a02 */
[----:B------:R-:W-:Y:S01]  /*aba0*/  IMAD R6, R8, R3, R6 ;  /* 0x0000000308067224 */ /* 0x000fe200078e0206 */
[----:B------:R-:W-:-:S05]  /*abb0*/  SHF.R.S32.HI R3, RZ, 0x1f, R2 ;  /* 0x0000001fff037819 */ /* 0x000fca0000011402 */
[----:B------:R-:W-:-:S04]  /*abc0*/  IMAD R3, R3, UR6, RZ ;  /* 0x0000000603037c24 */ /* 0x000fc8000f8e02ff */
[C---:B------:R-:W-:Y:S02]  /*abd0*/  IMAD R7, R2.reuse, UR7, R3 ;  /* 0x0000000702077c24 */ /* 0x040fe4000f8e0203 */
[----:B------:R-:W-:Y:S01]  /*abe0*/  IMAD.WIDE.U32 R2, R2, R5, UR4 ;  /* 0x0000000402027e25 */ /* 0x000fe2000f8e0005 */
[----:B------:R-:W-:Y:S01]  /*abf0*/  SHF.R.S32.HI R5, RZ, 0x1f, R6 ;  /* 0x0000001fff057819 */ /* 0x000fe20000011406 */
[----:B------:R-:W-:Y:S02]  /*ac00*/  ULDC UR4, c[0x0][0x2b8] ;  /* 0x0000ae0000047ab9 */ /* 0x000fe40000000800 */
[----:B------:R-:W-:Y:S02]  /*ac10*/  IMAD.IADD R3, R3, 0x1, R7 ;  /* 0x0000000103037824 */ /* 0x000fe400078e0207 */
[----:B------:R-:W-:Y:S02]  /*ac20*/  IMAD R5, R5, UR8, RZ ;  /* 0x0000000805057c24 */ /* 0x000fe4000f8e02ff */
[----:B------:R-:W-:Y:S01]  /*ac30*/  IMAD.WIDE.U32 R2, R6, UR8, R2 ;  /* 0x0000000806027c25 */ /* 0x000fe2000f8e0002 */
[----:B------:R-:W-:-:S03]  /*ac40*/  LOP3.LUT R10, R28, 0x20, RZ, 0xfc, !PT ;  /* 0x000000201c0a7812 */ /* 0x000fc600078efcff */
[----:B------:R-:W-:Y:S01]  /*ac50*/  IMAD R6, R6, UR9, R5 ;  /* 0x0000000906067c24 */ /* 0x000fe2000f8e0205 */
[----:B------:R-:W-:Y:S02]  /*ac60*/  IADD3 R7, P0, R2, UR10, RZ ;  /* 0x0000000a02077c10 */ /* 0x000fe4000ff1e0ff */
[C---:B------:R-:W-:Y:S01]  /*ac70*/  LOP3.LUT R11, R28.reuse, 0x40, RZ, 0xfc, !PT ;  /* 0x000000401c0b7812 */ /* 0x040fe200078efcff */
[----:B------:R-:W-:Y:S01]  /*ac80*/  UMOV UR5, 0xffffffff ;  /* 0xffffffff00057882 */ /* 0x000fe20000000000 */
[----:B------:R-:W-:Y:S02]  /*ac90*/  IADD3.X R6, R3, UR11, R6, P0, !PT ;  /* 0x0000000b03067c10 */ /* 0x000fe400087fe406 */
[----:B---3--:R-:W-:Y:S02]  /*aca0*/  LOP3.LUT R19, R19, 0x7f, RZ, 0xc0, !PT ;  /* 0x0000007f13137812 */ /* 0x008fe400078ec0ff */
[----:B------:R-:W-:Y:S02]  /*acb0*/  ISETP.GE.AND P3, PT, R28, UR4, PT ;  /* 0x000000041c007c0c */ /* 0x000fe4000bf66270 */
[----:B------:R-:W-:-:S02]  /*acc0*/  ISETP.GE.AND P2, PT, R10, UR4, PT ;  /* 0x000000040a007c0c */ /* 0x000fc4000bf46270 */
[----:B------:R-:W-:Y:S02]  /*acd0*/  ISETP.GE.AND P0, PT, R11, UR4, PT ;  /* 0x000000040b007c0c */ /* 0x000fe4000bf06270 */
[----:B------:R-:W-:Y:S01]  /*ace0*/  SHF.R.U32.HI R10, RZ, 0x1, R19 ;  /* 0x00000001ff0a7819 */ /* 0x000fe20000011613 */
[----:B--2---:R-:W-:Y:S10]  /*acf0*/  BRA.DIV UR5, `(.L_x_236) ;  /* 0x0000003205607947 */ /* 0x004ff4000b800000 */
[----:B------:R-:W0:Y:S01]  /*ad00*/  SHFL.IDX PT, R3, R4, RZ, 0x1e1f ;  /* 0x001e1fff04037589 */ /* 0x000e2200000e0000 */
[----:B------:R-:W-:Y:S02]  /*ad10*/  IMAD R17, R17, 0xc0, R10 ;  /* 0x000000c011117824 */ /* 0x000fe400078e020a */
[----:B------:R-:W-:Y:S01]  /*ad20*/  IMAD R5, R8, UR41, RZ ;  /* 0x0000002908057c24 */ /* 0x000fe2000f8e02ff */
[----:B------:R-:W1:Y:S04]  /*ad30*/  SHFL.IDX PT, R2, R0, RZ, 0x1e1f ;  /* 0x001e1fff00027589 */ /* 0x000e6800000e0000 */
[----:B------:R-:W-:Y:S01]  /*ad40*/  ISETP.GE.AND P1, PT, R17, R5, PT ;  /* 0x000000051100720c */ /* 0x000fe20003f26270 */
[----:B------:R-:W2:Y:S04]  /*ad50*/  SHFL.IDX PT, R4, R4, 0x1, 0x1e1f ;  /* 0x003e1f0004047f89 */ /* 0x000ea800000e0000 */
[----:B------:R-:W3:Y:S04]  /*ad60*/  SHFL.IDX PT, R0, R0, 0x1, 0x1e1f ;  /* 0x003e1f0000007f89 */ /* 0x000ee800000e0000 */
[----:B------:R-:W4:Y:S04]  /*ad70*/  SHFL.IDX PT, R6, R6, RZ, 0x1e1f ;  /* 0x001e1fff06067589 */ /* 0x000f2800000e0000 */
[----:B0-----:R-:W-:-:S05]  /*ad80*/  @!P1 IADD3 R3, P4, R28, R3, RZ ;  /* 0x000000031c039210 */ /* 0x001fca0007f9e0ff */
[----:B-1----:R-:W-:-:S05]  /*ad90*/  @!P1 IMAD.X R2, RZ, RZ, R2, P4 ;  /* 0x000000ffff029224 */ /* 0x002fca00020e0602 */
[----:B------:R-:W-:-:S04]  /*ada0*/  @!P1 LOP3.LUT R3, R3, R2, RZ, 0x3c, !PT ;  /* 0x0000000203039212 */ /* 0x000fc800078e3cff */
[----:B------:R-:W-:-:S04]  /*adb0*/  @!P1 LOP3.LUT R2, R3, R2, RZ, 0x3c, !PT ;  /* 0x0000000203029212 */ /* 0x000fc800078e3cff */
[----:B------:R-:W-:-:S05]  /*adc0*/  @!P1 LOP3.LUT R3, R3, R2, RZ, 0x3c, !PT ;  /* 0x0000000203039212 */ /* 0x000fca00078e3cff */
[----:B-----5:R-:W-:Y:S04]  /*add0*/  @!P1 LDGSTS.E.BYPASS.LTC128B.128 [R9+0xf000], desc[UR50][R2.64], !P3 ;  /* 0x0f00000002099fae */ /* 0x020fe8000d901d72 */
[----:B------:R-:W-:Y:S04]  /*ade0*/  @!P1 LDGSTS.E.BYPASS.LTC128B.128 [R9+0x10800], desc[UR50][R2.64+0x20], !P2 ;  /* 0x1080002002099fae */ /* 0x000fe8000d101d72 */
[----:B------:R0:W-:Y:S02]  /*adf0*/  @!P1 LDGSTS.E.BYPASS.LTC128B.128 [R9+0x12000], desc[UR50][R2.64+0x40], !P0 ;  /* 0x1200004002099fae */ /* 0x0001e4000c101d72 */
[----:B0-----:R-:W-:-:S05]  /*ae00*/  VIADD R2, R17, 0x40 ;  /* 0x0000004011027836 */ /* 0x001fca0000000000 */
[----:B------:R-:W-:-:S13]  /*ae10*/  ISETP.GE.AND P1, PT, R2, R5, PT ;  /* 0x000000050200720c */ /* 0x000fda0003f26270 */
[----:B--2---:R-:W-:-:S05]  /*ae20*/  @!P1 IADD3 R2, P4, R28, R4, RZ ;  /* 0x000000041c029210 */ /* 0x004fca0007f9e0ff */
[----:B---3--:R-:W-:-:S04]  /*ae30*/  @!P1 IMAD.X R0, RZ, RZ, R0, P4 ;  /* 0x000000ffff009224 */ /* 0x008fc800020e0600 */
[----:B------:R-:W-:-:S05]  /*ae40*/  @!P1 IMAD.MOV.U32 R3, RZ, RZ, R0 ;  /* 0x000000ffff039224 */ /* 0x000fca00078e0000 */
[----:B------:R-:W-:Y:S04]  /*ae50*/  @!P1 LDGSTS.E.BYPASS.LTC128B.128 [R9+0xf800], desc[UR50][R2.64], !P3 ;  /* 0x0f80000002099fae */ /* 0x000fe8000d901d72 */
[----:B------:R-:W-:Y:S04]  /*ae60*/  @!P1 LDGSTS.E.BYPASS.LTC128B.128 [R9+0x11000], desc[UR50][R2.64+0x20], !P2 ;  /* 0x1100002002099fae */ /* 0x000fe8000d101d72 */
[----:B------:R0:W-:Y:S04]  /*ae70*/  @!P1 LDGSTS.E.BYPASS.LTC128B.128 [R9+0x12800], desc[UR50][R2.64+0x40], !P0 ;  /* 0x1280004002099fae */ /* 0x0001e8000c101d72 */
[----:B0---4-:R0:W1:Y:S02]  /*ae80*/  SHFL.IDX PT, R2, R7, RZ, 0x1e1f ;  /* 0x001e1fff07027589 */ /* 0x01106400000e0000 */
.L_x_322:
[----:B------:R-:W-:Y:S01]  /*ae90*/  VIADD R17, R17, 0x80 ;  /* 0x0000008011117836 */ /* 0x000fe20000000000 */
[----:B------:R-:W-:Y:S04]  /*aea0*/  BSSY B0, `(.L_x_237) ;  /* 0x000000b000007945 */ /* 0x000fe80003800000 */
[----:B------:R-:W-:-:S13]  /*aeb0*/  ISETP.GE.AND P1, PT, R17, R5, PT ;  /* 0x000000051100720c */ /* 0x000fda0003f26270 */
[----:B------:R-:W-:Y:S05]  /*aec0*/  @P1 BRA `(.L_x_238) ;  /* 0x0000000000201947 */ /* 0x000fea0003800000 */
[----:B-1----:R-:W-:-:S05]  /*aed0*/  IADD3 R2, P1, R28, R2, RZ ;  /* 0x000000021c027210 */ /* 0x002fca0007f3e0ff */
[----:B------:R-:W-:-:S05]  /*aee0*/  IMAD.X R3, RZ, RZ, R6, P1 ;  /* 0x000000ffff037224 */ /* 0x000fca00008e0606 */
[----:B------:R-:W-:Y:S01]  /*aef0*/  @!PT LDS RZ, [RZ] ;  /* 0x00000000fffff984 */ /* 0x000fe20000000800 */
[----:B------:R-:W-:Y:S01]  /*af00*/  @!PT LDS RZ, [RZ] ;  /* 0x00000000fffff984 */ /* 0x000fe20000000800 */
[----:B------:R-:W-:Y:S01]  /*af10*/  @!PT LDS RZ, [RZ] ;  /* 0x00000000fffff984 */ /* 0x000fe20000000800 */
[----:B------:R2:W-:Y:S04]  /*af20*/  LDGSTS.E.BYPASS.LTC128B.128 [R9+0x10000], desc[UR50][R2.64], !P3 ;  /* 0x1000000002097fae */ /* 0x0005e8000d901d72 */
[----:B------:R2:W-:Y:S04]  /*af30*/  LDGSTS.E.BYPASS.LTC128B.128 [R9+0x11800], desc[UR50][R2.64+0x20], !P2 ;  /* 0x1180002002097fae */ /* 0x0005e8000d101d72 */
[----:B------:R2:W-:Y:S02]  /*af40*/  LDGSTS.E.BYPASS.LTC128B.128 [R9+0x13000], desc[UR50][R2.64+0x40], !P0 ;  /* 0x1300004002097fae */ /* 0x0005e4000c101d72 */
.L_x_238:
[----:B------:R-:W-:Y:S05]  /*af50*/  BSYNC B0 ;  /* 0x0000000000007941 */ /* 0x000fea0003800000 */
.L_x_237:
[----:B------:R-:W-:Y:S01]  /*af60*/  NOP ;  /* 0x0000000000007918 */ /* 0x000fe20000000000 */
[----:B------:R-:W-:-:S13]  /*af70*/  PLOP3.LUT P0, PT, PT, PT, PT, 0x80, 0x0 ;  /* 0x000000000000781c */ /* 0x000fda0003f0f070 */
.L_x_239:
[----:B------:R-:W-:Y:S02]  /*af80*/  PLOP3.LUT P1, PT, P1, P0, PT, 0xa2, 0x0 ;  /* 0x000000000000781c */ /* 0x000fe40000f21472 */
[----:B------:R-:W-:-:S08]  /*af90*/  @P0 R2UR P1, UR4, R22 ;  /* 0x00000000160402ca */ /* 0x000fd00000020000 */
[----:B------:R-:W-:-:S05]  /*afa0*/  @P0 PLOP3.LUT P0, PT, P1, PT, PT, 0x80, 0x0 ;  /* 0x000000000000081c */ /* 0x000fca0000f0f070 */
[----:B------:R-:W-:Y:S01]  /*afb0*/  @!P1 SYNCS.ARRIVE.TRANS64.RED.A0T1 RZ, [UR4+0x19c00], RZ ;  /* 0x019c00ffffff99a7 */ /* 0x000fe20008200404 */
[----:B------:R-:W-:Y:S07]  /*afc0*/  @!P1 ARRIVES.LDGSTSBAR.64.TRANSCNT [UR4+0x19c00] ;  /* 0x019c0000ff0099b0 */ /* 0x000fee0008000a84 */
[----:B------:R-:W-:Y:S05]  /*afd0*/  @P0 BRA.U.ANY `(.L_x_239) ;  /* 0xfffffffd00e80947 */ /* 0x000fea000393ffff */
[----:B-12---:R-:W2:Y:S02]  /*afe0*/  LDL.LU R2, [R1+0x1c] ;  /* 0x00001c0001027983 */ /* 0x006ea40000300800 */
[----:B--2---:R-:W-:-:S05]  /*aff0*/  VIADD R2, R2, 0x1 ;  /* 0x0000000102027836 */ /* 0x004fca0000000000 */
[----:B------:R1:W-:Y:S01]  /*b000*/  STL [R1+0x1c], R2 ;  /* 0x00001c0201007387 */ /* 0x0003e20000100800 */
[----:B------:R-:W-:-:S04]  /*b010*/  LEA.HI R0, R2, R2, RZ, 0x1 ;  /* 0x0000000202007211 */ /* 0x000fc800078f08ff */
[----:B------:R-:W-:-:S05]  /*b020*/  LOP3.LUT R0, R0, 0xfffffffe, RZ, 0xc0, !PT ;  /* 0xfffffffe00007812 */ /* 0x000fca00078ec0ff */
[----:B------:R-:W-:-:S05]  /*b030*/  IMAD.IADD R0, R2, 0x1, -R0 ;  /* 0x0000000102007824 */ /* 0x000fca00078e0a00 */
[----:B------:R-:W-:Y:S01]  /*b040*/  SHF.L.U32 R3, R0, 0x1f, RZ ;  /* 0x0000001f00037819 */ /* 0x000fe200000006ff */
[----:B------:R-:W-:Y:S01]  /*b050*/  NOP ;  /* 0x0000000000007918 */ /* 0x000fe20000000000 */
[----:B------:R1:W-:Y:S01]  /*b060*/  SYNCS.ARRIVE.TRANS64.A1T0 RZ, [R22+URZ+0x19c00], RZ ;  /* 0x019c00ff16ff79a7 */ /* 0x0003e2000810003f */
[----:B------:R-:W-:Y:S01]  /*b070*/  BSSY B0, `(.L_x_240) ;  /* 0x0000003000007945 */ /* 0x000fe20003800000 */
[----:B------:R-:W2:Y:S03]  /*b080*/  SYNCS.PHASECHK.TRANS64.TRYWAIT P0, [R22+URZ+0x19c20], R3 ;  /* 0x019c2003160075a7 */ /* 0x000ea6000800017f */
[----:B-12---:R-:W-:Y:S05]  /*b090*/  @!P0 BRA `(.L_x_241) ;  /* 0x00000030006c8947 */ /* 0x006fea0003800000 */
.L_x_323:
[----:B------:R-:W-:Y:S05]  /*b0a0*/  BSYNC B0 ;  /* 0x0000000000007941 */ /* 0x000fea0003800000 */
.L_x_240:
[----:B------:R-:W-:-:S06]  /*b0b0*/  UISETP.GE.AND UP0, UPT, UR42, 0x81, UPT ;  /* 0x000000812a00788c */ /* 0x000fcc000bf06270 */
[----:B------:R-:W-:-:S13]  /*b0c0*/  PLOP3.LUT P0, PT, PT, PT, UP0, 0x80, 0x0 ;  /* 0x000000000000781c */ /* 0x000fda0003f0f008 */
[----:B------:R-:W-:Y:S05]  /*b0d0*/  @!P0 BRA `(.L_x_242) ;  /* 0x0000001000088947 */ /* 0x000fea0003800000 */
[----:B------:R-:W-:Y:S01]  /*b0e0*/  UIADD3 UR4, UR43, -0x2, URZ ;  /* 0xfffffffe2b047890 */ /* 0x000fe2000fffe03f */
[----:B------:R-:W-:Y:S02]  /*b0f0*/  IMAD.MOV.U32 R5, RZ, RZ, R24 ;  /* 0x000000ffff057224 */ /* 0x000fe400078e0018 */
[----:B------:R-:W-:-:S03]  /*b100*/  IMAD.MOV.U32 R4, RZ, RZ, R23 ;  /* 0x000000ffff047224 */ /* 0x000fc600078e0017 */
[----:B------:R-:W-:-:S07]  /*b110*/  IMAD.U32 R19, RZ, RZ, UR4 ;  /* 0x00000004ff137e24 */ /* 0x000fce000f8e00ff */
.L_x_262:
[----:B01----:R-:W1:Y:S01]  /*b120*/  LDC R3, c[0x0][0x430] ;  /* 0x00010c00ff037b82 */ /* 0x003e620000000800 */
[----:B--2---:R-:W2:Y:S01]  /*b130*/  S2R R2, SR_TID.X ;  /* 0x0000000000027919 */ /* 0x004ea20000002100 */
[----:B------:R-:W-:Y:S05]  /*b140*/  YIELD ;  /* 0x0000000000007946 */ /* 0x000fea0003800000 */
[----:B------:R-:W-:Y:S01]  /*b150*/  ULDC UR4, c[0x0][0x430] ;  /* 0x00010c0000047ab9 */ /* 0x000fe20000000800 */
[----:B-1----:R-:W-:Y:S02]  /*b160*/  ISETP.NE.AND P0, PT, R3, 0x1, PT ;  /* 0x000000010300780c */ /* 0x002fe40003f05270 */
[C---:B--2---:R-:W-:Y:S01]  /*b170*/  LOP3.LUT R0, R2.reuse, 0x7f, RZ, 0xc0, !PT ;  /* 0x0000007f02007812 */ /* 0x044fe200078ec0ff */
[----:B------:R-:W-:-:S10]  /*b180*/  IMAD.SHL.U32 R2, R2, 0x40, RZ ;  /* 0x0000004002027824 */ /* 0x000fd400078e00ff */
[----:B------:R-:W1:Y:S01]  /*b190*/  @P0 LDC R6, c[0x0][0x434] ;  /* 0x00010d00ff060b82 */ /* 0x000e620000000800 */
[----:B------:R-:W-:Y:S02]  /*b1a0*/  SHF.R.U32.HI R3, RZ, 0x1, R0 ;  /* 0x00000001ff037819 */ /* 0x000fe40000011600 */
[----:B------:R-:W-:-:S03]  /*b1b0*/  LOP3.LUT R2, R2, 0x40, RZ, 0xc0, !PT ;  /* 0x0000004002027812 */ /* 0x000fc600078ec0ff */
[----:B------:R-:W-:Y:S02]  /*b1c0*/  IMAD R3, R19, 0x80, R3 ;  /* 0x0000008013037824 */ /* 0x000fe400078e0203 */
[----:B------:R-:W2:Y:S03]  /*b1d0*/  @P0 LDC R0, c[0x0][0x438] ;  /* 0x00010e00ff000b82 */ /* 0x000ea60000000800 */
[----:B------:R-:W-:-:S05]  /*b1e0*/  IADD3 R3, R2, UR38, R3 ;  /* 0x0000002602037c10 */ /* 0x000fca000fffe003 */
[----:B------:R-:W-:Y:S02]  /*b1f0*/  IMAD.MOV.U32 R2, RZ, RZ, R3 ;  /* 0x000000ffff027224 */ /* 0x000fe400078e0003 */
[----:B-1----:R-:W-:-:S05]  /*b200*/  @P0 IMAD.HI.U32 R6, R3, R6, RZ ;  /* 0x0000000603060227 */ /* 0x002fca00078e00ff */
[----:B--2---:R-:W-:-:S05]  /*b210*/  @P0 SHF.R.U32.HI R2, RZ, R0, R6 ;  /* 0x00000000ff020219 */ /* 0x004fca0000011606 */
[----:B------:R-:W-:-:S04]  /*b220*/  IMAD.MOV R8, RZ, RZ, -R2 ;  /* 0x000000ffff087224 */ /* 0x000fc800078e0a02 */
[----:B------:R-:W-:Y:S01]  /*b230*/  IMAD R8, R8, UR4, R3 ;  /* 0x0000000408087c24 */ /* 0x000fe2000f8e0203 */
[----:B------:R-:W-:Y:S01]  /*b240*/  ULDC.64 UR4, c[0x0][0x428] ;  /* 0x00010a0000047ab9 */ /* 0x000fe20000000a00 */
[----:B------:R-:W-:Y:S01]  /*b250*/  SHF.R.S32.HI R3, RZ, 0x1f, R2 ;  /* 0x0000001fff037819 */ /* 0x000fe20000011402 */
[----:B------:R-:W-:-:S04]  /*b260*/  IMAD R0, R29, UR4, RZ ;  /* 0x000000041d007c24 */ /* 0x000fc8000f8e02ff */
[C---:B------:R-:W-:Y:S02]  /*b270*/  IMAD R0, R25.reuse, UR5, R0 ;  /* 0x0000000519007c24 */ /* 0x040fe4000f8e0200 */
[----:B------:R-:W-:Y:S01]  /*b280*/  IMAD.WIDE.U32 R2, R25, UR4, R2 ;  /* 0x0000000419027c25 */ /* 0x000fe2000f8e0002 */
[----:B------:R-:W-:-:S03]  /*b290*/  ULDC.64 UR4, c[0x0][0x418] ;  /* 0x0001060000047ab9 */ /* 0x000fc60000000a00 */
[----:B------:R-:W-:Y:S01]  /*b2a0*/  IMAD.IADD R0, R0, 0x1, R3 ;  /* 0x0000000100007824 */ /* 0x000fe200078e0203 */
[----:B------:R-:W-:-:S04]  /*b2b0*/  LEA R6, P0, R2, UR4, 0x2 ;  /* 0x0000000402067c11 */ /* 0x000fc8000f8010ff */
[----:B0-----:R-:W-:-:S06]  /*b2c0*/  LEA.HI.X R7, R2, UR5, R0, 0x2, P0 ;  /* 0x0000000502077c11 */ /* 0x001fcc00080f1400 */
[----:B------:R-:W2:Y:S01]  /*b2d0*/  LDG.E R7, desc[UR50][R6.64] ;  /* 0x0000003206077981 */ /* 0x000ea2000c1e1900 */
[----:B------:R-:W-:Y:S02]  /*b2e0*/  IMAD.U32 R9, RZ, RZ, UR46 ;  /* 0x0000002eff097e24 */ /* 0x000fe4000f8e00ff */
[----:B------:R-:W-:Y:S02]  /*b2f0*/  VIADD R23, R4, 0x1 ;  /* 0x0000000104177836 */ /* 0x000fe40000000000 */
[----:B------:R-:W-:Y:S01]  /*b300*/  IMAD.MOV.U32 R0, RZ, RZ, R19 ;  /* 0x000000ffff007224 */ /* 0x000fe200078e0013 */
[----:B------:R-:W-:Y:S01]  /*b310*/  ISETP.NE.AND P2, PT, R9, 0x3, PT ;  /* 0x000000030900780c */ /* 0x000fe20003f45270 */
[----:B------:R-:W-:Y:S01]  /*b320*/  VIADD R19, R19, 0xffffffff ;  /* 0xffffffff13137836 */ /* 0x000fe20000000000 */
[----:B------:R-:W-:Y:S02]  /*b330*/  ISETP.NE.AND P0, PT, R23, 0x2, PT ;  /* 0x000000021700780c */ /* 0x000fe40003f05270 */
[----:B------:R-:W-:-:S02]  /*b340*/  ISETP.GT.AND P1, PT, R0, RZ, PT ;  /* 0x000000ff0000720c */ /* 0x000fc40003f24270 */
[----:B------:R-:W-:Y:S02]  /*b350*/  SEL R24, RZ, 0x1, P0 ;  /* 0x00000001ff187807 */ /* 0x000fe40000000000 */
[----:B------:R-:W-:Y:S02]  /*b360*/  SEL R23, R23, RZ, P0 ;  /* 0x000000ff17177207 */ /* 0x000fe40000000000 */
[----:B------:R-:W-:Y:S02]  /*b370*/  LOP3.LUT R24, R5, R24, RZ, 0x3c, !PT ;  /* 0x0000001805187212 */ /* 0x000fe400078e3cff */
[----:B--2---:R-:W-:Y:S01]  /*b380*/  SHF.R.S32.HI R17, RZ, 0x1f, R7 ;  /* 0x0000001fff117819 */ /* 0x004fe20000011407 */
[----:B------:R-:W-:Y:S06]  /*b390*/  @!P2 BRA `(.L_x_243) ;  /* 0x000000000004a947 */ /* 0x000fec0003800000 */
[----:B------:R-:W-:Y:S01]  /*b3a0*/  BPT.TRAP 0x1 ;  /* 0x000000040000795c */ /* 0x000fe20000300000 */
.L_x_243:
[----:B------:R-:W-:Y:S01]  /*b3b0*/  IMAD R0, R23, 0x8, R22 ;  /* 0x0000000817007824 */ /* 0x000fe200078e0216 */
[----:B------:R-:W-:Y:S01]  /*b3c0*/  SHF.L.U32 R10, R24, 0x1f, RZ ;  /* 0x0000001f180a7819 */ /* 0x000fe200000006ff */
[----:B------:R-:W-:Y:S01]  /*b3d0*/  BSSY B0, `(.L_x_244) ;  /* 0x0000004000007945 */ /* 0x000fe20003800000 */
[----:B------:R-:W-:Y:S02]  /*b3e0*/  SHF.R.S32.HI R9, RZ, 0x1f, R8 ;  /* 0x0000001fff097819 */ /* 0x000fe40000011408 */
[----:B------:R-:W0:Y:S02]  /*b3f0*/  SYNCS.PHASECHK.TRANS64.TRYWAIT P0, [R0+URZ+0x19c80], R10 ;  /* 0x019c800a000075a7 */ /* 0x000e24000800017f */
[----:B0-----:R-:W-:Y:S05]  /*b400*/  @!P0 BRA `(.L_x_245) ;  /* 0x0000002c00a48947 */ /* 0x001fea0003800000 */
.L_x_324:
[----:B------:R-:W-:Y:S05]  /*b410*/  BSYNC B0 ;  /* 0x0000000000007941 */ /* 0x000fea0003800000 */
.L_x_244:
[----:B------:R-:W2:Y:S01]  /*b420*/  LDL R14, [R1+0x4] ;  /* 0x00000400010e7983 */ /* 0x000ea20000100800 */
[----:B------:R-:W-:Y:S01]  /*b430*/  ULDC.64 UR4, c[0x0][0x328] ;  /* 0x0000ca0000047ab9 */ /* 0x000fe20000000a00 */
[----:B------:R-:W1:Y:S01]  /*b440*/  LDC R11, c[0x0][0x2f4] ;  /* 0x0000bd00ff0b7b82 */ /* 0x000e620000000800 */
[----:B------:R-:W-:Y:S01]  /*b450*/  IMAD R6, R9, UR4, RZ ;  /* 0x0000000409067c24 */ /* 0x000fe2000f8e02ff */
[----:B------:R-:W-:Y:S01]  /*b460*/  ULDC.64 UR6, c[0x0][0x318] ;  /* 0x0000c60000067ab9 */ /* 0x000fe20000000a00 */
[----:B------:R-:W-:Y:S01]  /*b470*/  IMAD.WIDE.U32 R2, R8, UR4, RZ ;  /* 0x0000000408027c25 */ /* 0x000fe2000f8e00ff */
[C---:B------:R-:W-:Y:S02]  /*b480*/  LOP3.LUT R13, R28.reuse, 0x40, RZ, 0xfc, !PT ;  /* 0x000000401c0d7812 */ /* 0x040fe400078efcff */
[----:B------:R-:W-:Y:S01]  /*b490*/  LOP3.LUT R12, R28, 0x20, RZ, 0xfc, !PT ;  /* 0x000000201c0c7812 */ /* 0x000fe200078efcff */
        /* <DEDUP_REMOVED lines=8> */
[----:B------:R-:W-:Y:S01]  /*b520*/  IMAD.IADD R3, R3, 0x1, R6 ;  /* 0x0000000103037824 */ /* 0x000fe200078e0206 */
[-C--:B-1----:R-:W-:Y:S01]  /*b530*/  ISETP.GE.AND P2, PT, R13, R11.reuse, PT ;  /* 0x0000000b0d00720c */ /* 0x082fe20003f46270 */
[----:B------:R-:W-:Y:S01]  /*b540*/  IMAD R21, R18, UR5, R21 ;  /* 0x0000000512157c24 */ /* 0x000fe2000f8e0215 */
[-C--:B------:R-:W-:Y:S01]  /*b550*/  ISETP.GE.AND P3, PT, R12, R11.reuse, PT ;  /* 0x0000000b0c00720c */ /* 0x080fe20003f66270 */
[----:B------:R-:W-:Y:S01]  /*b560*/  IMAD.WIDE.U32 R2, R18, UR4, R2 ;  /* 0x0000000412027c25 */ /* 0x000fe2000f8e0002 */
[----:B------:R-:W-:Y:S01]  /*b570*/  UMOV UR4, 0xffffffff ;  /* 0xffffffff00047882 */ /* 0x000fe20000000000 */
[----:B------:R-:W-:-:S02]  /*b580*/  ISETP.GE.AND P4, PT, R28, R11, PT ;  /* 0x0000000b1c00720c */ /* 0x000fc40003f86270 */
[----:B------:R-:W-:-:S04]  /*b590*/  IADD3 R20, P0, R2, UR6, RZ ;  /* 0x0000000602147c10 */ /* 0x000fc8000ff1e0ff */
[----:B------:R-:W-:Y:S01]  /*b5a0*/  IADD3.X R21, R21, UR7, R3, P0, !PT ;  /* 0x0000000715157c10 */ /* 0x000fe200087fe403 */
[----:B--2---:R-:W-:Y:S01]  /*b5b0*/  IMAD R6, R23, 0x3000, R14 ;  /* 0x0000300017067824 */ /* 0x004fe200078e020e */
[----:B------:R-:W-:Y:S07]  /*b5c0*/  BRA.DIV UR4, `(.L_x_246) ;  /* 0x0000002e04487947 */ /* 0x000fee000b800000 */
[----:B------:R-:W1:Y:S01]  /*b5d0*/  SHFL.IDX PT, R2, R20, RZ, 0x1e1f ;  /* 0x001e1fff14027589 */ /* 0x000e6200000e0000 */
[----:B------:R-:W-:-:S03]  /*b5e0*/  IMAD.IADD R6, R22, 0x1, R6 ;  /* 0x0000000116067824 */ /* 0x000fc600078e0206 */
[----:B------:R-:W2:Y:S04]  /*b5f0*/  SHFL.IDX PT, R3, R21, RZ, 0x1e1f ;  /* 0x001e1fff15037589 */ /* 0x000ea800000e0000 */
[----:B------:R-:W3:Y:S01]  /*b600*/  SHFL.IDX PT, R21, R21, 0x1, 0x1e1f ;  /* 0x003e1f0015157f89 */ /* 0x000ee200000e0000 */
[----:B-1----:R-:W-:-:S05]  /*b610*/  IADD3 R2, P0, R28, R2, RZ ;  /* 0x000000021c027210 */ /* 0x002fca0007f1e0ff */
[----:B--2---:R-:W-:-:S05]  /*b620*/  IMAD.X R3, RZ, RZ, R3, P0 ;  /* 0x000000ffff037224 */ /* 0x004fca00000e0603 */
[----:B------:R-:W-:Y:S04]  /*b630*/  LDGSTS.E.BYPASS.LTC128B.128 [R6+0x9000], desc[UR50][R2.64], !P4 ;  /* 0x0900000002067fae */ /* 0x000fe8000e101d72 */
[----:B------:R-:W-:Y:S04]  /*b640*/  LDGSTS.E.BYPASS.LTC128B.128 [R6+0xa000], desc[UR50][R2.64+0x20], !P3 ;  /* 0x0a00002002067fae */ /* 0x000fe8000d901d72 */
[----:B------:R1:W-:Y:S04]  /*b650*/  LDGSTS.E.BYPASS.LTC128B.128 [R6+0xb000], desc[UR50][R2.64+0x40], !P2 ;  /* 0x0b00004002067fae */ /* 0x0003e8000d101d72 */
[----:B-1-3--:R1:W2:Y:S02]  /*b660*/  SHFL.IDX PT, R2, R20, 0x1, 0x1e1f ;  /* 0x003e1f0014027f89 */ /* 0x00a2a400000e0000 */
.L_x_330:
        /* <DEDUP_REMOVED lines=10> */
.L_x_247:
        /* <DEDUP_REMOVED lines=11> */
.L_x_248:
[----:B------:R2:W-:Y:S01]  /*b7c0*/  SYNCS.ARRIVE.TRANS64.A1T0 RZ, [R0+URZ+0x19c70], RZ ;  /* 0x019c70ff00ff79a7 */ /* 0x0005e2000810003f */
[----:B------:R-:W-:Y:S05]  /*b7d0*/  @!P3 BRA `(.L_x_249) ;  /* 0x000000000004b947 */ /* 0x000fea0003800000 */
[----:B------:R-:W-:Y:S01]  /*b7e0*/  BPT.TRAP 0x1 ;  /* 0x000000040000795c */ /* 0x000fe20000300000 */
.L_x_249:
[----:B------:R-:W3:Y:S01]  /*b7f0*/  SYNCS.PHASECHK.TRANS64.TRYWAIT P0, [R0+URZ+0x19c40], R10 ;  /* 0x019c400a000075a7 */ /* 0x000ee2000800017f */
[----:B------:R-:W-:Y:S04]  /*b800*/  BSSY B0, `(.L_x_250) ;  /* 0x0000002000007945 */ /* 0x000fe80003800000 */
[----:B---3--:R-:W-:Y:S05]  /*b810*/  @!P0 BRA `(.L_x_251) ;  /* 0x0000002c00508947 */ /* 0x008fea0003800000 */
.L_x_331:
[----:B------:R-:W-:Y:S05]  /*b820*/  BSYNC B0 ;  /* 0x0000000000007941 */ /* 0x000fea0003800000 */
.L_x_250:
[----:B------:R-:W-:Y:S01]  /*b830*/  ULDC.64 UR4, c[0x0][0x300] ;  /* 0x0000c00000047ab9 */ /* 0x000fe20000000a00 */
[----:B------:R-:W4:Y:S01]  /*b840*/  LDC R11, c[0x0][0x2f4] ;  /* 0x0000bd00ff0b7b82 */ /* 0x000f220000000800 */
[----:B------:R-:W-:Y:S01]  /*b850*/  IMAD R9, R9, UR4, RZ ;  /* 0x0000000409097c24 */ /* 0x000fe2000f8e02ff */
[----:B------:R-:W-:Y:S01]  /*b860*/  ULDC.64 UR6, c[0x0][0x2e8] ;  /* 0x0000ba0000067ab9 */ /* 0x000fe20000000a00 */
[----:B------:R-:W-:Y:S01]  /*b870*/  IMAD.WIDE.U32 R2, R8, UR4, RZ ;  /* 0x0000000408027c25 */ /* 0x000fe2000f8e00ff */
        /* <DEDUP_REMOVED lines=11> */
[C---:B------:R-:W-:Y:S01]  /*b930*/  IMAD.WIDE.U32 R2, R18.reuse, UR4, R2 ;  /* 0x0000000412027c25 */ /* 0x040fe2000f8e0002 */
[----:B------:R-:W-:Y:S01]  /*b940*/  UMOV UR4, 0xffffffff ;  /* 0xffffffff00047882 */ /* 0x000fe20000000000 */
[-C--:B----4-:R-:W-:Y:S02]  /*b950*/  ISETP.GE.AND P2, PT, R13, R11.reuse, PT ;  /* 0x0000000b0d00720c */ /* 0x090fe40003f46270 */
[----:B------:R-:W-:Y:S01]  /*b960*/  IMAD R8, R18, UR5, R8 ;  /* 0x0000000512087c24 */ /* 0x000fe2000f8e0208 */
[----:B------:R-:W-:Y:S02]  /*b970*/  IADD3 R7, P0, R2, UR6, RZ ;  /* 0x0000000602077c10 */ /* 0x000fe4000ff1e0ff */
[----:B------:R-:W-:-:S02]  /*b980*/  ISETP.GE.AND P3, PT, R12, R11, PT ;  /* 0x0000000b0c00720c */ /* 0x000fc40003f66270 */
[----:B------:R-:W-:Y:S02]  /*b990*/  IADD3.X R8, R8, UR7, R3, P0, !PT ;  /* 0x0000000708087c10 */ /* 0x000fe400087fe403 */
[----:B------:R-:W-:Y:S01]  /*b9a0*/  ISETP.GE.AND P4, PT, R28, R11, PT ;  /* 0x0000000b1c00720c */ /* 0x000fe20003f86270 */
[----:B------:R-:W-:-:S12]  /*b9b0*/  BRA.DIV UR4, `(.L_x_252) ;  /* 0x0000002a04fc7947 */ /* 0x000fd8000b800000 */
[----:B------:R-:W4:Y:S04]  /*b9c0*/  SHFL.IDX PT, R2, R7, RZ, 0x1e1f ;  /* 0x001e1fff07027589 */ /* 0x000f2800000e0000 */
[----:B------:R-:W5:Y:S04]  /*b9d0*/  SHFL.IDX PT, R3, R8, RZ, 0x1e1f ;  /* 0x001e1fff08037589 */ /* 0x000f6800000e0000 */
[----:B------:R-:W0:Y:S01]  /*b9e0*/  SHFL.IDX PT, R8, R8, 0x1, 0x1e1f ;  /* 0x003e1f0008087f89 */ /* 0x000e2200000e0000 */
[----:B----4-:R-:W-:-:S05]  /*b9f0*/  IADD3 R2, P0, R28, R2, RZ ;  /* 0x000000021c027210 */ /* 0x010fca0007f1e0ff */
[----:B-----5:R-:W-:-:S05]  /*ba00*/  IMAD.X R3, RZ, RZ, R3, P0 ;  /* 0x000000ffff037224 */ /* 0x020fca00000e0603 */
[----:B------:R-:W-:Y:S04]  /*ba10*/  LDGSTS.E.BYPASS.LTC128B.128 [R6+0x13800], desc[UR50][R2.64], !P4 ;  /* 0x1380000002067fae */ /* 0x000fe8000e101d72 */
[----:B------:R-:W-:Y:S04]  /*ba20*/  LDGSTS.E.BYPASS.LTC128B.128 [R6+0x14800], desc[UR50][R2.64+0x20], !P3 ;  /* 0x1480002002067fae */ /* 0x000fe8000d901d72 */
[----:B------:R4:W-:Y:S04]  /*ba30*/  LDGSTS.E.BYPASS.LTC128B.128 [R6+0x15800], desc[UR50][R2.64+0x40], !P2 ;  /* 0x1580004002067fae */ /* 0x0009e8000d101d72 */
[----:B----4-:R4:W0:Y:S02]  /*ba40*/  SHFL.IDX PT, R2, R7, 0x1, 0x1e1f ;  /* 0x003e1f0007027f89 */ /* 0x01082400000e0000 */
.L_x_337:
        /* <DEDUP_REMOVED lines=10> */
.L_x_253:
        /* <DEDUP_REMOVED lines=11> */
.L_x_254:
[----:B------:R2:W-:Y:S02]  /*bba0*/  SYNCS.ARRIVE.TRANS64.A1T0 RZ, [R0+URZ+0x19c30], RZ ;  /* 0x019c30ff00ff79a7 */ /* 0x0005e4000810003f */
[----:B--23--:R-:W-:-:S05]  /*bbb0*/  IMAD.U32 R0, RZ, RZ, UR48 ;  /* 0x00000030ff007e24 */ /* 0x00cfca000f8e00ff */
[----:B------:R-:W-:-:S13]  /*bbc0*/  ISETP.NE.AND P0, PT, R0, 0x3, PT ;  /* 0x000000030000780c */ /* 0x000fda0003f05270 */
[----:B------:R-:W-:Y:S05]  /*bbd0*/  @!P0 BRA `(.L_x_255) ;  /* 0x0000000000048947 */ /* 0x000fea0003800000 */
[----:B------:R-:W-:Y:S01]  /*bbe0*/  BPT.TRAP 0x1 ;  /* 0x000000040000795c */ /* 0x000fe20000300000 */
.L_x_255:
[----:B------:R-:W-:Y:S01]  /*bbf0*/  LOP3.LUT R0, R5, 0x1, RZ, 0x3c, !PT ;  /* 0x0000000105007812 */ /* 0x000fe200078e3cff */
[----:B------:R-:W-:Y:S01]  /*bc00*/  IMAD R2, R4, 0x8, R22 ;  /* 0x0000000804027824 */ /* 0x000fe200078e0216 */
[----:B------:R-:W-:Y:S02]  /*bc10*/  BSSY B0, `(.L_x_256) ;  /* 0x0000004000007945 */ /* 0x000fe40003800000 */
[----:B------:R-:W-:-:S04]  /*bc20*/  SHF.L.U32 R0, R0, 0x1f, RZ ;  /* 0x0000001f00007819 */ /* 0x000fc800000006ff */
[----:B------:R-:W0:Y:S02]  /*bc30*/  SYNCS.PHASECHK.TRANS64.TRYWAIT P2, [R2+URZ+0x19c70], R0 ;  /* 0x019c7000020075a7 */ /* 0x000e24000804017f */
[----:B0-----:R-:W-:Y:S05]  /*bc40*/  @!P2 BRA `(.L_x_257) ;  /* 0x0000002800f0a947 */ /* 0x001fea0003800000 */
.L_x_338:
[----:B------:R-:W-:Y:S05]  /*bc50*/  BSYNC B0 ;  /* 0x0000000000007941 */ /* 0x000fea0003800000 */
.L_x_256:
[----:B------:R-:W-:-:S05]  /*bc60*/  IMAD.U32 R3, RZ, RZ, UR46 ;  /* 0x0000002eff037e24 */ /* 0x000fca000f8e00ff */
[----:B------:R-:W-:-:S13]  /*bc70*/  ISETP.NE.AND P2, PT, R3, 0x3, PT ;  /* 0x000000030300780c */ /* 0x000fda0003f45270 */
[----:B------:R-:W-:Y:S05]  /*bc80*/  @!P2 BRA `(.L_x_258) ;  /* 0x000000000004a947 */ /* 0x000fea0003800000 */
[----:B------:R-:W-:Y:S01]  /*bc90*/  BPT.TRAP 0x1 ;  /* 0x000000040000795c */ /* 0x000fe20000300000 */
.L_x_258:
[----:B0-----:R-:W-:Y:S01]  /*bca0*/  SHF.L.U32 R0, R5, 0x1f, RZ ;  /* 0x0000001f05007819 */ /* 0x001fe200000006ff */
[----:B------:R-:W-:-:S03]  /*bcb0*/  IMAD R3, R4, 0x3000, RZ ;  /* 0x0000300004037824 */ /* 0x000fc600078e02ff */
[----:B------:R-:W0:Y:S02]  /*bcc0*/  SYNCS.PHASECHK.TRANS64.TRYWAIT P2, [R2+URZ+0x19c60], R0 ;  /* 0x019c6000020075a7 */ /* 0x000e24000804017f */
[----:B0-----:R-:W-:Y:S05]  /*bcd0*/  @!P2 BRA `(.L_x_259) ;  /* 0x0000002800e0a947 */ /* 0x001fea0003800000 */
.L_x_339:
[----:B------:R-:W0:Y:S04]  /*bce0*/  LDL R4, [R1+0x10] ;  /* 0x0000100001047983 */ /* 0x000e280000100800 */
[----:B------:R-:W2:Y:S04]  /*bcf0*/  LDL R10, [R1+0x8] ;  /* 0x00000800010a7983 */ /* 0x000ea80000100800 */
[----:B------:R-:W3:Y:S01]  /*bd00*/  LDL R12, [R1+0xc] ;  /* 0x00000c00010c7983 */ /* 0x000ee20000100800 */
[----:B------:R-:W-:Y:S05]  /*bd10*/  WARPSYNC.ALL ;  /* 0x0000000000007948 */ /* 0x000fea0003800000 */
[----:B0-----:R-:W-:-:S02]  /*bd20*/  LOP3.LUT R0, R3, R4, RZ, 0xfc, !PT ;  /* 0x0000000403007212 */ /* 0x001fc400078efcff */
[----:B--2---:R-:W-:-:S03]  /*bd30*/  LOP3.LUT R3, R3, R10, RZ, 0xfc, !PT ;  /* 0x0000000a03037212 */ /* 0x004fc600078efcff */
[C---:B------:R-:W-:Y:S02]  /*bd40*/  IMAD.IADD R0, R22.reuse, 0x1, R0 ;  /* 0x0000000116007824 */ /* 0x040fe400078e0200 */
[----:B------:R-:W-:-:S03]  /*bd50*/  IMAD.IADD R3, R22, 0x1, R3 ;  /* 0x0000000116037824 */ /* 0x000fc600078e0203 */
[----:B----4-:R-:W0:Y:S02]  /*bd60*/  LDSM.16.MT88.4 R4, [R0+0x9000] ;  /* 0x009000000004783b */ /* 0x010e240000004200 */
[C-C-:B0-----:R-:W-:Y:S02]  /*bd70*/  PRMT R8, R4.reuse, 0x6420, R5.reuse ;  /* 0x0000642004087816 */ /* 0x141fe40000000005 */
[----:B------:R-:W-:Y:S02]  /*bd80*/  PRMT R9, R4, 0x7531, R5 ;  /* 0x0000753104097816 */ /* 0x000fe40000000005 */
[C-C-:B------:R-:W-:Y:S02]  /*bd90*/  PRMT R10, R6.reuse, 0x6420, R7.reuse ;  /* 0x00006420060a7816 */ /* 0x140fe40000000007 */
[----:B------:R-:W-:-:S05]  /*bda0*/  PRMT R11, R6, 0x7531, R7 ;  /* 0x00007531060b7816 */ /* 0x000fca0000000007 */
[----:B------:R-:W-:Y:S04]  /*bdb0*/  STSM.16.M88.4 [R3+0x3000], R8 ;  /* 0x0030000803007844 */ /* 0x000fe80000000200 */
[----:B------:R-:W0:Y:S02]  /*bdc0*/  LDSM.16.MT88.4 R4, [R0+0xa000] ;  /* 0x00a000000004783b */ /* 0x000e240000004200 */
[C-C-:B0-----:R-:W-:Y:S02]  /*bdd0*/  PRMT R8, R4.reuse, 0x6420, R5.reuse ;  /* 0x0000642004087816 */ /* 0x141fe40000000005 */
[----:B------:R-:W-:Y:S02]  /*bde0*/  PRMT R9, R4, 0x7531, R5 ;  /* 0x0000753104097816 */ /* 0x000fe40000000005 */
[----:B------:R-:W-:-:S02]  /*bdf0*/  PRMT R10, R6, 0x6420, R7 ;  /* 0x00006420060a7816 */ /* 0x000fc40000000007 */
[----:B------:R-:W-:-:S05]  /*be00*/  PRMT R11, R6, 0x7531, R7 ;  /* 0x00007531060b7816 */ /* 0x000fca0000000007 */
[----:B------:R-:W-:Y:S04]  /*be10*/  STSM.16.M88.4 [R3+0x4000], R8 ;  /* 0x0040000803007844 */ /* 0x000fe80000000200 */
[----:B------:R-:W0:Y:S02]  /*be20*/  LDSM.16.MT88.4 R4, [R0+0xb000] ;  /* 0x00b000000004783b */ /* 0x000e240000004200 */
[C-C-:B0-----:R-:W-:Y:S02]  /*be30*/  PRMT R8, R4.reuse, 0x6420, R5.reuse ;  /* 0x0000642004087816 */ /* 0x141fe40000000005 */
[----:B------:R-:W-:Y:S02]  /*be40*/  PRMT R9, R4, 0x7531, R5 ;  /* 0x0000753104097816 */ /* 0x000fe40000000005 */
[----:B------:R-:W-:-:S02]  /*be50*/  PRMT R10, R6, 0x6420, R7 ;  /* 0x00006420060a7816 */ /* 0x000fc40000000007 */
[----:B------:R-:W-:-:S05]  /*be60*/  PRMT R11, R6, 0x7531, R7 ;  /* 0x00007531060b7816 */ /* 0x000fca0000000007 */
[----:B------:R3:W-:Y:S04]  /*be70*/  STSM.16.M88.4 [R3+0x5000], R8 ;  /* 0x0050000803007844 */ /* 0x0007e80000000200 */
[----:B------:R-:W0:Y:S01]  /*be80*/  LDSM.16.MT88.4 R4, [R0+0x9800] ;  /* 0x009800000004783b */ /* 0x000e220000004200 */
        /* <DEDUP_REMOVED lines=28> */
.L_x_260:
[----:B--2---:R2:W-:Y:S01]  /*c050*/  SYNCS.ARRIVE.TRANS64.A1T0 RZ, [R2+URZ+0x19c50], RZ ;  /* 0x019c50ff02ff79a7 */ /* 0x0045e2000810003f */
[----:B------:R-:W-:Y:S06]  /*c060*/  BAR.SYNC.DEFER_BLOCKING 0x2, 0x80 ;  /* 0x0082000000007b1d */ /* 0x000fec0000010000 */
[----:B------:R-:W-:Y:S05]  /*c070*/  @!P0 BRA `(.L_x_261) ;  /* 0x0000000000048947 */ /* 0x000fea0003800000 */
[----:B------:R-:W-:Y:S01]  /*c080*/  BPT.TRAP 0x1 ;  /* 0x000000040000795c */ /* 0x000fe20000300000 */
.L_x_261:
[----:B------:R-:W3:Y:S01]  /*c090*/  LDL R0, [R1] ;  /* 0x0000000001007983 */ /* 0x000ee20000100800 */
[----:B--2---:R-:W-:Y:S02]  /*c0a0*/  VIADD R2, R2, 0x19c80 ;  /* 0x00019c8002027836 */ /* 0x004fe40000000000 */
[----:B------:R-:W-:Y:S02]  /*c0b0*/  IMAD.MOV.U32 R5, RZ, RZ, R24 ;  /* 0x000000ffff057224 */ /* 0x000fe400078e0018 */
[----:B------:R-:W-:Y:S01]  /*c0c0*/  IMAD.MOV.U32 R4, RZ, RZ, R23 ;  /* 0x000000ffff047224 */ /* 0x000fe200078e0017 */
[----:B---3--:R-:W-:-:S04]  /*c0d0*/  PRMT R2, R0, 0x654, R2 ;  /* 0x0000065400027816 */ /* 0x008fc80000000002 */
[----:B------:R2:W-:Y:S01]  /*c0e0*/  SYNCS.ARRIVE.TRANS64.RED.A1T0 RZ, [R2+URZ], RZ ;  /* 0x000000ff02ff79a7 */ /* 0x0005e2000810043f */
[----:B------:R-:W-:Y:S05]  /*c0f0*/  @P1 BRA `(.L_x_262) ;  /* 0xfffffff000081947 */ /* 0x000fea000383ffff */
.L_x_242:
[----:B------:R-:W2:Y:S01]  /*c100*/  S2R R0, SR_TID.X ;  /* 0x0000000000007919 */ /* 0x000ea20000002100 */
[----:B------:R-:W-:Y:S01]  /*c110*/  BSSY B0, `(.L_x_263) ;  /* 0x0000012000007945 */ /* 0x000fe20003800000 */
[----:B--2---:R-:W-:Y:S01]  /*c120*/  LOP3.LUT R2, R0, 0x7f, RZ, 0xc0, !PT ;  /* 0x0000007f00027812 */ /* 0x004fe200078ec0ff */
[----:B------:R-:W-:-:S03]  /*c130*/  IMAD.U32 R0, RZ, RZ, UR48 ;  /* 0x00000030ff007e24 */ /* 0x000fc6000f8e00ff */
[----:B------:R-:W-:Y:S02]  /*c140*/  ISETP.NE.AND P1, PT, R2, RZ, PT ;  /* 0x000000ff0200720c */ /* 0x000fe40003f25270 */
[----:B------:R-:W-:-:S11]  /*c150*/  ISETP.NE.AND P0, PT, R0, 0x3, PT ;  /* 0x000000030000780c */ /* 0x000fd60003f05270 */
[----:B------:R-:W-:Y:S05]  /*c160*/  @P1 BRA `(.L_x_264) ;  /* 0x0000000000301947 */ /* 0x000fea0003800000 */
[----:B------:R-:W2:Y:S01]  /*c170*/  S2R R5, SR_LANEID ;  /* 0x0000000000057919 */ /* 0x000ea20000000000 */
[----:B------:R-:W-:Y:S01]  /*c180*/  VOTEU.ANY UR4, UPT, PT ;  /* 0x0000000000047886 */ /* 0x000fe200038e0100 */
[----:B01----:R-:W0:Y:S01]  /*c190*/  LDC.64 R2, c[0x0][0xc60] ;  /* 0x00031800ff027b82 */ /* 0x003e220000000a00 */
[----:B------:R-:W2:Y:S02]  /*c1a0*/  FLO.U32 R0, UR4 ;  /* 0x0000000400007d00 */ /* 0x000ea400080e0000 */
[----:B--2---:R-:W-:-:S06]  /*c1b0*/  ISETP.EQ.U32.AND P1, PT, R0, R5, PT ;  /* 0x000000050000720c */ /* 0x004fcc0003f22070 */
[----:B------:R-:W0:Y:S07]  /*c1c0*/  POPC R5, UR4 ;  /* 0x0000000400057d09 */ /* 0x000e2e0008000000 */
[----:B0-----:R-:W2:Y:S01]  /*c1d0*/  @P1 ATOMG.E.ADD.STRONG.GPU PT, R3, desc[UR50][R2.64], R5 ;  /* 0x00000005020319a8 */ /* 0x001ea200081ee1f2 */
[----:B------:R-:W0:Y:S02]  /*c1e0*/  S2R R4, SR_LTMASK ;  /* 0x0000000000047919 */ /* 0x000e240000003900 */
[----:B0-----:R-:W-:-:S04]  /*c1f0*/  LOP3.LUT R4, R4, UR4, RZ, 0xc0, !PT ;  /* 0x0000000404047c12 */ /* 0x001fc8000f8ec0ff */
[----:B------:R-:W0:Y:S01]  /*c200*/  POPC R7, R4 ;  /* 0x0000000400077309 */ /* 0x000e220000000000 */
[----:B--2---:R-:W0:Y:S02]  /*c210*/  SHFL.IDX PT, R0, R3, R0, 0x1f ;  /* 0x00001f0003007589 */ /* 0x004e2400000e0000 */
[----:B0-----:R-:W-:-:S07]  /*c220*/  IADD3 R16, R0, UR49, R7 ;  /* 0x0000003100107c10 */ /* 0x001fce000fffe007 */
.L_x_264:
[----:B------:R-:W-:Y:S05]  /*c230*/  BSYNC B0 ;  /* 0x0000000000007941 */ /* 0x000fea0003800000 */
.L_x_263:
[----:B------:R-:W-:Y:S05]  /*c240*/  @!P0 BRA `(.L_x_265) ;  /* 0x0000000000048947 */ /* 0x000fea0003800000 */
[----:B------:R-:W-:Y:S01]  /*c250*/  BPT.TRAP 0x1 ;  /* 0x000000040000795c */ /* 0x000fe20000300000 */
.L_x_265:
[----:B------:R-:W-:Y:S01]  /*c260*/  LOP3.LUT R0, R24, 0x1, RZ, 0x3c, !PT ;  /* 0x0000000118007812 */ /* 0x000fe200078e3cff */
[----:B01----:R-:W-:Y:S01]  /*c270*/  IMAD R3, R23, 0x8, R22 ;  /* 0x0000000817037824 */ /* 0x003fe200078e0216 */
[----:B------:R-:W-:Y:S02]  /*c280*/  BSSY B0, `(.L_x_266) ;  /* 0x0000004000007945 */ /* 0x000fe40003800000 */
[----:B------:R-:W-:-:S04]  /*c290*/  SHF.L.U32 R0, R0, 0x1f, RZ ;  /* 0x0000001f00007819 */ /* 0x000fc800000006ff */
[----:B------:R-:W0:Y:S02]  /*c2a0*/  SYNCS.PHASECHK.TRANS64.TRYWAIT P1, [R3+URZ+0x19c70], R0 ;  /* 0x019c7000030075a7 */ /* 0x000e24000802017f */
[----:B0-----:R-:W-:Y:S05]  /*c2b0*/  @!P1 BRA `(.L_x_267) ;  /* 0x00000024007c9947 */ /* 0x001fea0003800000 */
.L_x_340:
[----:B------:R-:W-:Y:S05]  /*c2c0*/  BSYNC B0 ;  /* 0x0000000000007941 */ /* 0x000fea0003800000 */
.L_x_266:
[----:B------:R-:W-:-:S05]  /*c2d0*/  IMAD.U32 R2, RZ, RZ, UR46 ;  /* 0x0000002eff027e24 */ /* 0x000fca000f8e00ff */
[----:B------:R-:W-:-:S13]  /*c2e0*/  ISETP.NE.AND P1, PT, R2, 0x3, PT ;  /* 0x000000030200780c */ /* 0x000fda0003f25270 */
[----:B------:R-:W-:Y:S05]  /*c2f0*/  @!P1 BRA `(.L_x_268) ;  /* 0x0000000000049947 */ /* 0x000fea0003800000 */
[----:B------:R-:W-:Y:S01]  /*c300*/  BPT.TRAP 0x1 ;  /* 0x000000040000795c */ /* 0x000fe20000300000 */
.L_x_268:
[----:B0-----:R-:W-:-:S04]  /*c310*/  SHF.L.U32 R0, R24, 0x1f, RZ ;  /* 0x0000001f18007819 */ /* 0x001fc800000006ff */
[----:B------:R-:W0:Y:S02]  /*c320*/  SYNCS.PHASECHK.TRANS64.TRYWAIT P1, [R3+URZ+0x19c60], R0 ;  /* 0x019c6000030075a7 */ /* 0x000e24000802017f */
[----:B0-----:R-:W-:Y:S05]  /*c330*/  @!P1 BRA `(.L_x_269) ;  /* 0x0000002400709947 */ /* 0x001fea0003800000 */
.L_x_341:
[----:B------:R-:W2:Y:S04]  /*c340*/  LDL R4, [R1+0x10] ;  /* 0x0000100001047983 */ /* 0x000ea80000100800 */
[----:B------:R-:W3:Y:S04]  /*c350*/  LDL R10, [R1+0x8] ;  /* 0x00000800010a7983 */ /* 0x000ee80000100800 */
[----:B------:R-:W4:Y:S01]  /*c360*/  LDL R12, [R1+0xc] ;  /* 0x00000c00010c7983 */ /* 0x000f220000100800 */
[----:B------:R-:W-:Y:S01]  /*c370*/  IMAD R2, R23, 0x3000, RZ ;  /* 0x0000300017027824 */ /* 0x000fe200078e02ff */
[----:B------:R-:W-:Y:S05]  /*c380*/  WARPSYNC.ALL ;  /* 0x0000000000007948 */ /* 0x000fea0003800000 */
[----:B--2---:R-:W-:-:S02]  /*c390*/  LOP3.LUT R5, R2, R4, RZ, 0xfc, !PT ;  /* 0x0000000402057212 */ /* 0x004fc400078efcff */
[----:B---3--:R-:W-:-:S03]  /*c3a0*/  LOP3.LUT R2, R2, R10, RZ, 0xfc, !PT ;  /* 0x0000000a02027212 */ /* 0x008fc600078efcff */
[C---:B0-----:R-:W-:Y:S02]  /*c3b0*/  IMAD.IADD R0, R22.reuse, 0x1, R5 ;  /* 0x0000000116007824 */ /* 0x041fe400078e0205 */
[----:B------:R-:W-:-:S03]  /*c3c0*/  IMAD.IADD R2, R22, 0x1, R2 ;  /* 0x0000000116027824 */ /* 0x000fc600078e0202 */
[----:B------:R-:W0:Y:S02]  /*c3d0*/  LDSM.16.MT88.4 R4, [R0+0x9000] ;  /* 0x009000000004783b */ /* 0x000e240000004200 */
        /* <DEDUP_REMOVED lines=43> */
[----:B-1----:R-:W1:Y:S01]  /*c690*/  FENCE.VIEW.ASYNC.S ;  /* 0x00000000000073c6 */ /* 0x002e620000000000 */
[----:B------:R-:W-:Y:S05]  /*c6a0*/  @!P1 BRA `(.L_x_270) ;  /* 0x0000000000049947 */ /* 0x000fea0003800000 */
[----:B------:R-:W-:Y:S01]  /*c6b0*/  BPT.TRAP 0x1 ;  /* 0x000000040000795c */ /* 0x000fe20000300000 */
.L_x_270:
[----:B-1----:R1:W-:Y:S01]  /*c6c0*/  SYNCS.ARRIVE.TRANS64.A1T0 RZ, [R3+URZ+0x19c50], RZ ;  /* 0x019c50ff03ff79a7 */ /* 0x0023e2000810003f */
[----:B------:R-:W-:Y:S06]  /*c6d0*/  BAR.SYNC.DEFER_BLOCKING 0x2, 0x80 ;  /* 0x0082000000007b1d */ /* 0x000fec0000010000 */
[----:B------:R-:W-:Y:S05]  /*c6e0*/  @!P0 BRA `(.L_x_271) ;  /* 0x0000000000048947 */ /* 0x000fea0003800000 */
[----:B------:R-:W-:Y:S01]  /*c6f0*/  BPT.TRAP 0x1 ;  /* 0x000000040000795c */ /* 0x000fe20000300000 */
.L_x_271:
[----:B------:R-:W2:Y:S01]  /*c700*/  LDL R0, [R1] ;  /* 0x0000000001007983 */ /* 0x000ea20000100800 */
[----:B-1----:R-:W-:Y:S02]  /*c710*/  VIADD R3, R3, 0x19c80 ;  /* 0x00019c8003037836 */ /* 0x002fe40000000000 */
[----:B------:R-:W-:-:S05]  /*c720*/  VIADD R23, R23, 0x1 ;  /* 0x0000000117177836 */ /* 0x000fca0000000000 */
[----:B------:R-:W-:-:S04]  /*c730*/  ISETP.NE.AND P0, PT, R23, 0x2, PT ;  /* 0x000000021700780c */ /* 0x000fc80003f05270 */
[----:B------:R-:W-:Y:S02]  /*c740*/  SEL R23, R23, RZ, P0 ;  /* 0x000000ff17177207 */ /* 0x000fe40000000000 */
[----:B--2---:R-:W-:-:S04]  /*c750*/  PRMT R3, R0, 0x654, R3 ;  /* 0x0000065400037816 */ /* 0x004fc80000000003 */
[----:B------:R1:W-:Y:S02]  /*c760*/  SYNCS.ARRIVE.TRANS64.RED.A1T0 RZ, [R3+URZ], RZ ;  /* 0x000000ff03ff79a7 */ /* 0x0003e4000810043f */
[----:B-1----:R-:W-:-:S04]  /*c770*/  SEL R3, RZ, 0x1, P0 ;  /* 0x00000001ff037807 */ /* 0x002fc80000000000 */
[----:B------:R-:W-:-:S07]  /*c780*/  LOP3.LUT R24, R24, R3, RZ, 0x3c, !PT ;  /* 0x0000000318187212 */ /* 0x000fce00078e3cff */
.L_x_212:
[----:B------:R-:W-:Y:S05]  /*c790*/  BSYNC B7 ;  /* 0x0000000000077941 */ /* 0x000fea0003800000 */
.L_x_210:
[----:B------:R-:W-:-:S13]  /*c7a0*/  LOP3.LUT P0, RZ, R27, 0x20, RZ, 0xc0, !PT ;  /* 0x000000201bff7812 */ /* 0x000fda000780c0ff */
[----:B------:R-:W-:Y:S05]  /*c7b0*/  @!P0 BRA `(.L_x_272) ;  /* 0x0000000000288947 */ /* 0x000fea0003800000 */
[----:B------:R-:W1:Y:S08]  /*c7c0*/  S2UR UR4, SR_CgaCtaId ;  /* 0x00000000000479c3 */ /* 0x000e700000008800 */
[----:B------:R-:W-:Y:S01]  /*c7d0*/  BAR.SYNC.DEFER_BLOCKING 0x5, 0x200 ;  /* 0x0148000000007b1d */ /* 0x000fe20000010000 */
[----:B------:R-:W-:Y:S01]  /*c7e0*/  MOV R22, 0x400 ;  /* 0x0000040000167802 */ /* 0x000fe20000000f00 */
[----:B-1----:R-:W-:-:S05]  /*c7f0*/  IMAD.U32 R0, RZ, RZ, UR4 ;  /* 0x00000004ff007e24 */ /* 0x002fca000f8e00ff */
[----:B------:R-:W-:Y:S01]  /*c800*/  LEA R22, R0, R22, 0x18 ;  /* 0x0000001600167211 */ /* 0x000fe200078ec0ff */
[----:B------:R-:W-:Y:S04]  /*c810*/  STL [R1], R0 ;  /* 0x0000000001007387 */ /* 0x000fe80000100800 */
[----:B-----5:R-:W1:Y:S02]  /*c820*/  LDS.128 R16, [R22+0x19cd0] ;  /* 0x019cd00016107984 */ /* 0x020e640000000c00 */
[----:B-1----:R-:W-:Y:S01]  /*c830*/  R2UR UR40, R19 ;  /* 0x00000000132872ca */ /* 0x002fe200000e0000 */
[----:B------:R-:W-:Y:S06]  /*c840*/  BAR.ARV 0x4, 0x200 ;  /* 0x0108000000007b1d */ /* 0x000fec0000002000 */
[----:B------:R-:W-:Y:S08]  /*c850*/  BRA `(.L_x_273) ;  /* 0x0000000800247947 */ /* 0x000ff00003800000 */
.L_x_272:
[----:B------:R-:W1:Y:S01]  /*c860*/  S2R R0, SR_TID.X ;  /* 0x0000000000007919 */ /* 0x000e620000002100 */
[----:B------:R-:W-:Y:S01]  /*c870*/  ULDC UR4, c[0x0][0xc3c] ;  /* 0x00030f0000047ab9 */ /* 0x000fe20000000800 */
[----:B------:R-:W-:Y:S01]  /*c880*/  IMAD.MOV.U32 R17, RZ, RZ, RZ ;  /* 0x000000ffff117224 */ /* 0x000fe200078e00ff */
[----:B-1----:R-:W-:-:S04]  /*c890*/  LOP3.LUT R6, R0, 0x1f, RZ, 0xc0, !PT ;  /* 0x0000001f00067812 */ /* 0x002fc800078ec0ff */
[C---:B------:R-:W-:Y:S01]  /*c8a0*/  ISETP.NE.AND P0, PT, R6.reuse, 0x1f, PT ;  /* 0x0000001f0600780c */ /* 0x040fe20003f05270 */
[----:B------:R-:W-:-:S05]  /*c8b0*/  VIADD R5, R6, UR40 ;  /* 0x0000002806057c36 */ /* 0x000fca0008000000 */
[----:B------:R-:W-:Y:S01]  /*c8c0*/  ISETP.GE.OR P1, PT, R5, UR4, !P0 ;  /* 0x0000000405007c0c */ /* 0x000fe2000c726670 */
[----:B------:R-:W-:-:S12]  /*c8d0*/  ULDC UR4, c[0x0][0xc3c] ;  /* 0x00030f0000047ab9 */ /* 0x000fd80000000800 */
[----:B0-----:R-:W0:Y:S02]  /*c8e0*/  @!P1 LDC.64 R2, c[0x0][0xc80] ;  /* 0x00032000ff029b82 */ /* 0x001e240000000a00 */
[----:B0-----:R-:W-:-:S05]  /*c8f0*/  @!P1 IMAD.WIDE R2, R5, 0x4, R2 ;  /* 0x0000000405029825 */ /* 0x001fca00078e0202 */
[----:B------:R-:W2:Y:S01]  /*c900*/  @!P1 LDG.E R17, desc[UR50][R2.64] ;  /* 0x0000003202119981 */ /* 0x000ea2000c1e1900 */
[C---:B------:R-:W-:Y:S02]  /*c910*/  ISETP.NE.AND P1, PT, R6.reuse, RZ, PT ;  /* 0x000000ff0600720c */ /* 0x040fe40003f25270 */
[C---:B------:R-:W-:Y:S02]  /*c920*/  ISETP.GE.U32.AND P2, PT, R6.reuse, 0x2, PT ;  /* 0x000000020600780c */ /* 0x040fe40003f46070 */
[C---:B------:R-:W-:Y:S02]  /*c930*/  ISETP.GE.U32.AND P3, PT, R6.reuse, 0x4, PT ;  /* 0x000000040600780c */ /* 0x040fe40003f66070 */
[C---:B------:R-:W-:Y:S02]  /*c940*/  ISETP.GE.U32.AND P4, PT, R6.reuse, 0x8, PT ;  /* 0x000000080600780c */ /* 0x040fe40003f86070 */
[----:B------:R-:W-:Y:S02]  /*c950*/  ISETP.GE.U32.AND P5, PT, R6, 0x10, PT ;  /* 0x000000100600780c */ /* 0x000fe40003fa6070 */
[----:B------:R-:W-:Y:S04]  /*c960*/  SHFL.IDX PT, R6, R16, 0x1, 0x1f ;  /* 0x00201f0010067f89 */ /* 0x000fe800000e0000 */
        /* <DEDUP_REMOVED lines=9> */
[----:B------:R-:W-:Y:S04]  /*ca00*/  SHFL.IDX PT, R5, R16, RZ, 0x1f ;  /* 0x00001fff10057589 */ /* 0x000fe800000e0000 */
        /* <DEDUP_REMOVED lines=11> */
[----:B------:R-:W-:Y:S05]  /*cac0*/  @P6 BRA `(.L_x_274) ;  /* 0x0000000000986947 */ /* 0x000fea0003800000 */
.L_x_278:
[----:B------:R-:W-:-:S04]  /*cad0*/  UIADD3 UR40, UR40, 0x1f, URZ ;  /* 0x0000001f28287890 */ /* 0x000fc8000fffe03f */
[----:B------:R-:W-:-:S06]  /*cae0*/  UISETP.GE.AND UP0, UPT, UR40, UR4, UPT ;  /* 0x000000042800728c */ /* 0x000fcc000bf06270 */
[----:B------:R-:W-:-:S13]  /*caf0*/  PLOP3.LUT P6, PT, PT, PT, UP0, 0x40, 0x0 ;  /* 0x000000000000781c */ /* 0x000fda0003fce808 */
[----:B------:R-:W-:Y:S05]  /*cb00*/  @!P6 BRA `(.L_x_275) ;  /* 0x000000040038e947 */ /* 0x000fea0003800000 */
[----:B------:R-:W0:Y:S01]  /*cb10*/  S2R R0, SR_TID.X ;  /* 0x0000000000007919 */ /* 0x000e220000002100 */
[----:B------:R-:W-:Y:S01]  /*cb20*/  BSSY B0, `(.L_x_276) ;  /* 0x0000009000007945 */ /* 0x000fe20003800000 */
[----:B------:R-:W-:Y:S01]  /*cb30*/  IMAD.MOV.U32 R17, RZ, RZ, RZ ;  /* 0x000000ffff117224 */ /* 0x000fe200078e00ff */
[----:B0-----:R-:W-:-:S05]  /*cb40*/  LOP3.LUT R0, R0, 0x1f, RZ, 0xc0, !PT ;  /* 0x0000001f00007812 */ /* 0x001fca00078ec0ff */
[----:B------:R-:W-:-:S05]  /*cb50*/  VIADD R7, R0, UR40 ;  /* 0x0000002800077c36 */ /* 0x000fca0008000000 */
[----:B------:R-:W-:-:S13]  /*cb60*/  ISETP.GE.OR P6, PT, R7, UR4, !P0 ;  /* 0x0000000407007c0c */ /* 0x000fda000c7c6670 */
[----:B------:R-:W-:Y:S05]  /*cb70*/  @P6 BRA `(.L_x_277) ;  /* 0x00000000000c6947 */ /* 0x000fea0003800000 */
[----:B------:R-:W0:Y:S02]  /*cb80*/  LDC.64 R2, c[0x0][0xc80] ;  /* 0x00032000ff027b82 */ /* 0x000e240000000a00 */
[----:B0-----:R-:W-:-:S05]  /*cb90*/  IMAD.WIDE R2, R7, 0x4, R2 ;  /* 0x0000000407027825 */ /* 0x001fca00078e0202 */
[----:B------:R0:W5:Y:S02]  /*cba0*/  LDG.E R17, desc[UR50][R2.64] ;  /* 0x0000003202117981 */ /* 0x000164000c1e1900 */
.L_x_277:
[----:B------:R-:W-:Y:S05]  /*cbb0*/  BSYNC B0 ;  /* 0x0000000000007941 */ /* 0x000fea0003800000 */
.L_x_276:
[----:B-----5:R-:W1:Y:S02]  /*cbc0*/  SHFL.UP PT, R0, R17, 0x1, RZ ;  /* 0x0420000011007989 */ /* 0x020e6400000e00ff */
[----:B-1----:R-:W-:-:S05]  /*cbd0*/  SEL R0, R0, RZ, P1 ;  /* 0x000000ff00007207 */ /* 0x002fca0000800000 */
[----:B------:R-:W-:-:S05]  /*cbe0*/  IMAD.IADD R0, R17, 0x1, R0 ;  /* 0x0000000111007824 */ /* 0x000fca00078e0200 */
[----:B0-----:R-:W0:Y:S02]  /*cbf0*/  SHFL.UP PT, R2, R0, 0x2, RZ ;  /* 0x0440000000027989 */ /* 0x001e2400000e00ff */
[----:B0-----:R-:W-:-:S05]  /*cc00*/  SEL R3, R2, RZ, P2 ;  /* 0x000000ff02037207 */ /* 0x001fca0001000000 */
[----:B------:R-:W-:Y:S02]  /*cc10*/  IMAD.IADD R3, R0, 0x1, R3 ;  /* 0x0000000100037824 */ /* 0x000fe400078e0203 */
[----:B------:R-:W0:Y:S03]  /*cc20*/  LDC R0, c[0x0][0xc38] ;  /* 0x00030e00ff007b82 */ /* 0x000e260000000800 */
[----:B------:R-:W1:Y:S02]  /*cc30*/  SHFL.UP PT, R2, R3, 0x4, RZ ;  /* 0x0480000003027989 */ /* 0x000e6400000e00ff */
[----:B-1----:R-:W-:-:S05]  /*cc40*/  SEL R2, R2, RZ, P3 ;  /* 0x000000ff02027207 */ /* 0x002fca0001800000 */
[----:B------:R-:W-:-:S05]  /*cc50*/  IMAD.IADD R2, R3, 0x1, R2 ;  /* 0x0000000103027824 */ /* 0x000fca00078e0202 */
[----:B------:R-:W1:Y:S02]  /*cc60*/  SHFL.UP PT, R6, R2, 0x8, RZ ;  /* 0x0500000002067989 */ /* 0x000e6400000e00ff */
[----:B-1----:R-:W-:-:S05]  /*cc70*/  SEL R7, R6, RZ, P4 ;  /* 0x000000ff06077207 */ /* 0x002fca0002000000 */
[----:B------:R-:W-:-:S05]  /*cc80*/  IMAD.IADD R7, R2, 0x1, R7 ;  /* 0x0000000102077824 */ /* 0x000fca00078e0207 */
[----:B------:R-:W1:Y:S02]  /*cc90*/  SHFL.UP PT, R6, R7, 0x10, RZ ;  /* 0x0600000007067989 */ /* 0x000e6400000e00ff */
[----:B-1----:R-:W-:-:S05]  /*cca0*/  SEL R6, R6, RZ, P5 ;  /* 0x000000ff06067207 */ /* 0x002fca0002800000 */
[----:B------:R-:W-:-:S05]  /*ccb0*/  IMAD.IADD R6, R7, 0x1, R6 ;  /* 0x0000000107067824 */ /* 0x000fca00078e0206 */
[----:B------:R-:W0:Y:S02]  /*ccc0*/  SHFL.IDX PT, R9, R6, 0x1f, 0x1f ;  /* 0x03e01f0006097f89 */ /* 0x000e2400000e0000 */
[----:B0-----:R-:W-:-:S04]  /*ccd0*/  IMAD R9, R9, R0, RZ ;  /* 0x0000000009097224 */ /* 0x001fc800078e02ff */
[----:B------:R-:W-:-:S05]  /*cce0*/  IMAD.IADD R4, R9, 0x1, R4 ;  /* 0x0000000109047824 */ /* 0x000fca00078e0204 */
[----:B------:R-:W-:-:S13]  /*ccf0*/  ISETP.GT.AND P6, PT, R4, R5, PT ;  /* 0x000000050400720c */ /* 0x000fda0003fc4270 */
[----:B------:R-:W-:Y:S05]  /*cd00*/  @!P6 BRA `(.L_x_278) ;  /* 0xfffffffc0070e947 */ /* 0x000fea000383ffff */
[----:B------:R-:W-:Y:S02]  /*cd10*/  IMAD.MOV.U32 R2, RZ, RZ, R6 ;  /* 0x000000ffff027224 */ /* 0x000fe400078e0006 */
[----:B------:R-:W-:-:S07]  /*cd20*/  IMAD.MOV.U32 R7, RZ, RZ, R9 ;  /* 0x000000ffff077224 */ /* 0x000fce00078e0009 */
.L_x_274:
[----:B------:R-:W-:Y:S02]  /*cd30*/  IMAD.IADD R7, R4, 0x1, -R7 ;  /* 0x0000000104077824 */ /* 0x000fe400078e0a07 */
[----:B------:R-:W-:Y:S02]  /*cd40*/  IMAD.MOV.U32 R16, RZ, RZ, RZ ;  /* 0x000000ffff107224 */ /* 0x000fe400078e00ff */
[----:B------:R-:W-:-:S05]  /*cd50*/  IMAD R4, R2, R0, R7 ;  /* 0x0000000002047224 */ /* 0x000fca00078e0207 */
[----:B------:R-:W-:-:S13]  /*cd60*/  ISETP.GT.AND P0, PT, R4, R5, PT ;  /* 0x000000050400720c */ /* 0x000fda0003f04270 */
[----:B------:R-:W-:Y:S02]  /*cd70*/  VOTEU.ANY UR5, UPT, !P0 ;  /* 0x0000000000057886 */ /* 0x000fe400040e0100 */
[----:B------:R-:W-:Y:S02]  /*cd80*/  UPOPC UR4, UR5 ;  /* 0x00000005000472bf */ /* 0x000fe40008000000 */
[----:B------:R-:W-:-:S04]  /*cd90*/  ISETP.NE.AND P0, PT, RZ, UR5, PT ;  /* 0x00000005ff007c0c */ /* 0x000fc8000bf05270 */
[----:B------:R-:W-:-:S05]  /*cda0*/  IMAD.U32 R6, RZ, RZ, UR4 ;  /* 0x00000004ff067e24 */ /* 0x000fca000f8e00ff */
[----:B------:R-:W0:Y:S02]  /*cdb0*/  SHFL.IDX PT, R17, R17, R6, 0x1f ;  /* 0x00001f0611117589 */ /* 0x000e2400000e0000 */
[----:B0-----:R-:W-:Y:S02]  /*cdc0*/  IABS R4, R17 ;  /* 0x0000001100047213 */ /* 0x001fe40000000000 */
[----:B------:R-:W-:Y:S05]  /*cdd0*/  @!P0 BRA `(.L_x_279) ;  /* 0x00000000000c8947 */ /* 0x000fea0003800000 */
[----:B------:R-:W-:-:S06]  /*cde0*/  UIADD3 UR5, UR4, -0x1, URZ ;  /* 0xffffffff04057890 */ /* 0x000fcc000fffe03f */
[----:B------:R-:W-:-:S05]  /*cdf0*/  IMAD.U32 R3, RZ, RZ, UR5 ;  /* 0x00000005ff037e24 */ /* 0x000fca000f8e00ff */
[----:B------:R0:W1:Y:S02]  /*ce00*/  SHFL.IDX PT, R16, R2, R3, 0x1f ;  /* 0x00001f0302107589 */ /* 0x00006400000e0000 */
.L_x_279:
[----:B------:R-:W2:Y:S01]  /*ce10*/  I2F.RP R6, R4 ;  /* 0x0000000400067306 */ /* 0x000ea20000209400 */
[----:B-1----:R-:W-:Y:S01]  /*ce20*/  IMAD R16, R16, R0, R7 ;  /* 0x0000000010107224 */ /* 0x002fe200078e0207 */
[----:B------:R-:W-:Y:S01]  /*ce30*/  UIADD3 UR40, UR4, UR40, URZ ;  /* 0x0000002804287290 */ /* 0x000fe2000fffe03f */
[----:B0-----:R-:W-:Y:S02]  /*ce40*/  IMAD.MOV.U32 R2, RZ, RZ, RZ ;  /* 0x000000ffff027224 */ /* 0x001fe400078e00ff */
[----:B------:R-:W-:Y:S01]  /*ce50*/  IMAD.IADD R0, R5, 0x1, -R16 ;  /* 0x0000000105007824 */ /* 0x000fe200078e0a10 */
[----:B------:R-:W-:-:S05]  /*ce60*/  IABS R5, R17 ;  /* 0x0000001100057213 */ /* 0x000fca0000000000 */
[----:B------:R-:W-:Y:S01]  /*ce70*/  IMAD.MOV R5, RZ, RZ, -R5 ;  /* 0x000000ffff057224 */ /* 0x000fe200078e0a05 */
[----:B--2---:R-:W0:Y:S02]  /*ce80*/  MUFU.RCP R6, R6 ;  /* 0x0000000600067308 */ /* 0x004e240000001000 */
[----:B0-----:R-:W-:-:S06]  /*ce90*/  VIADD R3, R6, 0xffffffe ;  /* 0x0ffffffe06037836 */ /* 0x001fcc0000000000 */
[----:B------:R-:W0:Y:S02]  /*cea0*/  F2I.FTZ.U32.TRUNC.NTZ R3, R3 ;  /* 0x0000000300037305 */ /* 0x000e24000021f000 */
[----:B0-----:R-:W-:-:S04]  /*ceb0*/  IMAD.MOV R7, RZ, RZ, -R3 ;  /* 0x000000ffff077224 */ /* 0x001fc800078e0a03 */
[----:B------:R-:W-:-:S04]  /*cec0*/  IMAD R7, R7, R4, RZ ;  /* 0x0000000407077224 */ /* 0x000fc800078e02ff */
[----:B------:R-:W-:Y:S01]  /*ced0*/  IMAD.HI.U32 R2, R3, R7, R2 ;  /* 0x0000000703027227 */ /* 0x000fe200078e0002 */
[----:B------:R-:W-:-:S05]  /*cee0*/  IABS R3, R0 ;  /* 0x0000000000037213 */ /* 0x000fca0000000000 */
        /* <DEDUP_REMOVED lines=16> */
.L_x_275:
[----:B------:R-:W-:Y:S01]  /*cff0*/  IMAD.MOV.U32 R16, RZ, RZ, R5 ;  /* 0x000000ffff107224 */ /* 0x000fe200078e0005 */
[----:B------:R-:W-:Y:S01]  /*d000*/  ULDC UR40, c[0x0][0xc3c] ;  /* 0x00030f0000287ab9 */ /* 0x000fe20000000800 */
[----:B------:R-:W-:Y:S02]  /*d010*/  IMAD.MOV.U32 R17, RZ, RZ, RZ ;  /* 0x000000ffff117224 */ /* 0x000fe400078e00ff */
[----:B------:R-:W-:-:S07]  /*d020*/  IMAD.MOV.U32 R18, RZ, RZ, RZ ;  /* 0x000000ffff127224 */ /* 0x000fce00078e00ff */
.L_x_280:
[----:B------:R1:W2:Y:S01]  /*d030*/  LDL R2, [R1] ;  /* 0x0000000001027983 */ /* 0x0002a20000100800 */
[----:B------:R-:W0:Y:S02]  /*d040*/  S2R R0, SR_TID.X ;  /* 0x0000000000007919 */ /* 0x000e240000002100 */
[----:B0-----:R-:W-:Y:S01]  /*d050*/  LOP3.LUT R0, R0, 0x1f, RZ, 0xc0, !PT ;  /* 0x0000001f00007812 */ /* 0x001fe200078ec0ff */
[----:B------:R-:W-:Y:S03]  /*d060*/  BAR.SYNC.DEFER_BLOCKING 0x4, 0x200 ;  /* 0x0108000000007b1d */ /* 0x000fe60000010000 */
[----:B------:R-:W-:Y:S01]  /*d070*/  ISETP.NE.AND P0, PT, R0, RZ, PT ;  /* 0x000000ff0000720c */ /* 0x000fe20003f05270 */
[----:B-----5:R-:W-:-:S12]  /*d080*/  IMAD.U32 R19, RZ, RZ, UR40 ;  /* 0x00000028ff137e24 */ /* 0x020fd8000f8e00ff */
[----:B------:R-:W-:Y:S01]  /*d090*/  @!P0 MOV R0, 0x400 ;  /* 0x0000040000008802 */ /* 0x000fe20000000f00 */
[----:B--2---:R-:W0:Y:S03]  /*d0a0*/  @!P0 S2R R2, SR_CgaCtaId ;  /* 0x0000000000028919 */ /* 0x004e260000008800 */
[----:B0-----:R-:W-:Y:S01]  /*d0b0*/  @!P0 LEA R22, R2, R0, 0x18 ;  /* 0x0000000002168211 */ /* 0x001fe200078ec0ff */
[----:B------:R1:W-:Y:S04]  /*d0c0*/  @!P0 STL [R1], R2 ;  /* 0x0000000201008387 */ /* 0x0003e80000100800 */
[----:B------:R1:W-:Y:S01]  /*d0d0*/  @!P0 STS.128 [R22+0x19cd0], R16 ;  /* 0x019cd01016008388 */ /* 0x0003e20000000c00 */
[----:B------:R-:W-:Y:S06]  /*d0e0*/  BAR.ARV 0x5, 0x200 ;  /* 0x0148000000007b1d */ /* 0x000fec0000002000 */
.L_x_273:
[----:B------:R-:W-:Y:S02]  /*d0f0*/  ULDC UR4, c[0x0][0xc3c] ;  /* 0x00030f0000047ab9 */ /* 0x000fe40000000800 */
[----:B------:R-:W-:-:S06]  /*d100*/  UISETP.GE.AND UP0, UPT, UR40, UR4, UPT ;  /* 0x000000042800728c */ /* 0x000fcc000bf06270 */
[----:B------:R-:W-:-:S13]  /*d110*/  PLOP3.LUT P0, PT, PT, PT, UP0, 0x80, 0x0 ;  /* 0x000000000000781c */ /* 0x000fda0003f0f008 */
[----:B------:R-:W-:Y:S05]  /*d120*/  @!P0 BRA `(.L_x_281) ;  /* 0xffffffb800f48947 */ /* 0x000fea000383ffff */
.L_x_206:
[----:B------:R-:W2:Y:S01]  /*d130*/  LDL.LU R0, [R1+0x1c] ;  /* 0x00001c0001007983 */ /* 0x000ea20000300800 */
[----:B------:R-:W-:Y:S01]  /*d140*/  BSSY B0, `(.L_x_282) ;  /* 0x000000b000007945 */ /* 0x000fe20003800000 */
[----:B------:R-:W3:Y:S01]  /*d150*/  S2R R5, SR_CgaCtaId ;  /* 0x0000000000057919 */ /* 0x000ee20000008800 */
[----:B--2---:R-:W-:-:S05]  /*d160*/  VIADD R0, R0, 0x1 ;  /* 0x0000000100007836 */ /* 0x004fca0000000000 */
[----:B01----:R-:W-:-:S04]  /*d170*/  LEA.HI R2, R0, R0, RZ, 0x1 ;  /* 0x0000000000027211 */ /* 0x003fc800078f08ff */
[----:B------:R-:W-:Y:S02]  /*d180*/  LOP3.LUT R3, R2, 0xfffffffe, RZ, 0xc0, !PT ;  /* 0xfffffffe02037812 */ /* 0x000fe400078ec0ff */
[----:B------:R-:W-:-:S03]  /*d190*/  MOV R2, 0x400 ;  /* 0x0000040000027802 */ /* 0x000fc60000000f00 */
[----:B------:R-:W-:Y:S01]  /*d1a0*/  IMAD.IADD R0, R0, 0x1, -R3 ;  /* 0x0000000100007824 */ /* 0x000fe200078e0a03 */
[----:B---3--:R-:W-:-:S04]  /*d1b0*/  LEA R4, R5, R2, 0x18 ;  /* 0x0000000205047211 */ /* 0x008fc800078ec0ff */
[----:B------:R-:W-:-:S04]  /*d1c0*/  SHF.L.U32 R0, R0, 0x1f, RZ ;  /* 0x0000001f00007819 */ /* 0x000fc800000006ff */
[----:B------:R-:W0:Y:S02]  /*d1d0*/  SYNCS.PHASECHK.TRANS64.TRYWAIT P0, [R4+URZ+0x19c20], R0 ;  /* 0x019c2000040075a7 */ /* 0x000e24000800017f */
[----:B0-----:R-:W-:Y:S05]  /*d1e0*/  @!P0 BRA `(.L_x_283) ;  /* 0x0000001400d88947 */ /* 0x001fea0003800000 */
.L_x_342:
[----:B------:R-:W-:Y:S05]  /*d1f0*/  BSYNC B0 ;  /* 0x0000000000007941 */ /* 0x000fea0003800000 */
.L_x_282:
[----:B------:R-:W-:-:S03]  /*d200*/  UMOV UR4, 0xffffffff ;  /* 0xffffffff00047882 */ /* 0x000fc60000000000 */
[----:B------:R-:W-:Y:S05]  /*d210*/  BRA.DIV UR4, `(.L_x_284) ;  /* 0x0000001604e07947 */ /* 0x000fea000b800000 */
[----:B0-----:R-:W0:Y:S02]  /*d220*/  S2R R0, SR_TID.X ;  /* 0x0000000000007919 */ /* 0x001e240000002100 */
[----:B0-----:R-:W-:-:S04]  /*d230*/  SHF.R.U32.HI R0, RZ, 0x5, R0 ;  /* 0x00000005ff007819 */ /* 0x001fc80000011600 */
[----:B------:R-:W-:-:S05]  /*d240*/  LOP3.LUT R0, R0, 0x3, RZ, 0xc0, !PT ;  /* 0x0000000300007812 */ /* 0x000fca00078ec0ff */
[----:B------:R0:W1:Y:S02]  /*d250*/  SHFL.IDX PT, R14, R0, RZ, 0x1f ;  /* 0x00001fff000e7589 */ /* 0x00006400000e0000 */
.L_x_345:
[----:B-1----:R-:W-:Y:S01]  /*d260*/  ISETP.NE.AND P0, PT, R14, RZ, PT ;  /* 0x000000ff0e00720c */ /* 0x002fe20003f05270 */
[----:B------:R-:W-:-:S12]  /*d270*/  BSSY B0, `(.L_x_285) ;  /* 0x000002c000007945 */ /* 0x000fd80003800000 */
[----:B------:R-:W-:Y:S05]  /*d280*/  @P0 BRA `(.L_x_286) ;  /* 0x0000000000a80947 */ /* 0x000fea0003800000 */
[----:B------:R-:W-:-:S03]  /*d290*/  UMOV UR4, 0xffffffff ;  /* 0xffffffff00047882 */ /* 0x000fc60000000000 */
[----:B------:R-:W-:Y:S05]  /*d2a0*/  BRA.DIV UR4, `(.L_x_287) ;  /* 0x0000001604f07947 */ /* 0x000fea000b800000 */
[----:B------:R-:W-:-:S13]  /*d2b0*/  ELECT P6, URZ, PT ;  /* 0x00000000003f782f */ /* 0x000fda00038c0000 */
.L_x_348:
[----:B------:R-:W-:Y:S05]  /*d2c0*/  @!P6 BRA `(.L_x_286) ;  /* 0x000000000098e947 */ /* 0x000fea0003800000 */
[----:B------:R-:W-:-:S06]  /*d2d0*/  ULOP3.LUT UR4, UR39, 0x2, URZ, 0xfc, !UPT ;  /* 0x0000000227047892 */ /* 0x000fcc000f8efc3f */
[----:B0-----:R-:W-:-:S05]  /*d2e0*/  IMAD.U32 R0, RZ, RZ, UR4 ;  /* 0x00000004ff007e24 */ /* 0x001fca000f8e00ff */
[----:B------:R-:W-:-:S13]  /*d2f0*/  ISETP.NE.AND P0, PT, R0, 0x3, PT ;  /* 0x000000030000780c */ /* 0x000fda0003f05270 */
[----:B------:R-:W-:Y:S05]  /*d300*/  @!P0 BRA `(.L_x_288) ;  /* 0x0000000000048947 */ /* 0x000fea0003800000 */
[----:B------:R-:W-:Y:S01]  /*d310*/  BPT.TRAP 0x1 ;  /* 0x000000040000795c */ /* 0x000fe20000300000 */
.L_x_288:
[C---:B------:R-:W-:Y:S01]  /*d320*/  IMAD R5, R23.reuse, 0x8, R4 ;  /* 0x0000000817057824 */ /* 0x040fe200078e0204 */
[----:B------:R-:W-:Y:S01]  /*d330*/  SHF.L.U32 R0, R24, 0x1f, RZ ;  /* 0x0000001f18007819 */ /* 0x000fe200000006ff */
[----:B------:R-:W-:-:S03]  /*d340*/  VIADD R23, R23, 0x1 ;  /* 0x0000000117177836 */ /* 0x000fc60000000000 */
[----:B------:R-:W0:Y:S02]  /*d350*/  SYNCS.PHASECHK.TRANS64.TRYWAIT P1, [R5+URZ+0x19c40], R0 ;  /* 0x019c4000050075a7 */ /* 0x000e24000802017f */
[----:B------:R-:W-:-:S04]  /*d360*/  ISETP.NE.AND P2, PT, R23, 0x2, PT ;  /* 0x000000021700780c */ /* 0x000fc80003f45270 */
[----:B------:R-:W-:Y:S01]  /*d370*/  SEL R3, RZ, 0x1, P2 ;  /* 0x00000001ff037807 */ /* 0x000fe20001000000 */
[----:B0-----:R-:W-:Y:S08]  /*d380*/  @!P1 BRA `(.L_x_289) ;  /* 0x0000001400d89947 */ /* 0x001ff00003800000 */
.L_x_349:
[----:B------:R-:W-:Y:S02]  /*d390*/  SEL R23, R23, RZ, P2 ;  /* 0x000000ff17177207 */ /* 0x000fe40001000000 */
[----:B------:R-:W-:Y:S01]  /*d3a0*/  LOP3.LUT R2, R24, R3, RZ, 0x3c, !PT ;  /* 0x0000000318027212 */ /* 0x000fe200078e3cff */
[----:B------:R-:W-:Y:S06]  /*d3b0*/  @!P0 BRA `(.L_x_290) ;  /* 0x0000000000048947 */ /* 0x000fec0003800000 */
[----:B------:R-:W-:Y:S01]  /*d3c0*/  BPT.TRAP 0x1 ;  /* 0x000000040000795c */ /* 0x000fe20000300000 */
.L_x_290:
[----:B------:R-:W-:Y:S01]  /*d3d0*/  IMAD R23, R23, 0x8, R4 ;  /* 0x0000000817177824 */ /* 0x000fe200078e0204 */
[----:B------:R-:W-:-:S04]  /*d3e0*/  SHF.L.U32 R2, R2, 0x1f, RZ ;  /* 0x0000001f02027819 */ /* 0x000fc800000006ff */
[----:B------:R-:W1:Y:S02]  /*d3f0*/  SYNCS.PHASECHK.TRANS64.TRYWAIT P1, [R23+URZ+0x19c40], R2 ;  /* 0x019c4002170075a7 */ /* 0x000e64000802017f */
[----:B-1----:R-:W-:Y:S05]  /*d400*/  @!P1 BRA `(.L_x_291) ;  /* 0x0000001400cc9947 */ /* 0x002fea0003800000 */
.L_x_350:
[----:B------:R-:W-:Y:S05]  /*d410*/  @!P0 BRA `(.L_x_292) ;  /* 0x0000000000048947 */ /* 0x000fea0003800000 */
[----:B------:R-:W-:Y:S01]  /*d420*/  BPT.TRAP 0x1 ;  /* 0x000000040000795c */ /* 0x000fe20000300000 */
.L_x_292:
[----:B------:R-:W2:Y:S02]  /*d430*/  SYNCS.PHASECHK.TRANS64.TRYWAIT P1, [R5+URZ+0x19c60], R0 ;  /* 0x019c6000050075a7 */ /* 0x000ea4000802017f */
[----:B--2---:R-:W-:Y:S05]  /*d440*/  @!P1 BRA `(.L_x_293) ;  /* 0x0000001400d09947 */ /* 0x004fea0003800000 */
.L_x_351:
[----:B------:R-:W-:Y:S05]  /*d450*/  @!P0 BRA `(.L_x_294) ;  /* 0x0000000000048947 */ /* 0x000fea0003800000 */
[----:B------:R-:W-:Y:S01]  /*d460*/  BPT.TRAP 0x1 ;  /* 0x000000040000795c */ /* 0x000fe20000300000 */
.L_x_294:
[----:B------:R-:W3:Y:S02]  /*d470*/  SYNCS.PHASECHK.TRANS64.TRYWAIT P1, [R23+URZ+0x19c60], R2 ;  /* 0x019c6002170075a7 */ /* 0x000ee4000802017f */
[----:B---3--:R-:W-:Y:S05]  /*d480*/  @!P1 BRA `(.L_x_295) ;  /* 0x0000001400d49947 */ /* 0x008fea0003800000 */
.L_x_352:
[----:B------:R-:W-:Y:S05]  /*d490*/  @!P0 BRA `(.L_x_296) ;  /* 0x0000000000048947 */ /* 0x000fea0003800000 */
[----:B------:R-:W-:Y:S01]  /*d4a0*/  BPT.TRAP 0x1 ;  /* 0x000000040000795c */ /* 0x000fe20000300000 */
.L_x_296:
[----:B------:R-:W4:Y:S02]  /*d4b0*/  SYNCS.PHASECHK.TRANS64.TRYWAIT P1, [R5+URZ+0x19c80], R0 ;  /* 0x019c8000050075a7 */ /* 0x000f24000802017f */
[----:B----4-:R-:W-:Y:S05]  /*d4c0*/  @!P1 BRA `(.L_x_297) ;  /* 0x0000001400d89947 */ /* 0x010fea0003800000 */
.L_x_353:
[----:B------:R-:W-:Y:S05]  /*d4d0*/  @!P0 BRA `(.L_x_298) ;  /* 0x0000000000048947 */ /* 0x000fea0003800000 */
[----:B------:R-:W-:Y:S01]  /*d4e0*/  BPT.TRAP 0x1 ;  /* 0x000000040000795c */ /* 0x000fe20000300000 */
.L_x_298:
[----:B------:R0:W0:Y:S02]  /*d4f0*/  SYNCS.PHASECHK.TRANS64.TRYWAIT P0, [R23+URZ+0x19c80], R2 ;  /* 0x019c8002170075a7 */ /* 0x000024000800017f */
[----:B0-----:R-:W-:Y:S05]  /*d500*/  @!P0 NANOSLEEP.SYNCS 0x989680 ;  /* 0x009896800000895d */ /* 0x001fea0003900000 */
[----:B------:R-:W0:Y:S02]  /*d510*/  @!P0 SYNCS.PHASECHK.TRANS64 P0, [R23+URZ+0x19c80], R2 ;  /* 0x019c8002170085a7 */ /* 0x000e24000800007f */
[----:B0-----:R-:W-:Y:S05]  /*d520*/  @!P0 BRA `(.L_x_298) ;  /* 0xfffffffc00f08947 */ /* 0x001fea000383ffff */
.L_x_286:
[----:B------:R-:W-:Y:S05]  /*d530*/  BSYNC B0 ;  /* 0x0000000000007941 */ /* 0x000fea0003800000 */
.L_x_285:
[----:B------:R-:W-:Y:S05]  /*d540*/  EXIT ;  /* 0x000000000000794d */ /* 0x000fea0003800000 */
.L_x_163:
[----:B0-----:R-:W-:-:S04]  /*d550*/  IMAD.U32 R3, RZ, RZ, UR52 ;  /* 0x00000034ff037e24 */ /* 0x001fc8000f8e00ff */
[----:B------:R0:W1:Y:S03]  /*d560*/  SYNCS.PHASECHK.TRANS64.TRYWAIT P1, [R3+URZ+0x19c00], R0 ;  /* 0x019c0000030075a7 */ /* 0x000066000802017f */
[----:B-1----:R-:W-:Y:S05]  /*d570*/  @!P1 NANOSLEEP.SYNCS 0x989680 ;  /* 0x009896800000995d */ /* 0x002fea0003900000 */
[----:B------:R-:W1:Y:S02]  /*d580*/  @!P1 SYNCS.PHASECHK.TRANS64 P1, [R3+URZ+0x19c00], R0 ;  /* 0x019c0000030095a7 */ /* 0x000e64000802007f */
[----:B-1----:R-:W-:Y:S05]  /*d590*/  @!P1 BRA `(.L_x_163) ;  /* 0xfffffffc00ec9947 */ /* 0x002fea000383ffff */
[----:B------:R-:W-:Y:S05]  /*d5a0*/  BRA `(.L_x_299) ;  /* 0xffffff4000887947 */ /* 0x000fea000383ffff */
.L_x_167:
[----:B-1----:R1:W2:Y:S02]  /*d5b0*/  SYNCS.PHASECHK.TRANS64.TRYWAIT P1, [R3+URZ+0x19c30], R0 ;  /* 0x019c3000030075a7 */ /* 0x0022a4000802017f */
[----:B--2---:R-:W-:Y:S05]  /*d5c0*/  @!P1 NANOSLEEP.SYNCS 0x989680 ;  /* 0x009896800000995d */ /* 0x004fea0003900000 */
[----:B------:R-:W2:Y:S02]  /*d5d0*/  @!P1 SYNCS.PHASECHK.TRANS64 P1, [R3+URZ+0x19c30], R0 ;  /* 0x019c3000030095a7 */ /* 0x000ea4000802007f */
[----:B--2---:R-:W-:Y:S05]  /*d5e0*/  @!P1 BRA `(.L_x_167) ;  /* 0xfffffffc00f09947 */ /* 0x004fea000383ffff */
[----:B------:R-:W-:Y:S05]  /*d5f0*/  BRA `(.L_x_166) ;  /* 0xffffff4000a87947 */ /* 0x000fea000383ffff */
.L_x_173:
[----:B-1----:R-:W-:-:S04]  /*d600*/  IMAD.U32 R5, RZ, RZ, UR20 ;  /* 0x00000014ff057e24 */ /* 0x002fc8000f8e00ff */
[----:B------:R1:W2:Y:S03]  /*d610*/  SYNCS.PHASECHK.TRANS64.TRYWAIT P1, [R5+URZ+0x19c30], R0 ;  /* 0x019c3000050075a7 */ /* 0x0002a6000802017f */
[----:B--2---:R-:W-:Y:S05]  /*d620*/  @!P1 NANOSLEEP.SYNCS 0x989680 ;  /* 0x009896800000995d */ /* 0x004fea0003900000 */
[----:B------:R-:W2:Y:S02]  /*d630*/  @!P1 SYNCS.PHASECHK.TRANS64 P1, [R5+URZ+0x19c30], R0 ;  /* 0x019c3000050095a7 */ /* 0x000ea4000802007f */
[----:B--2---:R-:W-:Y:S05]  /*d640*/  @!P1 BRA `(.L_x_173) ;  /* 0xfffffffc00ec9947 */ /* 0x004fea000383ffff */
[----:B------:R-:W-:Y:S05]  /*d650*/  BRA `(.L_x_172) ;  /* 0xffffff64000c7947 */ /* 0x000fea000383ffff */
.L_x_177:
[----:B-1----:R-:W-:-:S04]  /*d660*/  IMAD.U32 R5, RZ, RZ, UR11 ;  /* 0x0000000bff057e24 */ /* 0x002fc8000f8e00ff */
[----:B------:R1:W2:Y:S03]  /*d670*/  SYNCS.PHASECHK.TRANS64.TRYWAIT P1, [R5+URZ+0x19c50], R0 ;  /* 0x019c5000050075a7 */ /* 0x0002a6000802017f */
[----:B--2---:R-:W-:Y:S05]  /*d680*/  @!P1 NANOSLEEP.SYNCS 0x989680 ;  /* 0x009896800000995d */ /* 0x004fea0003900000 */
[----:B------:R-:W2:Y:S02]  /*d690*/  @!P1 SYNCS.PHASECHK.TRANS64 P1, [R5+URZ+0x19c50], R0 ;  /* 0x019c5000050095a7 */ /* 0x000ea4000802007f */
[----:B--2---:R-:W-:Y:S05]  /*d6a0*/  @!P1 BRA `(.L_x_177) ;  /* 0xfffffffc00ec9947 */ /* 0x004fea000383ffff */
[----:B------:R-:W-:Y:S05]  /*d6b0*/  BRA `(.L_x_176) ;  /* 0xffffff64005c7947 */ /* 0x000fea000383ffff */
.L_x_184:
[----:B-1----:R-:W-:-:S04]  /*d6c0*/  IMAD.U32 R7, RZ, RZ, UR14 ;  /* 0x0000000eff077e24 */ /* 0x002fc8000f8e00ff */
[----:B------:R1:W2:Y:S03]  /*d6d0*/  SYNCS.PHASECHK.TRANS64.TRYWAIT P1, [R7+URZ+0x19c50], R6 ;  /* 0x019c5006070075a7 */ /* 0x0002a6000802017f */
[----:B--2---:R-:W-:Y:S05]  /*d6e0*/  @!P1 NANOSLEEP.SYNCS 0x989680 ;  /* 0x009896800000995d */ /* 0x004fea0003900000 */
[----:B------:R-:W2:Y:S02]  /*d6f0*/  @!P1 SYNCS.PHASECHK.TRANS64 P1, [R7+URZ+0x19c50], R6 ;  /* 0x019c5006070095a7 */ /* 0x000ea4000802007f */
[----:B--2---:R-:W-:Y:S05]  /*d700*/  @!P1 BRA `(.L_x_184) ;  /* 0xfffffffc00ec9947 */ /* 0x004fea000383ffff */
[----:B------:R-:W-:Y:S05]  /*d710*/  BRA `(.L_x_183) ;  /* 0xffffff7c00b47947 */ /* 0x000fea000383ffff */
.L_x_221:
[----:B------:R-:W0:Y:S01]  /*d720*/  S2R R20, SR_TID.X ;  /* 0x0000000000147919 */ /* 0x000e220000002100 */
[----:B------:R-:W-:Y:S02]  /*d730*/  IMAD.MOV.U32 R12, RZ, RZ, RZ ;  /* 0x000000ffff0c7224 */ /* 0x000fe400078e00ff */
[----:B------:R-:W-:Y:S02]  /*d740*/  IMAD.MOV.U32 R11, RZ, RZ, 0x1f ;  /* 0x0000001fff0b7424 */ /* 0x000fe400078e00ff */
[----:B------:R-:W-:Y:S01]  /*d750*/  IMAD.MOV.U32 R15, RZ, RZ, -0x1 ;  /* 0xffffffffff0f7424 */ /* 0x000fe200078e00ff */
[----:B0-----:R-:W-:-:S04]  /*d760*/  SHF.R.U32.HI R10, RZ, 0x5, R20 ;  /* 0x00000005ff0a7819 */ /* 0x001fc80000011614 */
[----:B------:R-:W-:-:S05]  /*d770*/  LOP3.LUT R10, R10, 0x3, RZ, 0xc0, !PT ;  /* 0x000000030a0a7812 */ /* 0x000fca00078ec0ff */
[----:B------:R-:W-:-:S07]  /*d780*/  IMAD.MOV.U32 R13, RZ, RZ, R10 ;  /* 0x000000ffff0d7224 */ /* 0x000fce00078e000a */
[----:B-----5:R-:W-:Y:S05]  /*d790*/  WARPSYNC.COLLECTIVE R15, `(.L_x_300) ;  /* 0x000000000f087348 */ /* 0x020fea0003c00000 */
[----:B------:R0:W1:Y:S02]  /*d7a0*/  SHFL.IDX P6, R14, R13, R12, R11 ;  /* 0x0000000c0d0e7389 */ /* 0x00006400000c000b */
[----:B01---5:R-:W-:Y:S01]  /*d7b0*/  ENDCOLLECTIVE ;  /* 0x000000000000791b */ /* 0x023fe20003800000 */
.L_x_300:
[----:B------:R-:W-:Y:S05]  /*d7c0*/  BRA `(.L_x_301) ;  /* 0xffffffc4003c7947 */ /* 0x000fea000383ffff */
.L_x_224:
[----:B0-----:R-:W2:Y:S02]  /*d7d0*/  LDL R0, [R1+0x18] ;  /* 0x0000180001007983 */ /* 0x001ea40000100800 */
[----:B--2---:R0:W1:Y:S02]  /*d7e0*/  SYNCS.PHASECHK.TRANS64.TRYWAIT P0, [R4+URZ+0x19c80], R0 ;  /* 0x019c8000040075a7 */ /* 0x004064000800017f */
[----:B-1----:R-:W-:Y:S05]  /*d7f0*/  @!P0 NANOSLEEP.SYNCS 0x989680 ;  /* 0x009896800000895d */ /* 0x002fea0003900000 */
[----:B------:R-:W1:Y:S02]  /*d800*/  @!P0 SYNCS.PHASECHK.TRANS64 P0, [R4+URZ+0x19c80], R0 ;  /* 0x019c8000040085a7 */ /* 0x000e64000800007f */
[----:B-1----:R-:W-:Y:S05]  /*d810*/  @!P0 BRA `(.L_x_224) ;  /* 0xfffffffc00ec8947 */ /* 0x002fea000383ffff */
[----:B------:R-:W-:Y:S05]  /*d820*/  BRA `(.L_x_302) ;  /* 0xffffffc4004c7947 */ /* 0x000fea000383ffff */
.L_x_225:
[----:B------:R-:W-:Y:S01]  /*d830*/  BSSY B0, `(.L_x_303) ;  /* 0x0000008000007945 */ /* 0x000fe20003800000 */
[----:B------:R-:W-:Y:S02]  /*d840*/  IMAD.MOV.U32 R13, RZ, RZ, R9 ;  /* 0x000000ffff0d7224 */ /* 0x000fe400078e0009 */
[----:B------:R-:W-:Y:S02]  /*d850*/  IMAD.MOV.U32 R12, RZ, RZ, RZ ;  /* 0x000000ffff0c7224 */ /* 0x000fe400078e00ff */
[----:B------:R-:W-:Y:S02]  /*d860*/  IMAD.MOV.U32 R11, RZ, RZ, 0x1e1f ;  /* 0x00001e1fff0b7424 */ /* 0x000fe400078e00ff */
[----:B------:R-:W-:-:S07]  /*d870*/  IMAD.MOV.U32 R15, RZ, RZ, -0x1 ;  /* 0xffffffffff0f7424 */ /* 0x000fce00078e00ff */
[----:B------:R-:W-:Y:S05]  /*d880*/  WARPSYNC.COLLECTIVE R15, `(.L_x_304) ;  /* 0x000000000f087348 */ /* 0x000fea0003c00000 */
[----:B------:R0:W1:Y:S02]  /*d890*/  SHFL.IDX P6, R14, R13, R12, R11 ;  /* 0x0000000c0d0e7389 */ /* 0x00006400000c000b */
[----:B01----:R-:W-:Y:S01]  /*d8a0*/  ENDCOLLECTIVE ;  /* 0x000000000000791b */ /* 0x003fe20003800000 */
.L_x_304:
[----:B------:R-:W-:Y:S05]  /*d8b0*/  BSYNC B0 ;  /* 0x0000000000007941 */ /* 0x000fea0003800000 */
.L_x_303:
        /* <DEDUP_REMOVED lines=8> */
.L_x_305:
[----:B------:R-:W0:Y:S01]  /*d940*/  LDC R11, c[0x0][0x2f4] ;  /* 0x0000bd00ff0b7b82 */ /* 0x000e220000000800 */
[C---:B------:R-:W-:Y:S01]  /*d950*/  LOP3.LUT R12, R28.reuse, 0x20, RZ, 0xfc, !PT ;  /* 0x000000201c0c7812 */ /* 0x040fe200078efcff */
[----:B------:R-:W-:Y:S01]  /*d960*/  IMAD.MOV.U32 R13, RZ, RZ, R9 ;  /* 0x000000ffff0d7224 */ /* 0x000fe200078e0009 */
[----:B------:R-:W-:Y:S01]  /*d970*/  LOP3.LUT R15, R28, 0x40, RZ, 0xfc, !PT ;  /* 0x000000401c0f7812 */ /* 0x000fe200078efcff */
[----:B------:R-:W-:-:S05]  /*d980*/  IMAD.MOV.U32 R2, RZ, RZ, R14 ;  /* 0x000000ffff027224 */ /* 0x000fca00078e000e */
[----:B------:R-:W-:-:S05]  /*d990*/  IADD3 R2, P1, R28, R2, RZ ;  /* 0x000000021c027210 */ /* 0x000fca0007f3e0ff */
[----:B------:R-:W-:Y:S02]  /*d9a0*/  IMAD.X R3, RZ, RZ, R0, P1 ;  /* 0x000000ffff037224 */ /* 0x000fe400008e0600 */
[----:B------:R-:W-:Y:S01]  /*d9b0*/  IMAD.IADD R0, R22, 0x1, R10 ;  /* 0x0000000116007824 */ /* 0x000fe200078e020a */
[-C--:B0-----:R-:W-:Y:S02]  /*d9c0*/  ISETP.GE.AND P3, PT, R28, R11.reuse, PT ;  /* 0x0000000b1c00720c */ /* 0x081fe40003f66270 */
[----:B------:R-:W-:Y:S01]  /*d9d0*/  ISETP.GE.AND P2, PT, R12, R11, PT ;  /* 0x0000000b0c00720c */ /* 0x000fe20003f46270 */
[----:B------:R-:W-:Y:S01]  /*d9e0*/  IMAD.MOV.U32 R12, RZ, RZ, 0x1 ;  /* 0x00000001ff0c7424 */ /* 0x000fe200078e00ff */
[----:B------:R-:W-:-:S13]  /*d9f0*/  ISETP.LT.OR P1, PT, R7, 0x1, P3 ;  /* 0x000000010700780c */ /* 0x000fda0001f21670 */
[----:B------:R-:W-:Y:S01]  /*da00*/  @!PT LDS RZ, [RZ] ;  /* 0x00000000fffff984 */ /* 0x000fe20000000800 */
[----:B------:R-:W-:Y:S01]  /*da10*/  @!PT LDS RZ, [RZ] ;  /* 0x00000000fffff984 */ /* 0x000fe20000000800 */
[----:B------:R-:W-:Y:S01]  /*da20*/  @!PT LDS RZ, [RZ] ;  /* 0x00000000fffff984 */ /* 0x000fe20000000800 */
[----:B------:R0:W-:Y:S01]  /*da30*/  LDGSTS.E.BYPASS.LTC128B.128 [R0+0x9000], desc[UR50][R2.64], !P1 ;  /* 0x0900000002007fae */ /* 0x0001e2000c901d72 */
[----:B------:R-:W-:-:S13]  /*da40*/  ISETP.LT.OR P1, PT, R7, 0x1, P2 ;  /* 0x000000010700780c */ /* 0x000fda0001721670 */
[----:B------:R0:W-:Y:S01]  /*da50*/  LDGSTS.E.BYPASS.LTC128B.128 [R0+0xa000], desc[UR50][R2.64+0x20], !P1 ;  /* 0x0a00002002007fae */ /* 0x0001e2000c901d72 */
[----:B------:R-:W-:Y:S01]  /*da60*/  ISETP.GE.AND P1, PT, R15, R11, PT ;  /* 0x0000000b0f00720c */ /* 0x000fe20003f26270 */
[----:B------:R-:W-:Y:S02]  /*da70*/  IMAD.MOV.U32 R11, RZ, RZ, 0x1e1f ;  /* 0x00001e1fff0b7424 */ /* 0x000fe400078e00ff */
[----:B------:R-:W-:Y:S01]  /*da80*/  IMAD.MOV.U32 R15, RZ, RZ, -0x1 ;  /* 0xffffffffff0f7424 */ /* 0x000fe200078e00ff */
[----:B------:R-:W-:-:S13]  /*da90*/  ISETP.LT.OR P4, PT, R7, 0x1, P1 ;  /* 0x000000010700780c */ /* 0x000fda0000f81670 */
[----:B0-----:R-:W-:Y:S05]  /*daa0*/  WARPSYNC.COLLECTIVE R15, `(.L_x_306) ;  /* 0x000000000f087348 */ /* 0x001fea0003c00000 */
[----:B------:R1:W2:Y:S02]  /*dab0*/  SHFL.IDX P6, R14, R13, R12, R11 ;  /* 0x0000000c0d0e7389 */ /* 0x0002a400000c000b */
[----:B012---:R-:W-:Y:S01]  /*dac0*/  ENDCOLLECTIVE ;  /* 0x000000000000791b */ /* 0x007fe20003800000 */
.L_x_306:
[----:B------:R-:W-:Y:S01]  /*dad0*/  @!PT LDS RZ, [RZ] ;  /* 0x00000000fffff984 */ /* 0x000fe20000000800 */
[----:B------:R-:W-:Y:S01]  /*dae0*/  @!PT LDS RZ, [RZ] ;  /* 0x00000000fffff984 */ /* 0x000fe20000000800 */
[----:B------:R-:W-:Y:S01]  /*daf0*/  @!PT LDS RZ, [RZ] ;  /* 0x00000000fffff984 */ /* 0x000fe20000000800 */
[----:B------:R0:W-:Y:S01]  /*db00*/  LDGSTS.E.BYPASS.LTC128B.128 [R0+0xb000], desc[UR50][R2.64+0x40], !P4 ;  /* 0x0b00004002007fae */ /* 0x0001e2000e101d72 */
[----:B------:R-:W-:Y:S01]  /*db10*/  ISETP.GE.AND P4, PT, R7, 0x41, PT ;  /* 0x000000410700780c */ /* 0x000fe20003f86270 */
[----:B------:R-:W-:Y:S02]  /*db20*/  IMAD.MOV.U32 R13, RZ, RZ, R8 ;  /* 0x000000ffff0d7224 */ /* 0x000fe400078e0008 */
[----:B------:R-:W-:-:S10]  /*db30*/  IMAD.MOV.U32 R9, RZ, RZ, R14 ;  /* 0x000000ffff097224 */ /* 0x000fd400078e000e */
[----:B0-----:R-:W-:Y:S05]  /*db40*/  WARPSYNC.COLLECTIVE R15, `(.L_x_307) ;  /* 0x000000000f087348 */ /* 0x001fea0003c00000 */
[----:B------:R1:W2:Y:S02]  /*db50*/  SHFL.IDX P6, R14, R13, R12, R11 ;  /* 0x0000000c0d0e7389 */ /* 0x0002a400000c000b */
[----:B012---:R-:W-:Y:S01]  /*db60*/  ENDCOLLECTIVE ;  /* 0x000000000000791b */ /* 0x007fe20003800000 */
.L_x_307:
[----:B------:R-:W-:Y:S01]  /*db70*/  IMAD.MOV.U32 R2, RZ, RZ, R14 ;  /* 0x000000ffff027224 */ /* 0x000fe200078e000e */
[----:B------:R-:W-:Y:S06]  /*db80*/  BRA `(.L_x_308) ;  /* 0xffffffc400347947 */ /* 0x000fec000383ffff */
.L_x_230:
[----:B--2---:R-:W2:Y:S02]  /*db90*/  LDL R2, [R1+0x18] ;  /* 0x0000180001027983 */ /* 0x004ea40000100800 */
[----:B--2---:R2:W3:Y:S02]  /*dba0*/  SYNCS.PHASECHK.TRANS64.TRYWAIT P1, [R4+URZ+0x19c40], R2 ;  /* 0x019c4002040075a7 */ /* 0x0044e4000802017f */
[----:B---3--:R-:W-:Y:S05]  /*dbb0*/  @!P1 NANOSLEEP.SYNCS 0x989680 ;  /* 0x009896800000995d */ /* 0x008fea0003900000 */
[----:B------:R-:W3:Y:S02]  /*dbc0*/  @!P1 SYNCS.PHASECHK.TRANS64 P1, [R4+URZ+0x19c40], R2 ;  /* 0x019c4002040095a7 */ /* 0x000ee4000802007f */
[----:B---3--:R-:W-:Y:S05]  /*dbd0*/  @!P1 BRA `(.L_x_230) ;  /* 0xfffffffc00ec9947 */ /* 0x008fea000383ffff */
[----:B------:R-:W-:Y:S05]  /*dbe0*/  BRA `(.L_x_309) ;  /* 0xffffffc400987947 */ /* 0x000fea000383ffff */
.L_x_231:
[----:B------:R-:W-:Y:S01]  /*dbf0*/  BSSY B0, `(.L_x_310) ;  /* 0x0000008000007945 */ /* 0x000fe20003800000 */
[----:B------:R-:W-:Y:S02]  /*dc00*/  IMAD.MOV.U32 R13, RZ, RZ, R6 ;  /* 0x000000ffff0d7224 */ /* 0x000fe400078e0006 */
[----:B------:R-:W-:Y:S02]  /*dc10*/  IMAD.MOV.U32 R12, RZ, RZ, RZ ;  /* 0x000000ffff0c7224 */ /* 0x000fe400078e00ff */
[----:B------:R-:W-:Y:S02]  /*dc20*/  IMAD.MOV.U32 R11, RZ, RZ, 0x1e1f ;  /* 0x00001e1fff0b7424 */ /* 0x000fe400078e00ff */
[----:B------:R-:W-:-:S07]  /*dc30*/  IMAD.MOV.U32 R15, RZ, RZ, -0x1 ;  /* 0xffffffffff0f7424 */ /* 0x000fce00078e00ff */
[----:B-1----:R-:W-:Y:S05]  /*dc40*/  WARPSYNC.COLLECTIVE R15, `(.L_x_311) ;  /* 0x000000000f087348 */ /* 0x002fea0003c00000 */
[----:B------:R0:W2:Y:S02]  /*dc50*/  SHFL.IDX P6, R14, R13, R12, R11 ;  /* 0x0000000c0d0e7389 */ /* 0x0000a400000c000b */
[----:B012---:R-:W-:Y:S01]  /*dc60*/  ENDCOLLECTIVE ;  /* 0x000000000000791b */ /* 0x007fe20003800000 */
.L_x_311:
[----:B------:R-:W-:Y:S05]  /*dc70*/  BSYNC B0 ;  /* 0x0000000000007941 */ /* 0x000fea0003800000 */
.L_x_310:
        /* <DEDUP_REMOVED lines=8> */
.L_x_312:
[----:B------:R-:W-:Y:S02]  /*dd00*/  IMAD.MOV.U32 R13, RZ, RZ, R6 ;  /* 0x000000ffff0d7224 */ /* 0x000fe400078e0006 */
[----:B------:R-:W-:Y:S02]  /*dd10*/  IMAD.MOV.U32 R12, RZ, RZ, 0x1 ;  /* 0x00000001ff0c7424 */ /* 0x000fe400078e00ff */
[----:B------:R-:W-:-:S07]  /*dd20*/  IMAD.MOV.U32 R3, RZ, RZ, R14 ;  /* 0x000000ffff037224 */ /* 0x000fce00078e000e */
[----:B------:R-:W-:Y:S05]  /*dd30*/  WARPSYNC.COLLECTIVE R15, `(.L_x_313) ;  /* 0x000000000f087348 */ /* 0x000fea0003c00000 */
[----:B------:R0:W1:Y:S02]  /*dd40*/  SHFL.IDX P6, R14, R13, R12, R11 ;  /* 0x0000000c0d0e7389 */ /* 0x00006400000c000b */
[----:B01----:R-:W-:Y:S01]  /*dd50*/  ENDCOLLECTIVE ;  /* 0x000000000000791b */ /* 0x003fe20003800000 */
.L_x_313:
[----:B------:R-:W-:-:S05]  /*dd60*/  @P0 IADD3 R3, P1, R28, R3, RZ ;  /* 0x000000031c030210 */ /* 0x000fca0007f3e0ff */
[----:B------:R-:W-:-:S05]  /*dd70*/  @P0 IMAD.X R2, RZ, RZ, R2, P1 ;  /* 0x000000ffff020224 */ /* 0x000fca00008e0602 */
[----:B------:R-:W-:Y:S01]  /*dd80*/  @P0 LOP3.LUT R3, R3, R2, RZ, 0x3c, !PT ;  /* 0x0000000203030212 */ /* 0x000fe200078e3cff */
[----:B------:R-:W-:-:S03]  /*dd90*/  IMAD.MOV.U32 R13, RZ, RZ, R5 ;  /* 0x000000ffff0d7224 */ /* 0x000fc600078e0005 */
[----:B------:R-:W-:-:S04]  /*dda0*/  @P0 LOP3.LUT R2, R3, R2, RZ, 0x3c, !PT ;  /* 0x0000000203020212 */ /* 0x000fc800078e3cff */
[----:B------:R-:W-:Y:S01]  /*ddb0*/  @P0 LOP3.LUT R3, R3, R2, RZ, 0x3c, !PT ;  /* 0x0000000203030212 */ /* 0x000fe200078e3cff */
[----:B------:R-:W-:-:S07]  /*ddc0*/  IMAD.MOV.U32 R6, RZ, RZ, R14 ;  /* 0x000000ffff067224 */ /* 0x000fce00078e000e */
[----:B------:R-:W-:Y:S05]  /*ddd0*/  WARPSYNC.COLLECTIVE R15, `(.L_x_314) ;  /* 0x000000000f087348 */ /* 0x000fea0003c00000 */
[----:B------:R0:W1:Y:S02]  /*dde0*/  SHFL.IDX P6, R14, R13, R12, R11 ;  /* 0x0000000c0d0e7389 */ /* 0x00006400000c000b */
[----:B01----:R-:W-:Y:S01]  /*ddf0*/  ENDCOLLECTIVE ;  /* 0x000000000000791b */ /* 0x003fe20003800000 */
.L_x_314:
[----:B------:R-:W-:Y:S01]  /*de00*/  @!PT LDS RZ, [RZ] ;  /* 0x00000000fffff984 */ /* 0x000fe20000000800 */
[----:B------:R-:W-:Y:S01]  /*de10*/  @!PT LDS RZ, [RZ] ;  /* 0x00000000fffff984 */ /* 0x000fe20000000800 */
[----:B------:R-:W-:Y:S01]  /*de20*/  @!PT LDS RZ, [RZ] ;  /* 0x00000000fffff984 */ /* 0x000fe20000000800 */
[----:B------:R2:W-:Y:S04]  /*de30*/  @P0 LDGSTS.E.BYPASS.LTC128B.128 [R0+0x13800], desc[UR50][R2.64], !P5 ;  /* 0x1380000002000fae */ /* 0x0005e8000e901d72 */
[----:B------:R2:W-:Y:S04]  /*de40*/  @P0 LDGSTS.E.BYPASS.LTC128B.128 [R0+0x14800], desc[UR50][R2.64+0x20], !P3 ;  /* 0x1480002002000fae */ /* 0x0005e8000d901d72 */
[----:B------:R2:W-:Y:S01]  /*de50*/  @P0 LDGSTS.E.BYPASS.LTC128B.128 [R0+0x15800], desc[UR50][R2.64+0x40], !P2 ;  /* 0x1580004002000fae */ /* 0x0005e2000d101d72 */
[----:B------:R-:W-:Y:S01]  /*de60*/  IMAD.MOV.U32 R5, RZ, RZ, R14 ;  /* 0x000000ffff057224 */ /* 0x000fe200078e000e */
[----:B------:R-:W-:Y:S06]  /*de70*/  BRA `(.L_x_315) ;  /* 0xffffffc4008c7947 */ /* 0x000fec000383ffff */
.L_x_236:
[----:B------:R-:W-:Y:S02]  /*de80*/  IMAD.MOV.U32 R13, RZ, RZ, R0 ;  /* 0x000000ffff0d7224 */ /* 0x000fe400078e0000 */
[----:B------:R-:W-:Y:S02]  /*de90*/  IMAD.MOV.U32 R12, RZ, RZ, RZ ;  /* 0x000000ffff0c7224 */ /* 0x000fe400078e00ff */
[----:B------:R-:W-:Y:S02]  /*dea0*/  IMAD.MOV.U32 R11, RZ, RZ, 0x1e1f ;  /* 0x00001e1fff0b7424 */ /* 0x000fe400078e00ff */
[----:B------:R-:W-:Y:S02]  /*deb0*/  IMAD.MOV.U32 R15, RZ, RZ, -0x1 ;  /* 0xffffffffff0f7424 */ /* 0x000fe400078e00ff */
[----:B------:R-:W-:Y:S02]  /*dec0*/  IMAD R17, R17, 0xc0, R10 ;  /* 0x000000c011117824 */ /* 0x000fe400078e020a */
[----:B------:R-:W-:-:S07]  /*ded0*/  IMAD R5, R8, UR41, RZ ;  /* 0x0000002908057c24 */ /* 0x000fce000f8e02ff */
[----:B-----5:R-:W-:Y:S05]  /*dee0*/  WARPSYNC.COLLECTIVE R15, `(.L_x_316) ;  /* 0x000000000f087348 */ /* 0x020fea0003c00000 */
[----:B------:R0:W1:Y:S02]  /*def0*/  SHFL.IDX P6, R14, R13, R12, R11 ;  /* 0x0000000c0d0e7389 */ /* 0x00006400000c000b */
[----:B01---5:R-:W-:Y:S01]  /*df00*/  ENDCOLLECTIVE ;  /* 0x000000000000791b */ /* 0x023fe20003800000 */
.L_x_316:
[----:B------:R-:W-:Y:S01]  /*df10*/  ISETP.GE.AND P1, PT, R17, R5, PT ;  /* 0x000000051100720c */ /* 0x000fe20003f26270 */
[----:B------:R-:W-:Y:S02]  /*df20*/  IMAD.MOV.U32 R13, RZ, RZ, R4 ;  /* 0x000000ffff0d7224 */ /* 0x000fe400078e0004 */
[----:B------:R-:W-:-:S10]  /*df30*/  IMAD.MOV.U32 R2, RZ, RZ, R14 ;  /* 0x000000ffff027224 */ /* 0x000fd400078e000e */
[----:B------:R-:W-:Y:S05]  /*df40*/  WARPSYNC.COLLECTIVE R15, `(.L_x_317) ;  /* 0x000000000f087348 */ /* 0x000fea0003c00000 */
[----:B------:R0:W1:Y:S02]  /*df50*/  SHFL.IDX P6, R14, R13, R12, R11 ;  /* 0x0000000c0d0e7389 */ /* 0x00006400000c000b */
[----:B01----:R-:W-:Y:S01]  /*df60*/  ENDCOLLECTIVE ;  /* 0x000000000000791b */ /* 0x003fe20003800000 */
.L_x_317:
[----:B------:R-:W-:Y:S02]  /*df70*/  IMAD.MOV.U32 R13, RZ, RZ, R0 ;  /* 0x000000ffff0d7224 */ /* 0x000fe400078e0000 */
[----:B------:R-:W-:Y:S02]  /*df80*/  IMAD.MOV.U32 R12, RZ, RZ, 0x1 ;  /* 0x00000001ff0c7424 */ /* 0x000fe400078e00ff */
[----:B------:R-:W-:-:S07]  /*df90*/  IMAD.MOV.U32 R3, RZ, RZ, R14 ;  /* 0x000000ffff037224 */ /* 0x000fce00078e000e */
[----:B------:R-:W-:Y:S05]  /*dfa0*/  WARPSYNC.COLLECTIVE R15, `(.L_x_318) ;  /* 0x000000000f087348 */ /* 0x000fea0003c00000 */
[----:B------:R0:W1:Y:S02]  /*dfb0*/  SHFL.IDX P6, R14, R13, R12, R11 ;  /* 0x0000000c0d0e7389 */ /* 0x00006400000c000b */
[----:B01----:R-:W-:Y:S01]  /*dfc0*/  ENDCOLLECTIVE ;  /* 0x000000000000791b */ /* 0x003fe20003800000 */
.L_x_318:
[----:B------:R-:W-:-:S05]  /*dfd0*/  @!P1 IADD3 R3, P4, R28, R3, RZ ;  /* 0x000000031c039210 */ /* 0x000fca0007f9e0ff */
[----:B------:R-:W-:-:S05]  /*dfe0*/  @!P1 IMAD.X R2, RZ, RZ, R2, P4 ;  /* 0x000000ffff029224 */ /* 0x000fca00020e0602 */
[----:B------:R-:W-:Y:S01]  /*dff0*/  @!P1 LOP3.LUT R3, R3, R2, RZ, 0x3c, !PT ;  /* 0x0000000203039212 */ /* 0x000fe200078e3cff */
[----:B------:R-:W-:-:S03]  /*e000*/  IMAD.MOV.U32 R13, RZ, RZ, R4 ;  /* 0x000000ffff0d7224 */ /* 0x000fc600078e0004 */
[----:B------:R-:W-:-:S04]  /*e010*/  @!P1 LOP3.LUT R2, R3, R2, RZ, 0x3c, !PT ;  /* 0x0000000203029212 */ /* 0x000fc800078e3cff */
[----:B------:R-:W-:Y:S01]  /*e020*/  @!P1 LOP3.LUT R3, R3, R2, RZ, 0x3c, !PT ;  /* 0x0000000203039212 */ /* 0x000fe200078e3cff */
[----:B------:R-:W-:-:S07]  /*e030*/  IMAD.MOV.U32 R0, RZ, RZ, R14 ;  /* 0x000000ffff007224 */ /* 0x000fce00078e000e */
[----:B------:R-:W-:Y:S05]  /*e040*/  WARPSYNC.COLLECTIVE R15, `(.L_x_319) ;  /* 0x000000000f087348 */ /* 0x000fea0003c00000 */
[----:B------:R0:W1:Y:S02]  /*e050*/  SHFL.IDX P6, R14, R13, R12, R11 ;  /* 0x0000000c0d0e7389 */ /* 0x00006400000c000b */
[----:B01----:R-:W-:Y:S01]  /*e060*/  ENDCOLLECTIVE ;  /* 0x000000000000791b */ /* 0x003fe20003800000 */
.L_x_319:
[----:B------:R-:W-:Y:S01]  /*e070*/  @!PT LDS RZ, [RZ] ;  /* 0x00000000fffff984 */ /* 0x000fe20000000800 */
[----:B------:R-:W-:Y:S01]  /*e080*/  @!PT LDS RZ, [RZ] ;  /* 0x00000000fffff984 */ /* 0x000fe20000000800 */
[----:B------:R-:W-:Y:S01]  /*e090*/  @!PT LDS RZ, [RZ] ;  /* 0x00000000fffff984 */ /* 0x000fe20000000800 */
[----:B------:R0:W-:Y:S04]  /*e0a0*/  @!P1 LDGSTS.E.BYPASS.LTC128B.128 [R9+0xf000], desc[UR50][R2.64], !P3 ;  /* 0x0f00000002099fae */ /* 0x0001e8000d901d72 */
[----:B------:R0:W-:Y:S04]  /*e0b0*/  @!P1 LDGSTS.E.BYPASS.LTC128B.128 [R9+0x10800], desc[UR50][R2.64+0x20], !P2 ;  /* 0x1080002002099fae */ /* 0x0001e8000d101d72 */
[----:B------:R0:W-:Y:S01]  /*e0c0*/  @!P1 LDGSTS.E.BYPASS.LTC128B.128 [R9+0x12000], desc[UR50][R2.64+0x40], !P0 ;  /* 0x1200004002099fae */ /* 0x0001e2000c101d72 */
[----:B------:R-:W-:Y:S02]  /*e0d0*/  IMAD.MOV.U32 R13, RZ, RZ, R6 ;  /* 0x000000ffff0d7224 */ /* 0x000fe400078e0006 */
[----:B------:R-:W-:-:S02]  /*e0e0*/  IMAD.MOV.U32 R12, RZ, RZ, RZ ;  /* 0x000000ffff0c7224 */ /* 0x000fc400078e00ff */
[----:B------:R-:W-:-:S07]  /*e0f0*/  IMAD.MOV.U32 R4, RZ, RZ, R14 ;  /* 0x000000ffff047224 */ /* 0x000fce00078e000e */
[----:B0-----:R-:W-:Y:S05]  /*e100*/  WARPSYNC.COLLECTIVE R15, `(.L_x_320) ;  /* 0x000000000f087348 */ /* 0x001fea0003c00000 */
[----:B------:R1:W2:Y:S02]  /*e110*/  SHFL.IDX P6, R14, R13, R12, R11 ;  /* 0x0000000c0d0e7389 */ /* 0x0002a400000c000b */
[----:B012---:R-:W-:Y:S01]  /*e120*/  ENDCOLLECTIVE ;  /* 0x000000000000791b */ /* 0x007fe20003800000 */
.L_x_320:
[----:B------:R-:W-:-:S05]  /*e130*/  VIADD R2, R17, 0x40 ;  /* 0x0000004011027836 */ /* 0x000fca0000000000 */
[----:B------:R-:W-:Y:S01]  /*e140*/  ISETP.GE.AND P1, PT, R2, R5, PT ;  /* 0x000000050200720c */ /* 0x000fe20003f26270 */
[----:B------:R-:W-:-:S12]  /*e150*/  IMAD.MOV.U32 R13, RZ, RZ, R7 ;  /* 0x000000ffff0d7224 */ /* 0x000fd800078e0007 */
[----:B------:R-:W-:Y:S01]  /*e160*/  @!P1 IADD3 R2, P4, R28, R4, RZ ;  /* 0x000000041c029210 */ /* 0x000fe20007f9e0ff */
[----:B------:R-:W-:-:S12]  /*e170*/  IMAD.MOV.U32 R6, RZ, RZ, R14 ;  /* 0x000000ffff067224 */ /* 0x000fd800078e000e */
[----:B------:R-:W-:Y:S05]  /*e180*/  WARPSYNC.COLLECTIVE R15, `(.L_x_321) ;  /* 0x000000000f087348 */ /* 0x000fea0003c00000 */
[----:B------:R0:W1:Y:S02]  /*e190*/  SHFL.IDX P6, R14, R13, R12, R11 ;  /* 0x0000000c0d0e7389 */ /* 0x00006400000c000b */
[----:B01----:R-:W-:Y:S01]  /*e1a0*/  ENDCOLLECTIVE ;  /* 0x000000000000791b */ /* 0x003fe20003800000 */
.L_x_321:
[----:B------:R-:W-:-:S04]  /*e1b0*/  @!P1 IMAD.X R0, RZ, RZ, R0, P4 ;  /* 0x000000ffff009224 */ /* 0x000fc800020e0600 */
[----:B------:R-:W-:-:S05]  /*e1c0*/  @!P1 IMAD.MOV.U32 R3, RZ, RZ, R0 ;  /* 0x000000ffff039224 */ /* 0x000fca00078e0000 */
[----:B------:R-:W-:Y:S01]  /*e1d0*/  @!PT LDS RZ, [RZ] ;  /* 0x00000000fffff984 */ /* 0x000fe20000000800 */
[----:B------:R-:W-:Y:S01]  /*e1e0*/  @!PT LDS RZ, [RZ] ;  /* 0x00000000fffff984 */ /* 0x000fe20000000800 */
[----:B------:R-:W-:Y:S01]  /*e1f0*/  @!PT LDS RZ, [RZ] ;  /* 0x00000000fffff984 */ /* 0x000fe20000000800 */
[----:B------:R-:W-:Y:S04]  /*e200*/  @!P1 LDGSTS.E.BYPASS.LTC128B.128 [R9+0xf800], desc[UR50][R2.64], !P3 ;  /* 0x0f80000002099fae */ /* 0x000fe8000d901d72 */
[----:B------:R-:W-:Y:S04]  /*e210*/  @!P1 LDGSTS.E.BYPASS.LTC128B.128 [R9+0x11000], desc[UR50][R2.64+0x20], !P2 ;  /* 0x1100002002099fae */ /* 0x000fe8000d101d72 */
[----:B------:R0:W-:Y:S02]  /*e220*/  @!P1 LDGSTS.E.BYPASS.LTC128B.128 [R9+0x12800], desc[UR50][R2.64+0x40], !P0 ;  /* 0x1280004002099fae */ /* 0x0001e4000c101d72 */
[----:B0-----:R-:W-:Y:S01]  /*e230*/  IMAD.MOV.U32 R2, RZ, RZ, R14 ;  /* 0x000000ffff027224 */ /* 0x001fe200078e000e */
[----:B------:R-:W-:Y:S06]  /*e240*/  BRA `(.L_x_322) ;  /* 0xffffffcc00107947 */ /* 0x000fec000383ffff */
.L_x_241:
[----:B-1----:R1:W2:Y:S02]  /*e250*/  SYNCS.PHASECHK.TRANS64.TRYWAIT P0, [R22+URZ+0x19c20], R3 ;  /* 0x019c2003160075a7 */ /* 0x0022a4000800017f */
[----:B--2---:R-:W-:Y:S05]  /*e260*/  @!P0 NANOSLEEP.SYNCS 0x989680 ;  /* 0x009896800000895d */ /* 0x004fea0003900000 */
[----:B------:R-:W2:Y:S02]  /*e270*/  @!P0 SYNCS.PHASECHK.TRANS64 P0, [R22+URZ+0x19c20], R3 ;  /* 0x019c2003160085a7 */ /* 0x000ea4000800007f */
[----:B--2---:R-:W-:Y:S05]  /*e280*/  @!P0 BRA `(.L_x_241) ;  /* 0xfffffffc00f08947 */ /* 0x004fea000383ffff */
[----:B------:R-:W-:Y:S05]  /*e290*/  BRA `(.L_x_323) ;  /* 0xffffffcc00807947 */ /* 0x000fea000383ffff */
.L_x_245:
[----:B0-----:R0:W1:Y:S02]  /*e2a0*/  SYNCS.PHASECHK.TRANS64.TRYWAIT P0, [R0+URZ+0x19c80], R10 ;  /* 0x019c800a000075a7 */ /* 0x001064000800017f */
[----:B-1----:R-:W-:Y:S05]  /*e2b0*/  @!P0 NANOSLEEP.SYNCS 0x989680 ;  /* 0x009896800000895d */ /* 0x002fea0003900000 */
[----:B------:R-:W1:Y:S02]  /*e2c0*/  @!P0 SYNCS.PHASECHK.TRANS64 P0, [R0+URZ+0x19c80], R10 ;  /* 0x019c800a000085a7 */ /* 0x000e64000800007f */
[----:B-1----:R-:W-:Y:S05]  /*e2d0*/  @!P0 BRA `(.L_x_245) ;  /* 0xfffffffc00f08947 */ /* 0x002fea000383ffff */
[----:B------:R-:W-:Y:S05]  /*e2e0*/  BRA `(.L_x_324) ;  /* 0xffffffd000487947 */ /* 0x000fea000383ffff */
.L_x_246:
        /* <DEDUP_REMOVED lines=8> */
.L_x_326:
[----:B------:R-:W-:Y:S05]  /*e370*/  BSYNC B0 ;  /* 0x0000000000007941 */ /* 0x000fea0003800000 */
.L_x_325:
[----:B------:R-:W-:Y:S02]  /*e380*/  IMAD.MOV.U32 R13, RZ, RZ, R20 ;  /* 0x000000ffff0d7224 */ /* 0x000fe400078e0014 */
[----:B------:R-:W-:Y:S02]  /*e390*/  IMAD.MOV.U32 R12, RZ, RZ, RZ ;  /* 0x000000ffff0c7224 */ /* 0x000fe400078e00ff */
[----:B------:R-:W-:Y:S02]  /*e3a0*/  IMAD.MOV.U32 R11, RZ, RZ, 0x1e1f ;  /* 0x00001e1fff0b7424 */ /* 0x000fe400078e00ff */
[----:B------:R-:W-:Y:S02]  /*e3b0*/  IMAD.MOV.U32 R15, RZ, RZ, -0x1 ;  /* 0xffffffffff0f7424 */ /* 0x000fe400078e00ff */
[----:B------:R-:W-:Y:S02]  /*e3c0*/  IMAD.MOV.U32 R3, RZ, RZ, R14 ;  /* 0x000000ffff037224 */ /* 0x000fe400078e000e */
[----:B------:R-:W-:-:S07]  /*e3d0*/  IMAD.IADD R6, R22, 0x1, R6 ;  /* 0x0000000116067824 */ /* 0x000fce00078e0206 */
[----:B------:R-:W-:Y:S05]  /*e3e0*/  WARPSYNC.COLLECTIVE R15, `(.L_x_327) ;  /* 0x000000000f087348 */ /* 0x000fea0003c00000 */
[----:B------:R0:W1:Y:S02]  /*e3f0*/  SHFL.IDX P6, R14, R13, R12, R11 ;  /* 0x0000000c0d0e7389 */ /* 0x00006400000c000b */
[----:B01----:R-:W-:Y:S01]  /*e400*/  ENDCOLLECTIVE ;  /* 0x000000000000791b */ /* 0x003fe20003800000 */
.L_x_327:
[----:B------:R-:W-:Y:S02]  /*e410*/  IMAD.MOV.U32 R13, RZ, RZ, R21 ;  /* 0x000000ffff0d7224 */ /* 0x000fe400078e0015 */
[----:B------:R-:W-:Y:S02]  /*e420*/  IMAD.MOV.U32 R12, RZ, RZ, 0x1 ;  /* 0x00000001ff0c7424 */ /* 0x000fe400078e00ff */
[----:B------:R-:W-:-:S07]  /*e430*/  IMAD.MOV.U32 R2, RZ, RZ, R14 ;  /* 0x000000ffff027224 */ /* 0x000fce00078e000e */
[----:B------:R-:W-:Y:S05]  /*e440*/  WARPSYNC.COLLECTIVE R15, `(.L_x_328) ;  /* 0x000000000f087348 */ /* 0x000fea0003c00000 */
[----:B------:R0:W1:Y:S02]  /*e450*/  SHFL.IDX P6, R14, R13, R12, R11 ;  /* 0x0000000c0d0e7389 */ /* 0x00006400000c000b */
[----:B01----:R-:W-:Y:S01]  /*e460*/  ENDCOLLECTIVE ;  /* 0x000000000000791b */ /* 0x003fe20003800000 */
.L_x_328:
        /* <DEDUP_REMOVED lines=13> */
.L_x_329:
[----:B------:R-:W-:Y:S01]  /*e540*/  IMAD.MOV.U32 R2, RZ, RZ, R14 ;  /* 0x000000ffff027224 */ /* 0x000fe200078e000e */
[----:B------:R-:W-:Y:S06]  /*e550*/  BRA `(.L_x_330) ;  /* 0xffffffd000447947 */ /* 0x000fec000383ffff */
.L_x_251:
[----:B---3--:R3:W4:Y:S02]  /*e560*/  SYNCS.PHASECHK.TRANS64.TRYWAIT P0, [R0+URZ+0x19c40], R10 ;  /* 0x019c400a000075a7 */ /* 0x008724000800017f */
[----:B----4-:R-:W-:Y:S05]  /*e570*/  @!P0 NANOSLEEP.SYNCS 0x989680 ;  /* 0x009896800000895d */ /* 0x010fea0003900000 */
[----:B------:R-:W4:Y:S02]  /*e580*/  @!P0 SYNCS.PHASECHK.TRANS64 P0, [R0+URZ+0x19c40], R10 ;  /* 0x019c400a000085a7 */ /* 0x000f24000800007f */
[----:B----4-:R-:W-:Y:S05]  /*e590*/  @!P0 BRA `(.L_x_251) ;  /* 0xfffffffc00f08947 */ /* 0x010fea000383ffff */
[----:B------:R-:W-:Y:S05]  /*e5a0*/  BRA `(.L_x_331) ;  /* 0xffffffd0009c7947 */ /* 0x000fea000383ffff */
.L_x_252:
[----:B------:R-:W-:Y:S01]  /*e5b0*/  BSSY B0, `(.L_x_332) ;  /* 0x0000008000007945 */ /* 0x000fe20003800000 */
[----:B------:R-:W-:Y:S02]  /*e5c0*/  IMAD.MOV.U32 R13, RZ, RZ, R8 ;  /* 0x000000ffff0d7224 */ /* 0x000fe400078e0008 */
[----:B------:R-:W-:Y:S02]  /*e5d0*/  IMAD.MOV.U32 R12, RZ, RZ, RZ ;  /* 0x000000ffff0c7224 */ /* 0x000fe400078e00ff */
[----:B------:R-:W-:Y:S02]  /*e5e0*/  IMAD.MOV.U32 R11, RZ, RZ, 0x1e1f ;  /* 0x00001e1fff0b7424 */ /* 0x000fe400078e00ff */
[----:B------:R-:W-:-:S07]  /*e5f0*/  IMAD.MOV.U32 R15, RZ, RZ, -0x1 ;  /* 0xffffffffff0f7424 */ /* 0x000fce00078e00ff */
[----:B0123--:R-:W-:Y:S05]  /*e600*/  WARPSYNC.COLLECTIVE R15, `(.L_x_333) ;  /* 0x000000000f087348 */ /* 0x00ffea0003c00000 */
[----:B------:R4:W0:Y:S02]  /*e610*/  SHFL.IDX P6, R14, R13, R12, R11 ;  /* 0x0000000c0d0e7389 */ /* 0x00082400000c000b */
[----:B01234-:R-:W-:Y:S01]  /*e620*/  ENDCOLLECTIVE ;  /* 0x000000000000791b */ /* 0x01ffe20003800000 */
.L_x_333:
[----:B------:R-:W-:Y:S05]  /*e630*/  BSYNC B0 ;  /* 0x0000000000007941 */ /* 0x000fea0003800000 */
.L_x_332:
        /* <DEDUP_REMOVED lines=8> */
.L_x_334:
[----:B------:R-:W-:Y:S02]  /*e6c0*/  IMAD.MOV.U32 R13, RZ, RZ, R8 ;  /* 0x000000ffff0d7224 */ /* 0x000fe400078e0008 */
[----:B------:R-:W-:Y:S02]  /*e6d0*/  IMAD.MOV.U32 R12, RZ, RZ, 0x1 ;  /* 0x00000001ff0c7424 */ /* 0x000fe400078e00ff */
[----:B------:R-:W-:-:S07]  /*e6e0*/  IMAD.MOV.U32 R2, RZ, RZ, R14 ;  /* 0x000000ffff027224 */ /* 0x000fce00078e000e */
[----:B------:R-:W-:Y:S05]  /*e6f0*/  WARPSYNC.COLLECTIVE R15, `(.L_x_335) ;  /* 0x000000000f087348 */ /* 0x000fea0003c00000 */
[----:B------:R0:W1:Y:S02]  /*e700*/  SHFL.IDX P6, R14, R13, R12, R11 ;  /* 0x0000000c0d0e7389 */ /* 0x00006400000c000b */
[----:B01----:R-:W-:Y:S01]  /*e710*/  ENDCOLLECTIVE ;  /* 0x000000000000791b */ /* 0x003fe20003800000 */
.L_x_335:
        /* <DEDUP_REMOVED lines=13> */
.L_x_336:
[----:B------:R-:W-:Y:S01]  /*e7f0*/  IMAD.MOV.U32 R2, RZ, RZ, R14 ;  /* 0x000000ffff027224 */ /* 0x000fe200078e000e */
[----:B------:R-:W-:Y:S06]  /*e800*/  BRA `(.L_x_337) ;  /* 0xffffffd000907947 */ /* 0x000fec000383ffff */
.L_x_257:
[----:B0-----:R0:W2:Y:S02]  /*e810*/  SYNCS.PHASECHK.TRANS64.TRYWAIT P2, [R2+URZ+0x19c70], R0 ;  /* 0x019c7000020075a7 */ /* 0x0010a4000804017f */
[----:B--2---:R-:W-:Y:S05]  /*e820*/  @!P2 NANOSLEEP.SYNCS 0x989680 ;  /* 0x009896800000a95d */ /* 0x004fea0003900000 */
[----:B------:R-:W2:Y:S02]  /*e830*/  @!P2 SYNCS.PHASECHK.TRANS64 P2, [R2+URZ+0x19c70], R0 ;  /* 0x019c70000200a5a7 */ /* 0x000ea4000804007f */
[----:B--2---:R-:W-:Y:S05]  /*e840*/  @!P2 BRA `(.L_x_257) ;  /* 0xfffffffc00f0a947 */ /* 0x004fea000383ffff */
[----:B------:R-:W-:Y:S05]  /*e850*/  BRA `(.L_x_338) ;  /* 0xffffffd000fc7947 */ /* 0x000fea000383ffff */
.L_x_259:
[----:B0-----:R0:W2:Y:S02]  /*e860*/  SYNCS.PHASECHK.TRANS64.TRYWAIT P2, [R2+URZ+0x19c60], R0 ;  /* 0x019c6000020075a7 */ /* 0x0010a4000804017f */
[----:B--2---:R-:W-:Y:S05]  /*e870*/  @!P2 NANOSLEEP.SYNCS 0x989680 ;  /* 0x009896800000a95d */ /* 0x004fea0003900000 */
[----:B------:R-:W2:Y:S02]  /*e880*/  @!P2 SYNCS.PHASECHK.TRANS64 P2, [R2+URZ+0x19c60], R0 ;  /* 0x019c60000200a5a7 */ /* 0x000ea4000804007f */
[----:B--2---:R-:W-:Y:S05]  /*e890*/  @!P2 BRA `(.L_x_259) ;  /* 0xfffffffc00f0a947 */ /* 0x004fea000383ffff */
[----:B------:R-:W-:Y:S05]  /*e8a0*/  BRA `(.L_x_339) ;  /* 0xffffffd4000c7947 */ /* 0x000fea000383ffff */
.L_x_267:
[----:B0-----:R0:W1:Y:S02]  /*e8b0*/  SYNCS.PHASECHK.TRANS64.TRYWAIT P1, [R3+URZ+0x19c70], R0 ;  /* 0x019c7000030075a7 */ /* 0x001064000802017f */
[----:B-1----:R-:W-:Y:S05]  /*e8c0*/  @!P1 NANOSLEEP.SYNCS 0x989680 ;  /* 0x009896800000995d */ /* 0x002fea0003900000 */
[----:B------:R-:W1:Y:S02]  /*e8d0*/  @!P1 SYNCS.PHASECHK.TRANS64 P1, [R3+URZ+0x19c70], R0 ;  /* 0x019c7000030095a7 */ /* 0x000e64000802007f */
[----:B-1----:R-:W-:Y:S05]  /*e8e0*/  @!P1 BRA `(.L_x_267) ;  /* 0xfffffffc00f09947 */ /* 0x002fea000383ffff */
[----:B------:R-:W-:Y:S05]  /*e8f0*/  BRA `(.L_x_340) ;  /* 0xffffffd800707947 */ /* 0x000fea000383ffff */
.L_x_269:
[----:B0-----:R0:W1:Y:S02]  /*e900*/  SYNCS.PHASECHK.TRANS64.TRYWAIT P1, [R3+URZ+0x19c60], R0 ;  /* 0x019c6000030075a7 */ /* 0x001064000802017f */
[----:B-1----:R-:W-:Y:S05]  /*e910*/  @!P1 NANOSLEEP.SYNCS 0x989680 ;  /* 0x009896800000995d */ /* 0x002fea0003900000 */
[----:B------:R-:W1:Y:S02]  /*e920*/  @!P1 SYNCS.PHASECHK.TRANS64 P1, [R3+URZ+0x19c60], R0 ;  /* 0x019c6000030095a7 */ /* 0x000e64000802007f */
[----:B-1----:R-:W-:Y:S05]  /*e930*/  @!P1 BRA `(.L_x_269) ;  /* 0xfffffffc00f09947 */ /* 0x002fea000383ffff */
[----:B------:R-:W-:Y:S05]  /*e940*/  BRA `(.L_x_341) ;  /* 0xffffffd8007c7947 */ /* 0x000fea000383ffff */
.L_x_283:
[----:B0-----:R0:W1:Y:S02]  /*e950*/  SYNCS.PHASECHK.TRANS64.TRYWAIT P0, [R4+URZ+0x19c20], R0 ;  /* 0x019c2000040075a7 */ /* 0x001064000800017f */
[----:B-1----:R-:W-:Y:S05]  /*e960*/  @!P0 NANOSLEEP.SYNCS 0x989680 ;  /* 0x009896800000895d */ /* 0x002fea0003900000 */
[----:B------:R-:W1:Y:S02]  /*e970*/  @!P0 SYNCS.PHASECHK.TRANS64 P0, [R4+URZ+0x19c20], R0 ;  /* 0x019c2000040085a7 */ /* 0x000e64000800007f */
[----:B-1----:R-:W-:Y:S05]  /*e980*/  @!P0 BRA `(.L_x_283) ;  /* 0xfffffffc00f08947 */ /* 0x002fea000383ffff */
[----:B------:R-:W-:Y:S05]  /*e990*/  BRA `(.L_x_342) ;  /* 0xffffffe800147947 */ /* 0x000fea000383ffff */
.L_x_284:
[----:B------:R-:W1:Y:S01]  /*e9a0*/  S2R R2, SR_TID.X ;  /* 0x0000000000027919 */ /* 0x000e620000002100 */
[----:B------:R-:W-:Y:S01]  /*e9b0*/  BSSY B0, `(.L_x_343) ;  /* 0x000000a000007945 */ /* 0x000fe20003800000 */
[----:B------:R-:W-:Y:S02]  /*e9c0*/  IMAD.MOV.U32 R12, RZ, RZ, RZ ;  /* 0x000000ffff0c7224 */ /* 0x000fe400078e00ff */
[----:B------:R-:W-:Y:S02]  /*e9d0*/  IMAD.MOV.U32 R11, RZ, RZ, 0x1f ;  /* 0x0000001fff0b7424 */ /* 0x000fe400078e00ff */
[----:B------:R-:W-:Y:S01]  /*e9e0*/  IMAD.MOV.U32 R15, RZ, RZ, -0x1 ;  /* 0xffffffffff0f7424 */ /* 0x000fe200078e00ff */
[----:B-1----:R-:W-:-:S04]  /*e9f0*/  SHF.R.U32.HI R2, RZ, 0x5, R2 ;  /* 0x00000005ff027819 */ /* 0x002fc80000011602 */
[----:B------:R-:W-:-:S05]  /*ea00*/  LOP3.LUT R2, R2, 0x3, RZ, 0xc0, !PT ;  /* 0x0000000302027812 */ /* 0x000fca00078ec0ff */
[----:B------:R-:W-:-:S07]  /*ea10*/  IMAD.MOV.U32 R13, RZ, RZ, R2 ;  /* 0x000000ffff0d7224 */ /* 0x000fce00078e0002 */
[----:B0-----:R-:W-:Y:S05]  /*ea20*/  WARPSYNC.COLLECTIVE R15, `(.L_x_344) ;  /* 0x000000000f087348 */ /* 0x001fea0003c00000 */
[----:B------:R1:W2:Y:S02]  /*ea30*/  SHFL.IDX P6, R14, R13, R12, R11 ;  /* 0x0000000c0d0e7389 */ /* 0x0002a400000c000b */
[----:B012---:R-:W-:Y:S01]  /*ea40*/  ENDCOLLECTIVE ;  /* 0x000000000000791b */ /* 0x007fe20003800000 */
.L_x_344:
[----:B------:R-:W-:Y:S05]  /*ea50*/  BSYNC B0 ;  /* 0x0000000000007941 */ /* 0x000fea0003800000 */
.L_x_343:
[----:B------:R-:W-:Y:S05]  /*ea60*/  BRA `(.L_x_345) ;  /* 0xffffffe400fc7947 */ /* 0x000fea000383ffff */
.L_x_287:
[----:B------:R-:W-:Y:S01]  /*ea70*/  BSSY B1, `(.L_x_346) ;  /* 0x0000006000017945 */ /* 0x000fe20003800000 */
[----:B------:R-:W-:-:S07]  /*ea80*/  IMAD.MOV.U32 R15, RZ, RZ, -0x1 ;  /* 0xffffffffff0f7424 */ /* 0x000fce00078e00ff */
[----:B0-----:R-:W-:Y:S05]  /*ea90*/  WARPSYNC.COLLECTIVE R15, `(.L_x_347) ;  /* 0x000000000f0c7348 */ /* 0x001fea0003c00000 */
[----:B------:R-:W-:Y:S02]  /*eaa0*/  ELECT P6, UR62, PT ;  /* 0x00000000003e782f */ /* 0x000fe400038c0000 */
[----:B------:R-:W-:Y:S01]  /*eab0*/  MOV R14, UR62 ;  /* 0x0000003e000e7c02 */ /* 0x000fe20008000f00 */
[----:B0-----:R-:W-:Y:S10]  /*eac0*/  ENDCOLLECTIVE ;  /* 0x000000000000791b */ /* 0x001ff40003800000 */
.L_x_347:
[----:B------:R-:W-:Y:S05]  /*ead0*/  BSYNC B1 ;  /* 0x0000000000017941 */ /* 0x000fea0003800000 */
.L_x_346:
[----:B------:R-:W-:Y:S05]  /*eae0*/  BRA `(.L_x_348) ;  /* 0xffffffe400f47947 */ /* 0x000fea000383ffff */
.L_x_289:
[----:B0-----:R0:W1:Y:S02]  /*eaf0*/  SYNCS.PHASECHK.TRANS64.TRYWAIT P1, [R5+URZ+0x19c40], R0 ;  /* 0x019c4000050075a7 */ /* 0x001064000802017f */
[----:B-1----:R-:W-:Y:S05]  /*eb00*/  @!P1 NANOSLEEP.SYNCS 0x989680 ;  /* 0x009896800000995d */ /* 0x002fea0003900000 */
[----:B------:R-:W1:Y:S02]  /*eb10*/  @!P1 SYNCS.PHASECHK.TRANS64 P1, [R5+URZ+0x19c40], R0 ;  /* 0x019c4000050095a7 */ /* 0x000e64000802007f */
[----:B-1----:R-:W-:Y:S05]  /*eb20*/  @!P1 BRA `(.L_x_289) ;  /* 0xfffffffc00f09947 */ /* 0x002fea000383ffff */
[----:B------:R-:W-:Y:S05]  /*eb30*/  BRA `(.L_x_349) ;  /* 0xffffffe800147947 */ /* 0x000fea000383ffff */
.L_x_291:
[----:B-1----:R1:W2:Y:S02]  /*eb40*/  SYNCS.PHASECHK.TRANS64.TRYWAIT P1, [R23+URZ+0x19c40], R2 ;  /* 0x019c4002170075a7 */ /* 0x0022a4000802017f */
[----:B--2---:R-:W-:Y:S05]  /*eb50*/  @!P1 NANOSLEEP.SYNCS 0x989680 ;  /* 0x009896800000995d */ /* 0x004fea0003900000 */
[----:B------:R-:W2:Y:S02]  /*eb60*/  @!P1 SYNCS.PHASECHK.TRANS64 P1, [R23+URZ+0x19c40], R2 ;  /* 0x019c4002170095a7 */ /* 0x000ea4000802007f */
[----:B--2---:R-:W-:Y:S05]  /*eb70*/  @!P1 BRA `(.L_x_291) ;  /* 0xfffffffc00f09947 */ /* 0x004fea000383ffff */
[----:B------:R-:W-:Y:S05]  /*eb80*/  BRA `(.L_x_350) ;  /* 0xffffffe800207947 */ /* 0x000fea000383ffff */
.L_x_293:
[----:B--2---:R2:W3:Y:S02]  /*eb90*/  SYNCS.PHASECHK.TRANS64.TRYWAIT P1, [R5+URZ+0x19c60], R0 ;  /* 0x019c6000050075a7 */ /* 0x0044e4000802017f */
[----:B---3--:R-:W-:Y:S05]  /*eba0*/  @!P1 NANOSLEEP.SYNCS 0x989680 ;  /* 0x009896800000995d */ /* 0x008fea0003900000 */
[----:B------:R-:W3:Y:S02]  /*ebb0*/  @!P1 SYNCS.PHASECHK.TRANS64 P1, [R5+URZ+0x19c60], R0 ;  /* 0x019c6000050095a7 */ /* 0x000ee4000802007f */
[----:B---3--:R-:W-:Y:S05]  /*ebc0*/  @!P1 BRA `(.L_x_293) ;  /* 0xfffffffc00f09947 */ /* 0x008fea000383ffff */
[----:B------:R-:W-:Y:S05]  /*ebd0*/  BRA `(.L_x_351) ;  /* 0xffffffe8001c7947 */ /* 0x000fea000383ffff */
.L_x_295:
[----:B---3--:R3:W4:Y:S02]  /*ebe0*/  SYNCS.PHASECHK.TRANS64.TRYWAIT P1, [R23+URZ+0x19c60], R2 ;  /* 0x019c6002170075a7 */ /* 0x008724000802017f */
[----:B----4-:R-:W-:Y:S05]  /*ebf0*/  @!P1 NANOSLEEP.SYNCS 0x989680 ;  /* 0x009896800000995d */ /* 0x010fea0003900000 */
[----:B------:R-:W4:Y:S02]  /*ec00*/  @!P1 SYNCS.PHASECHK.TRANS64 P1, [R23+URZ+0x19c60], R2 ;  /* 0x019c6002170095a7 */ /* 0x000f24000802007f */
[----:B----4-:R-:W-:Y:S05]  /*ec10*/  @!P1 BRA `(.L_x_295) ;  /* 0xfffffffc00f09947 */ /* 0x010fea000383ffff */
[----:B------:R-:W-:Y:S05]  /*ec20*/  BRA `(.L_x_352) ;  /* 0xffffffe800187947 */ /* 0x000fea000383ffff */
.L_x_297:
[----:B----4-:R4:W0:Y:S02]  /*ec30*/  SYNCS.PHASECHK.TRANS64.TRYWAIT P1, [R5+URZ+0x19c80], R0 ;  /* 0x019c8000050075a7 */ /* 0x010824000802017f */
[----:B0-----:R-:W-:Y:S05]  /*ec40*/  @!P1 NANOSLEEP.SYNCS 0x989680 ;  /* 0x009896800000995d */ /* 0x001fea0003900000 */
[----:B------:R-:W0:Y:S02]  /*ec50*/  @!P1 SYNCS.PHASECHK.TRANS64 P1, [R5+URZ+0x19c80], R0 ;  /* 0x019c8000050095a7 */ /* 0x000e24000802007f */
[----:B0-----:R-:W-:Y:S05]  /*ec60*/  @!P1 BRA `(.L_x_297) ;  /* 0xfffffffc00f09947 */ /* 0x001fea000383ffff */
[----:B------:R-:W-:Y:S05]  /*ec70*/  BRA `(.L_x_353) ;  /* 0xffffffe800147947 */ /* 0x000fea000383ffff */
.L_x_354:
        /* <DEDUP_REMOVED lines=16> */
.L_x_2579:


//--------------------- .text._ZN7cutlass13device_kernelIN5flash11enable_sm90INS1_16FlashAttnFwdSm90INS1_25CollectiveMainloopFwdSm90ILi2EN4cute5tupleIJNS5_1CILi1EEES8_S8_EEENS6_IJNS7_ILi192EEENS7_ILi128EEENS7_ILi96EEEEEELi96ENS_12float_e4m3_tEfNS_4arch4Sm90ELb0ELb0ELb0ELb1ELb1ELb1ELb0ELb1ELb1ELb1ELb0ELb0EEENS1_21CollectiveEpilogueFwdINS6_IJSA_SC_SB_EEES9_NS_10bfloat16_tESG_Li384ELb1ELb1ELb0ELb1EEENS1_36VarlenDynamicPersistentTileSchedulerILi192ELi128ELi384ELi128ELb0ELb1ELb1ELb0ELb1ELb1EEEEEEEEEvNT_6ParamsE --------------------------
	.section	.text._ZN7cutlass13device_kernelIN5flash11enable_sm90INS1_16FlashAttnFwdSm90INS1_25CollectiveMainloopFwdSm90ILi2EN4cute5tupleIJNS5_1CILi1EEES8_S8_EEENS6_IJNS7_ILi192EEENS7_ILi128EEENS7_ILi96EEEEEELi96ENS_12float_e4m3_tEfNS_4arch4Sm90ELb0ELb0ELb0ELb1ELb1ELb1ELb0ELb1ELb1ELb1ELb0ELb0EEENS1_21CollectiveEpilogueFwdINS6_IJSA_SC_SB_EEES9_NS_10bfloat16_tESG_Li384ELb1ELb1ELb0ELb1EEENS1_36VarlenDynamicPersistentTileSchedulerILi192ELi128ELi384ELi128ELb0ELb1ELb1ELb0ELb1ELb1EEEEEEEEEvNT_6ParamsE,"ax",@progbits
	.align	128
.text._ZN7cutlass13device_kernelIN5flash11enable_sm90INS1_16FlashAttnFwdSm90INS1_25CollectiveMainloopFwdSm90ILi2EN4cute5tupleIJNS5_1CILi1EEES8_S8_EEENS6_IJNS7_ILi192EEENS7_ILi128EEENS7_ILi96EEEEEELi96ENS_12float_e4m3_tEfNS_4arch4Sm90ELb0ELb0ELb0ELb1ELb1ELb1ELb0ELb1ELb1ELb1ELb0ELb0EEENS1_21CollectiveEpilogueFwdINS6_IJSA_SC_SB_EEES9_NS_10bfloat16_tESG_Li384ELb1ELb1ELb0ELb1EEENS1_36VarlenDynamicPersistentTileSchedulerILi192ELi128ELi384ELi128ELb0ELb1ELb1ELb0ELb1ELb1EEEEEEEEEvNT_6ParamsE:
        .type           _ZN7cutlass13device_kernelIN5flash11enable_sm90INS1_16FlashAttnFwdSm90INS1_25CollectiveMainloopFwdSm90ILi2EN4cute5tupleIJNS5_1CILi1EEES8_S8_EEENS6_IJNS7_ILi192EEENS7_ILi128EEENS7_ILi96EEEEEELi96ENS_12float_e4m3_tEfNS_4arch4Sm90ELb0ELb0ELb0ELb1ELb1ELb1ELb0ELb1ELb1ELb1ELb0ELb0EEENS1_21CollectiveEpilogueFwdINS6_IJSA_SC_SB_EEES9_NS_10bfloat16_tESG_Li384ELb1ELb1ELb0ELb1EEENS1_36VarlenDynamicPersistentTileSchedulerILi192ELi128ELi384ELi128ELb0ELb1ELb1ELb0ELb1ELb1EEEEEEEEEvNT_6ParamsE,@function
        .size           _ZN7cutlass13device_kernelIN5flash11enable_sm90INS1_16FlashAttnFwdSm90INS1_25CollectiveMainloopFwdSm90ILi2EN4cute5tupleIJNS5_1CILi1EEES8_S8_EEENS6_IJNS7_ILi192EEENS7_ILi128EEENS7_ILi96EEEEEELi96ENS_12float_e4m3_tEfNS_4arch4Sm90ELb0ELb0ELb0ELb1ELb1ELb1ELb0ELb1ELb1ELb1ELb0ELb0EEENS1_21CollectiveEpilogueFwdINS6_IJSA_SC_SB_EEES9_NS_10bfloat16_tESG_Li384ELb1ELb1ELb0ELb1EEENS1_36VarlenDynamicPersistentTileSchedulerILi192ELi128ELi384ELi128ELb0ELb1ELb1ELb0ELb1ELb1EEEEEEEEEvNT_6ParamsE,(.L_x_2580 - _ZN7cutlass13device_kernelIN5flash11enable_sm90INS1_16FlashAttnFwdSm90INS1_25CollectiveMainloopFwdSm90ILi2EN4cute5tupleIJNS5_1CILi1EEES8_S8_EEENS6_IJNS7_ILi192EEENS7_ILi128EEENS7_ILi96EEEEEELi96ENS_12float_e4m3_tEfNS_4arch4Sm90ELb0ELb0ELb0ELb1ELb1ELb1ELb0ELb1ELb1ELb1ELb0ELb0EEENS1_21CollectiveEpilogueFwdINS6_IJSA_SC_SB_EEES9_NS_10bfloat16_tESG_Li384ELb1ELb1ELb0ELb1EEENS1_36VarlenDynamicPersistentTileSchedulerILi192ELi128ELi384ELi128ELb0ELb1ELb1ELb0ELb1ELb1EEEEEEEEEvNT_6ParamsE)
        .other          _ZN7cutlass13device_kernelIN5flash11enable_sm90INS1_16FlashAttnFwdSm90INS1_25CollectiveMainloopFwdSm90ILi2EN4cute5tupleIJNS5_1CILi1EEES8_S8_EEENS6_IJNS7_ILi192EEENS7_ILi128EEENS7_ILi96EEEEEELi96ENS_12float_e4m3_tEfNS_4arch4Sm90ELb0ELb0ELb0ELb1ELb1ELb1ELb0ELb1ELb1ELb1ELb0ELb0EEENS1_21CollectiveEpilogueFwdINS6_IJSA_SC_SB_EEES9_NS_10bfloat16_tESG_Li384ELb1ELb1ELb0ELb1EEENS1_36VarlenDynamicPersistentTileSchedulerILi192ELi128ELi384ELi128ELb0ELb1ELb1ELb0ELb1ELb1EEEEEEEEEvNT_6ParamsE,@"STO_CUDA_ENTRY STV_DEFAULT"
_ZN7cutlass13device_kernelIN5flash11enable_sm90INS1_16FlashAttnFwdSm90INS1_25CollectiveMainloopFwdSm90ILi2EN4cute5tupleIJNS5_1CILi1EEES8_S8_EEENS6_IJNS7_ILi192EEENS7_ILi128EEENS7_ILi96EEEEEELi96ENS_12float_e4m3_tEfNS_4arch4Sm90ELb0ELb0ELb0ELb1ELb1ELb1ELb0ELb1ELb1ELb1ELb0ELb0EEENS1_21CollectiveEpilogueFwdINS6_IJSA_SC_SB_EEES9_NS_10bfloat16_tESG_Li384ELb1ELb1ELb0ELb1EEENS1_36VarlenDynamicPersistentTileSchedulerILi192ELi128ELi384ELi128ELb0ELb1ELb1ELb0ELb1ELb1EEEEEEEEEvNT_6ParamsE:
[----:B------:R-:W0:Y:S02]  /*0000*/  LDC R1, c[0x0][0x28] ;  /* 0x00000a00ff017b82 */ /* 0x000e240000000800 */
[----:B0-----:R-:W-:Y:S01]  /*0010*/  VIADD R1, R1, 0xffffff80 ;  /* 0xffffff8001017836 */ /* 0x001fe20000000000 */
[----:B------:R-:W0:Y:S01]  /*0020*/  S2R R3, SR_TID.X ;  /* 0x0000000000037919 */ /* 0x000e220000002100 */
[----:B------:R-:W-:Y:S01]  /*0030*/  ELECT P0, URZ, PT ;  /* 0x00000000003f782f */ /* 0x000fe20003800000 */
[----:B------:R-:W-:Y:S01]  /*0040*/  BSSY B0, `(.L_x_355) ;  /* 0x000000e000007945 */ /* 0x000fe20003800000 */
[--C-:B0-----:R-:W-:Y:S02]  /*0050*/  SHF.R.U32.HI R0, RZ, 0x5, R3.reuse ;  /* 0x00000005ff007819 */ /* 0x101fe40000011603 */
[----:B------:R-:W-:-:S03]  /*0060*/  SHF.R.U32.HI R3, RZ, 0x7, R3 ;  /* 0x00000007ff037819 */ /* 0x000fc60000011603 */
[----:B------:R-:W0:Y:S02]  /*0070*/  SHFL.IDX PT, R2, R0, RZ, 0x1f ;  /* 0x00001fff00027589 */ /* 0x000e2400000e0000 */
[----:B0-----:R-:W-:-:S13]  /*0080*/  ISETP.EQ.AND P0, PT, R2, RZ, P0 ;  /* 0x000000ff0200720c */ /* 0x001fda0000702270 */
[----:B------:R-:W-:Y:S05]  /*0090*/  @!P0 BRA `(.L_x_356) ;  /* 0x0000000000208947 */ /* 0x000fea0003800000 */
[----:B------:R-:W-:Y:S02]  /*00a0*/  ULDC.64 UR4, c[0x0][0x198] ;  /* 0x0000660000047ab9 */ /* 0x000fe40000000a00 */
[----:B------:R-:W-:Y:S02]  /*00b0*/  UIADD3 UR6, UP0, UR4, 0x570, URZ ;  /* 0x0000057004067890 */ /* 0x000fe4000ff1e03f */
[----:B------:R-:W-:Y:S02]  /*00c0*/  UIADD3 UR4, UP1, UR4, 0x670, URZ ;  /* 0x0000067004047890 */ /* 0x000fe4000ff3e03f */
[----:B------:R-:W-:Y:S02]  /*00d0*/  UIADD3.X UR7, URZ, UR5, URZ, UP0, !UPT ;  /* 0x000000053f077290 */ /* 0x000fe400087fe43f */
[----:B------:R-:W-:-:S07]  /*00e0*/  UIADD3.X UR5, URZ, UR5, URZ, UP1, !UPT ;  /* 0x000000053f057290 */ /* 0x000fce0008ffe43f */
[----:B------:R0:W-:Y:S02]  /*00f0*/  UTMACCTL.PF [UR6] ;  /* 0x00000000060079b9 */ /* 0x0001e40008040000 */
[----:B------:R0:W-:Y:S02]  /*0100*/  UTMACCTL.PF [UR4] ;  /* 0x00000000040079b9 */ /* 0x0001e40008040000 */
[----:B0-----:R-:W-:Y:S01]  /*0110*/  NOP ;  /* 0x0000000000007918 */ /* 0x001fe20000000000 */
.L_x_356:
[----:B------:R-:W-:Y:S05]  /*0120*/  BSYNC B0 ;  /* 0x0000000000007941 */ /* 0x000fea0003800000 */
.L_x_355:
[----:B------:R-:W-:Y:S01]  /*0130*/  VOTEU.ANY UP0, P0 ;  /* 0x00000000003f7886 */ /* 0x000fe20000000100 */
[----:B------:R-:W0:Y:S01]  /*0140*/  SHFL.IDX PT, R3, R3, RZ, 0x1f ;  /* 0x00001fff03037589 */ /* 0x000e2200000e0000 */
[----:B------:R-:W-:Y:S01]  /*0150*/  UMOV UR4, 0x80 ;  /* 0x0000008000047882 */ /* 0x000fe20000000000 */
[----:B------:R-:W-:Y:S01]  /*0160*/  UMOV UR7, 0x180 ;  /* 0x0000018000077882 */ /* 0x000fe20000000000 */
[----:B------:R-:W-:Y:S01]  /*0170*/  VOTEU.ANY UP1, P0 ;  /* 0x00000000003f7886 */ /* 0x000fe20000020100 */
[----:B------:R-:W1:Y:S01]  /*0180*/  @UP0 S2UR UR8, SR_CgaCtaId ;  /* 0x00000000000809c3 */ /* 0x000e620000008800 */
[----:B------:R-:W2:Y:S01]  /*0190*/  SHFL.IDX PT, R2, R0, RZ, 0x1f ;  /* 0x00001fff00027589 */ /* 0x000ea200000e0000 */
[----:B------:R-:W-:Y:S01]  /*01a0*/  @UP0 UMOV UR6, 0x400 ;  /* 0x0000040000060882 */ /* 0x000fe20000000000 */
[----:B------:R-:W-:-:S04]  /*01b0*/  @UP0 UIADD3 UR4, -UR4, 0x100000, URZ ;  /* 0x0010000004040890 */ /* 0x000fc8000fffe13f */
[----:B------:R-:W-:Y:S02]  /*01c0*/  @UP0 USHF.L.U32 UR5, UR4, 0xb, URZ ;  /* 0x0000000b04050899 */ /* 0x000fe4000800063f */
[----:B------:R-:W-:Y:S01]  /*01d0*/  @UP0 USHF.L.U32 UR4, UR4, 0x1, URZ ;  /* 0x0000000104040899 */ /* 0x000fe2000800063f */
[----:B------:R-:W-:Y:S01]  /*01e0*/  VOTEU.ANY UP2, P0 ;  /* 0x00000000003f7886 */ /* 0x000fe20000040100 */
[----:B0-----:R-:W-:Y:S01]  /*01f0*/  R2UR UR9, R3 ;  /* 0x00000000030972ca */ /* 0x001fe200000e0000 */
[----:B-1----:R-:W-:Y:S01]  /*0200*/  @UP0 ULEA UR8, UR8, UR6, 0x18 ;  /* 0x0000000608080291 */ /* 0x002fe2000f8ec03f */
[----:B--2---:R-:W-:Y:S01]  /*0210*/  ISETP.NE.AND P1, PT, R2, RZ, PT ;  /* 0x000000ff0200720c */ /* 0x004fe20003f25270 */
[----:B------:R-:W-:-:S04]  /*0220*/  @UP0 UIADD3 UR6, -UR7, 0x100000, URZ ;  /* 0x0010000007060890 */ /* 0x000fc8000fffe13f */
[----:B------:R-:W-:Y:S02]  /*0230*/  @UP0 USHF.L.U32 UR7, UR6, 0xb, URZ ;  /* 0x0000000b06070899 */ /* 0x000fe4000800063f */
[----:B------:R-:W-:-:S04]  /*0240*/  @UP0 USHF.L.U32 UR6, UR6, 0x1, URZ ;  /* 0x0000000106060899 */ /* 0x000fc8000800063f */
[----:B------:R-:W-:Y:S01]  /*0250*/  UISETP.NE.AND UP0, UPT, UR9, URZ, UPT ;  /* 0x0000003f0900728c */ /* 0x000fe2000bf05270 */
[----:B------:R-:W0:Y:S02]  /*0260*/  FENCE.VIEW.ASYNC.S ;  /* 0x00000000000073c6 */ /* 0x000e240000000000 */
[----:B0-----:R0:W1:Y:S05]  /*0270*/  @UP1 SYNCS.EXCH.64 URZ, [UR8+0x19c00], UR4 ;  /* 0x019c0004083f15b2 */ /* 0x00106a0008000100 */
[----:B------:R0:W2:Y:S01]  /*0280*/  @UP2 SYNCS.EXCH.64 URZ, [UR8+0x19c20], UR6 ;  /* 0x019c2006083f25b2 */ /* 0x0000a20008000100 */
        /* <DEDUP_REMOVED lines=14> */
[----:B0-----:R3:W4:Y:S08]  /*0370*/  SYNCS.EXCH.64 URZ, [UR8+0x19c30], UR4 ;  /* 0x019c3004083f75b2 */ /* 0x0017300008000100 */
[----:B------:R3:W0:Y:S01]  /*0380*/  SYNCS.EXCH.64 URZ, [UR8+0x19c40], UR6 ;  /* 0x019c4006083f75b2 */ /* 0x0006220008000100 */
[----:B------:R3:W0:Y:S01]  /*0390*/  SYNCS.EXCH.64 URZ, [UR8+0x19c38], UR4 ;  /* 0x019c3804083f75b2 */ /* 0x0006220008000100 */
[----:B------:R3:W0:Y:S02]  /*03a0*/  SYNCS.EXCH.64 URZ, [UR8+0x19c48], UR6 ;  /* 0x019c4806083f75b2 */ /* 0x0006240008000100 */
[----:B---3--:R-:W-:Y:S01]  /*03b0*/  NOP ;  /* 0x0000000000007918 */ /* 0x008fe20000000000 */
.L_x_357:
[----:B------:R-:W3:Y:S01]  /*03c0*/  SHFL.IDX PT, R2, R0, RZ, 0x1f ;  /* 0x00001fff00027589 */ /* 0x000ee200000e0000 */
[----:B------:R-:W-:Y:S01]  /*03d0*/  NOP ;  /* 0x0000000000007918 */ /* 0x000fe20000000000 */
[----:B---3--:R-:W-:-:S13]  /*03e0*/  ISETP.NE.AND P0, PT, R2, RZ, PT ;  /* 0x000000ff0200720c */ /* 0x008fda0003f05270 */
        /* <DEDUP_REMOVED lines=17> */
[----:B------:R3:W0:Y:S02]  /*0500*/  SYNCS.EXCH.64 URZ, [UR8+0x19c68], UR6 ;  /* 0x019c6806083f75b2 */ /* 0x0006240008000100 */
[----:B---3--:R-:W-:Y:S01]  /*0510*/  NOP ;  /* 0x0000000000007918 */ /* 0x008fe20000000000 */
.L_x_358:
[----:B------:R-:W3:Y:S01]  /*0520*/  SHFL.IDX PT, R2, R0, RZ, 0x1f ;  /* 0x00001fff00027589 */ /* 0x000ee200000e0000 */
[----:B------:R-:W-:Y:S01]  /*0530*/  NOP ;  /* 0x0000000000007918 */ /* 0x000fe20000000000 */
[----:B---3--:R-:W-:-:S13]  /*0540*/  ISETP.NE.AND P0, PT, R2, RZ, PT ;  /* 0x000000ff0200720c */ /* 0x008fda0003f05270 */
        /* <DEDUP_REMOVED lines=13> */
[----:B------:R3:W0:Y:S02]  /*0620*/  SYNCS.EXCH.64 URZ, [UR6+0x19c88], UR4 ;  /* 0x019c8804063f75b2 */ /* 0x0006240008000100 */
[----:B---3--:R-:W-:Y:S01]  /*0630*/  NOP ;  /* 0x0000000000007918 */ /* 0x008fe20000000000 */
.L_x_359:
        /* <DEDUP_REMOVED lines=22> */
.L_x_360:
[----:B------:R-:W3:Y:S01]  /*07a0*/  SHFL.IDX PT, R3, R0, RZ, 0x1f ;  /* 0x00001fff00037589 */ /* 0x000ee200000e0000 */
[----:B------:R-:W-:Y:S01]  /*07b0*/  NOP ;  /* 0x0000000000007918 */ /* 0x000fe20000000000 */
[----:B------:R-:W0:Y:S01]  /*07c0*/  S2R R2, SR_CgaCtaId ;  /* 0x0000000000027919 */ /* 0x000e220000008800 */
[----:B---3--:R-:W-:-:S13]  /*07d0*/  ISETP.NE.AND P0, PT, R3, RZ, PT ;  /* 0x000000ff0300720c */ /* 0x008fda0003f05270 */
        /* <DEDUP_REMOVED lines=14> */
[----:B0-----:R0:W3:Y:S08]  /*08c0*/  SYNCS.EXCH.64 URZ, [UR8+0x19cb0], UR4 ;  /* 0x019cb004083f75b2 */ /* 0x0010f00008000100 */
[----:B------:R0:W0:Y:S01]  /*08d0*/  SYNCS.EXCH.64 URZ, [UR8+0x19cc0], UR6 ;  /* 0x019cc006083f75b2 */ /* 0x0000220008000100 */
[----:B------:R0:W0:Y:S01]  /*08e0*/  SYNCS.EXCH.64 URZ, [UR8+0x19cb8], UR4 ;  /* 0x019cb804083f75b2 */ /* 0x0000220008000100 */
[----:B------:R0:W0:Y:S01]  /*08f0*/  SYNCS.EXCH.64 URZ, [UR8+0x19cc8], UR6 ;  /* 0x019cc806083f75b2 */ /* 0x0000220008000100 */
[----:B------:R-:W-:Y:S01]  /*0900*/  NOP ;  /* 0x0000000000007918 */ /* 0x000fe20000000000 */
.L_x_361:
[----:B------:R-:W-:Y:S01]  /*0910*/  PLOP3.LUT P0, PT, PT, PT, UP0, 0x80, 0x0 ;  /* 0x000000000000781c */ /* 0x000fe20003f0f008 */
[----:B------:R-:W-:Y:S01]  /*0920*/  UMOV UR37, 0x1 ;  /* 0x0000000100257882 */ /* 0x000fe20000000000 */
[----:B------:R-:W-:Y:S01]  /*0930*/  NOP ;  /* 0x0000000000007918 */ /* 0x000fe20000000000 */
[----:B------:R-:W-:Y:S01]  /*0940*/  USEL UR37, UR37, 0x2, !UP0 ;  /* 0x0000000225257887 */ /* 0x000fe2000c000000 */
[----:B------:R-:W-:Y:S01]  /*0950*/  BSSY B8, `(.L_x_362) ;  /* 0x000184b000087945 */ /* 0x000fe20003800000 */
[----:B------:R-:W-:Y:S01]  /*0960*/  ULDC.64 UR42, c[0x0][0x208] ;  /* 0x00008200002a7ab9 */ /* 0x000fe20000000a00 */
[----:B01234-:R-:W-:Y:S07]  /*0970*/  BAR.SYNC.DEFER_BLOCKING 0x0 ;  /* 0x0000000000007b1d */ /* 0x01ffee0000010000 */
[----:B------:R-:W-:Y:S05]  /*0980*/  @!P0 BRA `(.L_x_363) ;  /* 0x0000011400a88947 */ /* 0x000fea0003800000 */
.L_x_364:
[----:B------:R-:W-:-:S08]  /*0990*/  NOP ;  /* 0x0000000000007918 */ /* 0x000fd00000000000 */
[----:B------:R-:W0:Y:S02]  /*09a0*/  USETMAXREG.TRY_ALLOC.CTAPOOL UP0, 0xa0 ;  /* 0x000000a0000079c8 */ /* 0x000e240008000600 */
[----:B0-----:R-:W-:-:S13]  /*09b0*/  PLOP3.LUT P0, PT, PT, PT, UP0, 0x80, 0x0 ;  /* 0x000000000000781c */ /* 0x001fda0003f0f008 */
[----:B------:R-:W-:Y:S05]  /*09c0*/  @!P0 BRA `(.L_x_364) ;  /* 0xfffffffc00f08947 */ /* 0x000fea000383ffff */
[----:B------:R-:W0:Y:S08]  /*09d0*/  S2UR UR4, SR_CgaCtaId ;  /* 0x00000000000479c3 */ /* 0x000e300000008800 */
[----:B------:R-:W-:Y:S06]  /*09e0*/  BAR.ARV 0x8, 0x200 ;  /* 0x0208000000007b1d */ /* 0x000fec0000002000 */
[----:B------:R-:W-:-:S02]  /*09f0*/  MOV R18, 0x400 ;  /* 0x0000040000127802 */ /* 0x000fc40000000f00 */
[----:B------:R-:W-:Y:S01]  /*0a00*/  BAR.SYNC.DEFER_BLOCKING 0x5, 0x200 ;  /* 0x0148000000007b1d */ /* 0x000fe20000010000 */
[----:B0-----:R-:W-:-:S05]  /*0a10*/  IMAD.U32 R0, RZ, RZ, UR4 ;  /* 0x00000004ff007e24 */ /* 0x001fca000f8e00ff */
[----:B------:R-:W-:Y:S01]  /*0a20*/  ULDC UR4, c[0x0][0xc3c] ;  /* 0x00030f0000047ab9 */ /* 0x000fe20000000800 */
[----:B------:R-:W-:Y:S01]  /*0a30*/  LEA R18, R0, R18, 0x18 ;  /* 0x0000001200127211 */ /* 0x000fe200078ec0ff */
[----:B------:R-:W-:Y:S04]  /*0a40*/  STL [R1+0x20], R0 ;  /* 0x0000200001007387 */ /* 0x000fe80000100800 */
[----:B------:R-:W0:Y:S01]  /*0a50*/  LDS.128 R152, [R18+0x19cd0] ;  /* 0x019cd00012987984 */ /* 0x000e220000000c00 */
[----:B------:R-:W-:Y:S06]  /*0a60*/  BAR.ARV 0x4, 0x200 ;  /* 0x0108000000007b1d */ /* 0x000fec0000002000 */
[----:B0-----:R-:W-:-:S13]  /*0a70*/  ISETP.GE.AND P0, PT, R155, UR4, PT ;  /* 0x000000049b007c0c */ /* 0x001fda000bf06270 */
[----:B------:R-:W-:Y:S05]  /*0a80*/  @P0 BRA `(.L_x_365) ;  /* 0x0000018000dc0947 */ /* 0x000fea0003800000 */
[----:B------:R-:W0:Y:S01]  /*0a90*/  S2R R0, SR_TID.X ;  /* 0x0000000000007919 */ /* 0x000e220000002100 */
[----:B------:R-:W-:Y:S01]  /*0aa0*/  IMAD.MOV.U32 R157, RZ, RZ, RZ ;  /* 0x000000ffff9d7224 */ /* 0x000fe200078e00ff */
[----:B------:R-:W-:Y:S01]  /*0ab0*/  ULOP3.LUT UR36, UR37, 0x1, URZ, 0xfc, !UPT ;  /* 0x0000000125247892 */ /* 0x000fe2000f8efc3f */
[----:B0-----:R-:W-:-:S05]  /*0ac0*/  VIADD R21, R0, 0xffffff80 ;  /* 0xffffff8000157836 */ /* 0x001fca0000000000 */
[----:B------:R-:W-:Y:S02]  /*0ad0*/  SHF.R.S32.HI R0, RZ, 0x1f, R21 ;  /* 0x0000001fff007819 */ /* 0x000fe40000011415 */
[-C--:B------:R-:W-:Y:S02]  /*0ae0*/  LEA.HI R3, R21, R21.reuse, RZ, 0x1 ;  /* 0x0000001515037211 */ /* 0x080fe400078f08ff */
[CC--:B------:R-:W-:Y:S02]  /*0af0*/  LEA.HI R2, R0.reuse, R21.reuse, RZ, 0x5 ;  /* 0x0000001500027211 */ /* 0x0c0fe400078f28ff */
[----:B------:R-:W-:Y:S02]  /*0b00*/  LEA.HI R6, R0, R21, RZ, 0x4 ;  /* 0x0000001500067211 */ /* 0x000fe400078f20ff */
[----:B------:R-:W-:Y:S01]  /*0b10*/  SHF.R.S32.HI R10, RZ, 0x1, R3 ;  /* 0x00000001ff0a7819 */ /* 0x000fe20000011403 */
[----:B------:R-:W-:Y:S01]  /*0b20*/  IMAD.SHL.U32 R4, R2, 0x10, RZ ;  /* 0x0000001002047824 */ /* 0x000fe200078e00ff */
[----:B------:R-:W-:-:S04]  /*0b30*/  LOP3.LUT R2, R6, 0x7fffff0, RZ, 0xc0, !PT ;  /* 0x07fffff006027812 */ /* 0x000fc800078ec0ff */
[----:B------:R-:W-:Y:S01]  /*0b40*/  LOP3.LUT R5, R4, 0xfffffe00, RZ, 0xc0, !PT ;  /* 0xfffffe0004057812 */ /* 0x000fe200078ec0ff */
[----:B------:R-:W-:Y:S01]  /*0b50*/  IMAD.IADD R4, R21, 0x1, -R2 ;  /* 0x0000000115047824 */ /* 0x000fe200078e0a02 */
[----:B------:R-:W-:-:S03]  /*0b60*/  LEA.HI R2, R0, R21, RZ, 0x7 ;  /* 0x0000001500027211 */ /* 0x000fc600078f38ff */
[----:B------:R-:W-:Y:S01]  /*0b70*/  IMAD R7, R4, 0x20, R5 ;  /* 0x0000002004077824 */ /* 0x000fe200078e0205 */
[----:B------:R-:W-:Y:S02]  /*0b80*/  SHF.R.S32.HI R5, RZ, 0x1f, R3 ;  /* 0x0000001fff057819 */ /* 0x000fe40000011403 */
[----:B------:R-:W-:Y:S02]  /*0b90*/  LOP3.LUT R3, R3, 0xfffffffe, RZ, 0xc0, !PT ;  /* 0xfffffffe03037812 */ /* 0x000fe400078ec0ff */
[----:B------:R-:W-:Y:S02]  /*0ba0*/  LOP3.LUT R8, R2, 0xffffff80, RZ, 0xc0, !PT ;  /* 0xffffff8002087812 */ /* 0x000fe400078ec0ff */
[----:B------:R-:W-:Y:S01]  /*0bb0*/  LEA.HI R5, R5, R10, RZ, 0x2 ;  /* 0x0000000a05057211 */ /* 0x000fe200078f10ff */
[C---:B------:R-:W-:Y:S01]  /*0bc0*/  IMAD.IADD R16, R21.reuse, 0x1, -R3 ;  /* 0x0000000115107824 */ /* 0x040fe200078e0a03 */
[----:B------:R-:W-:Y:S01]  /*0bd0*/  SHF.R.S32.HI R3, RZ, 0x4, R6 ;  /* 0x00000004ff037819 */ /* 0x000fe20000011406 */
[----:B------:R-:W-:Y:S01]  /*0be0*/  IMAD.IADD R19, R21, 0x1, -R8 ;  /* 0x0000000115137824 */ /* 0x000fe200078e0a08 */
[----:B------:R-:W-:Y:S01]  /*0bf0*/  LOP3.LUT R5, R5, 0x7fffffc, RZ, 0xc0, !PT ;  /* 0x07fffffc05057812 */ /* 0x000fe200078ec0ff */
[----:B------:R-:W-:Y:S01]  /*0c00*/  IMAD.SHL.U32 R22, R16, 0x8, RZ ;  /* 0x0000000810167824 */ /* 0x000fe200078e00ff */
[----:B------:R-:W-:-:S02]  /*0c10*/  LEA.HI R6, R6, R3, RZ, 0x1 ;  /* 0x0000000306067211 */ /* 0x000fc400078f08ff */
[----:B------:R-:W-:Y:S01]  /*0c20*/  SHF.R.S32.HI R8, RZ, 0x1f, R19 ;  /* 0x0000001fff087819 */ /* 0x000fe20000011413 */
[----:B------:R-:W-:Y:S01]  /*0c30*/  VIADD R15, R22, 0x20 ;  /* 0x00000020160f7836 */ /* 0x000fe20000000000 */
[----:B------:R-:W-:Y:S01]  /*0c40*/  LEA.HI R4, R0, R21, RZ, 0x3 ;  /* 0x0000001500047211 */ /* 0x000fe200078f18ff */
[----:B------:R-:W-:Y:S01]  /*0c50*/  IMAD.IADD R5, R10, 0x1, -R5 ;  /* 0x000000010a057824 */ /* 0x000fe200078e0a05 */
[----:B------:R-:W-:Y:S01]  /*0c60*/  LOP3.LUT R6, R6, 0x1ffffffe, RZ, 0xc0, !PT ;  /* 0x1ffffffe06067812 */ /* 0x000fe200078ec0ff */
[----:B------:R-:W-:Y:S01]  /*0c70*/  IMAD.IADD R12, R22, 0x1, R15 ;  /* 0x00000001160c7824 */ /* 0x000fe200078e020f */
[----:B------:R-:W-:Y:S01]  /*0c80*/  LEA.HI R9, R8, R19, RZ, 0x2 ;  /* 0x0000001308097211 */ /* 0x000fe200078f10ff */
[----:B------:R-:W-:Y:S01]  /*0c90*/  STL [R1+0x18], R15 ;  /* 0x0000180f01007387 */ /* 0x000fe20000100800 */
[----:B------:R-:W-:Y:S01]  /*0ca0*/  SHF.R.S32.HI R14, RZ, 0x7, R2 ;  /* 0x00000007ff0e7819 */ /* 0x000fe20000011402 */
[----:B------:R-:W-:Y:S01]  /*0cb0*/  IMAD.IADD R6, R3, 0x1, -R6 ;  /* 0x0000000103067824 */ /* 0x000fe200078e0a06 */
[----:B------:R-:W-:-:S02]  /*0cc0*/  SHF.R.S32.HI R4, RZ, 0x3, R4 ;  /* 0x00000003ff047819 */ /* 0x000fc40000011404 */
[----:B------:R-:W-:Y:S01]  /*0cd0*/  LEA R13, R3, R5, 0x3 ;  /* 0x00000005030d7211 */ /* 0x000fe200078e18ff */
[----:B------:R-:W-:Y:S01]  /*0ce0*/  IMAD.HI R2, R14, 0x55555556, RZ ;  /* 0x555555560e027827 */ /* 0x000fe200078e02ff */
[--C-:B------:R-:W-:Y:S02]  /*0cf0*/  SHF.R.S32.HI R10, RZ, 0x2, R9.reuse ;  /* 0x00000002ff0a7819 */ /* 0x100fe40000011409 */
[----:B------:R-:W-:Y:S01]  /*0d00*/  SHF.R.S32.HI R11, RZ, 0x1f, R9 ;  /* 0x0000001fff0b7819 */ /* 0x000fe20000011409 */
[----:B------:R-:W-:Y:S01]  /*0d10*/  IMAD.SHL.U32 R4, R4, 0x80, RZ ;  /* 0x0000008004047824 */ /* 0x000fe200078e00ff */
[----:B------:R-:W-:Y:S02]  /*0d20*/  SHF.R.S32.HI R3, RZ, 0x1f, R12 ;  /* 0x0000001fff037819 */ /* 0x000fe4000001140c */
[----:B------:R-:W-:Y:S02]  /*0d30*/  LEA.HI R11, R11, R10, RZ, 0x3 ;  /* 0x0000000a0b0b7211 */ /* 0x000fe400078f18ff */
[----:B------:R-:W-:-:S02]  /*0d40*/  LEA.HI R5, R3, R12, RZ, 0x4 ;  /* 0x0000000c03057211 */ /* 0x000fc400078f20ff */
[----:B------:R-:W-:Y:S01]  /*0d50*/  LEA.HI R3, R3, R12, RZ, 0x5 ;  /* 0x0000000c03037211 */ /* 0x000fe200078f28ff */
[----:B------:R-:W-:Y:S01]  /*0d60*/  IMAD.SHL.U32 R12, R13, 0x20, RZ ;  /* 0x000000200d0c7824 */ /* 0x000fe200078e00ff */
[----:B------:R-:W-:Y:S02]  /*0d70*/  LOP3.LUT R11, R11, 0xfffffff8, RZ, 0xc0, !PT ;  /* 0xfffffff80b0b7812 */ /* 0x000fe400078ec0ff */
[----:B------:R-:W-:Y:S02]  /*0d80*/  LEA.HI R2, R2, R2, RZ, 0x1 ;  /* 0x0000000202027211 */ /* 0x000fe400078f08ff */
[----:B------:R-:W-:Y:S01]  /*0d90*/  LOP3.LUT R20, R4, 0x80, RZ, 0xc0, !PT ;  /* 0x0000008004147812 */ /* 0x000fe200078ec0ff */
[----:B------:R-:W-:Y:S01]  /*0da0*/  IMAD.IADD R11, R10, 0x1, -R11 ;  /* 0x000000010a0b7824 */ /* 0x000fe200078e0a0b */
[----:B------:R-:W-:Y:S01]  /*0db0*/  LEA.HI R8, R8, R19, RZ, 0x5 ;  /* 0x0000001308087211 */ /* 0x000fe200078f28ff */
[----:B------:R-:W-:Y:S01]  /*0dc0*/  IMAD R2, R2, -0x3, R14 ;  /* 0xfffffffd02027824 */ /* 0x000fe200078e020e */
[----:B------:R-:W-:Y:S01]  /*0dd0*/  SHF.R.S32.HI R4, RZ, 0x5, R3 ;  /* 0x00000005ff047819 */ /* 0x000fe20000011403 */
[----:B------:R-:W-:Y:S01]  /*0de0*/  STL [R1+0xc], R20 ;  /* 0x00000c1401007387 */ /* 0x000fe20000100800 */
[----:B------:R-:W-:Y:S01]  /*0df0*/  SHF.R.S32.HI R8, RZ, 0x5, R8 ;  /* 0x00000005ff087819 */ /* 0x000fe20000011408 */
[----:B------:R-:W-:Y:S01]  /*0e00*/  IMAD.MOV.U32 R10, RZ, RZ, -0x2 ;  /* 0xfffffffeff0a7424 */ /* 0x000fe200078e00ff */
[----:B------:R-:W-:Y:S01]  /*0e10*/  SHF.R.U32.HI R14, RZ, 0x3, R20 ;  /* 0x00000003ff0e7819 */ /* 0x000fe20000011614 */
[----:B------:R-:W-:Y:S01]  /*0e20*/  IMAD R13, R4, 0x1800, R12 ;  /* 0x00001800040d7824 */ /* 0x000fe200078e020c */
[----:B------:R-:W-:Y:S01]  /*0e30*/  LOP3.LUT R9, R9, 0x7ffffffc, RZ, 0xc0, !PT ;  /* 0x7ffffffc09097812 */ /* 0x000fe200078ec0ff */
[----:B------:R-:W-:Y:S01]  /*0e40*/  IMAD R4, R6, 0x8, R7 ;  /* 0x0000000806047824 */ /* 0x000fe200078e0207 */
[----:B------:R-:W-:Y:S01]  /*0e50*/  LOP3.LUT R3, R20, 0x10, R5, 0xf8, !PT ;  /* 0x0000001014037812 */ /* 0x000fe200078ef805 */
[----:B------:R-:W-:Y:S01]  /*0e60*/  IMAD R11, R8, 0x10, R11 ;  /* 0x00000010080b7824 */ /* 0x000fe200078e020b */
[----:B------:R-:W-:Y:S01]  /*0e70*/  STL [R1+0x1c], R12 ;  /* 0x00001c0c01007387 */ /* 0x000fe20000100800 */
[----:B------:R-:W-:Y:S01]  /*0e80*/  LEA.HI R0, R0, R21, RZ, 0x2 ;  /* 0x0000001500007211 */ /* 0x000fe200078f10ff */
[----:B------:R-:W-:Y:S01]  /*0e90*/  IMAD.IADD R9, R19, 0x1, -R9 ;  /* 0x0000000113097824 */ /* 0x000fe200078e0a09 */
[----:B------:R-:W-:Y:S01]  /*0ea0*/  LOP3.LUT R3, R3, R14, RZ, 0x3c, !PT ;  /* 0x0000000e03037212 */ /* 0x000fe200078e3cff */
[----:B------:R-:W-:Y:S01]  /*0eb0*/  STL [R1+0x60], R14 ;  /* 0x0000600e01007387 */ /* 0x000fe20000100800 */
[----:B------:R-:W-:Y:S01]  /*0ec0*/  SHF.L.U32 R16, R16, 0x4, RZ ;  /* 0x0000000410107819 */ /* 0x000fe200000006ff */
[----:B------:R-:W-:Y:S01]  /*0ed0*/  IMAD R6, R9, R10, 0x80 ;  /* 0x0000008009067424 */ /* 0x000fe200078e020a */
[----:B------:R-:W-:Y:S01]  /*0ee0*/  IADD3 R3, R18, R13, R3 ;  /* 0x0000000d12037210 */ /* 0x000fe20007ffe003 */
[----:B------:R0:W-:Y:S01]  /*0ef0*/  STL [R1+0x70], R4 ;  /* 0x0000700401007387 */ /* 0x0001e20000100800 */
[----:B------:R-:W-:Y:S01]  /*0f00*/  SHF.R.S32.HI R8, RZ, 0x1f, R15 ;  /* 0x0000001fff087819 */ /* 0x000fe2000001140f */
[----:B------:R-:W-:-:S02]  /*0f10*/  VIADD R156, R16, 0x40 ;  /* 0x00000040109c7836 */ /* 0x000fc40000000000 */
[----:B------:R1:W-:Y:S01]  /*0f20*/  STL [R1+0x68], R6 ;  /* 0x0000680601007387 */ /* 0x0003e20000100800 */
[----:B------:R-:W-:Y:S02]  /*0f30*/  IMAD.MOV.U32 R19, RZ, RZ, RZ ;  /* 0x000000ffff137224 */ /* 0x000fe400078e00ff */
[----:B------:R-:W-:Y:S01]  /*0f40*/  SHF.R.S32.HI R10, RZ, 0x1f, R156 ;  /* 0x0000001fff0a7819 */ /* 0x000fe2000001149c */
[----:B------:R2:W-:Y:S01]  /*0f50*/  STL [R1+0x5c], R3 ;  /* 0x00005c0301007387 */ /* 0x0005e20000100800 */
[----:B0-----:R-:W-:Y:S01]  /*0f60*/  IMAD R4, R2, 0x40, R11 ;  /* 0x0000004002047824 */ /* 0x001fe200078e020b */
[----:B------:R-:W-:Y:S01]  /*0f70*/  LOP3.LUT R2, R0, 0xfffffffc, RZ, 0xc0, !PT ;  /* 0xfffffffc00027812 */ /* 0x000fe200078ec0ff */
[----:B-1----:R-:W-:-:S03]  /*0f80*/  VIADD R6, R22, 0x10 ;  /* 0x0000001016067836 */ /* 0x002fc60000000000 */
[----:B------:R-:W-:Y:S01]  /*0f90*/  STL [R1+0x64], R4 ;  /* 0x0000640401007387 */ /* 0x000fe20000100800 */
[----:B------:R-:W-:Y:S01]  /*0fa0*/  IMAD.IADD R7, R21, 0x1, -R2 ;  /* 0x0000000115077824 */ /* 0x000fe200078e0a02 */
[----:B------:R-:W-:Y:S02]  /*0fb0*/  SHF.R.S32.HI R2, RZ, 0x2, R0 ;  /* 0x00000002ff027819 */ /* 0x000fe40000011400 */
[----:B------:R-:W-:Y:S01]  /*0fc0*/  STL [R1+0x40], RZ ;  /* 0x000040ff01007387 */ /* 0x000fe20000100800 */
[C---:B--2---:R-:W-:Y:S01]  /*0fd0*/  IMAD.SHL.U32 R3, R7.reuse, 0x8, RZ ;  /* 0x0000000807037824 */ /* 0x044fe200078e00ff */
[----:B------:R-:W-:Y:S02]  /*0fe0*/  LEA.HI R0, R7, R7, RZ, 0x1 ;  /* 0x0000000707007211 */ /* 0x000fe400078f08ff */
[----:B------:R-:W-:Y:S01]  /*0ff0*/  STL [R1+0x8], RZ ;  /* 0x000008ff01007387 */ /* 0x000fe20000100800 */
[----:B------:R-:W-:Y:S02]  /*1000*/  SHF.R.S32.HI R9, RZ, 0x1f, R6 ;  /* 0x0000001fff097819 */ /* 0x000fe40000011406 */
[----:B------:R-:W-:Y:S01]  /*1010*/  LOP3.LUT R2, R0, 0x1ffffffe, RZ, 0xc0, !PT ;  /* 0x1ffffffe00027812 */ /* 0x000fe200078ec0ff */
[----:B------:R-:W-:Y:S01]  /*1020*/  STL [R1], RZ ;  /* 0x000000ff01007387 */ /* 0x000fe20000100800 */
[----:B------:R-:W-:-:S03]  /*1030*/  LOP3.LUT R0, R20, 0x10, R16, 0xf8, !PT ;  /* 0x0000001014007812 */ /* 0x000fc600078ef810 */
[----:B------:R-:W-:Y:S01]  /*1040*/  STL [R1+0x30], R3 ;  /* 0x0000300301007387 */ /* 0x000fe20000100800 */
[----:B------:R-:W-:Y:S01]  /*1050*/  LOP3.LUT R0, R0, R14, RZ, 0x3c, !PT ;  /* 0x0000000e00007212 */ /* 0x000fe200078e3cff */
[----:B------:R-:W-:Y:S02]  /*1060*/  IMAD.IADD R2, R7, 0x1, -R2 ;  /* 0x0000000107027824 */ /* 0x000fe400078e0a02 */
[----:B------:R0:W-:Y:S04]  /*1070*/  STL [R1+0x14], R6 ;  /* 0x0000140601007387 */ /* 0x0001e80000100800 */
[----:B------:R-:W-:Y:S04]  /*1080*/  STL [R1+0x10], R10 ;  /* 0x0000100a01007387 */ /* 0x000fe80000100800 */
[----:B------:R-:W-:Y:S01]  /*1090*/  STL [R1+0x58], R9 ;  /* 0x0000580901007387 */ /* 0x000fe20000100800 */
[----:B0-----:R-:W-:-:S03]  /*10a0*/  VIADD R6, R3, 0x20 ;  /* 0x0000002003067836 */ /* 0x001fc60000000000 */
[----:B------:R-:W-:Y:S01]  /*10b0*/  STL [R1+0x54], R8 ;  /* 0x0000540801007387 */ /* 0x000fe20000100800 */
[----:B------:R-:W-:-:S03]  /*10c0*/  VIADD R3, R3, 0x40 ;  /* 0x0000004003037836 */ /* 0x000fc60000000000 */
[----:B------:R0:W-:Y:S02]  /*10d0*/  STL [R1+0x4c], R6 ;  /* 0x00004c0601007387 */ /* 0x0001e40000100800 */
[----:B------:R-:W-:Y:S02]  /*10e0*/  SHF.R.S32.HI R7, RZ, 0x1f, R3 ;  /* 0x0000001fff077819 */ /* 0x000fe40000011403 */
[----:B------:R1:W-:Y:S01]  /*10f0*/  STL [R1+0x50], R3 ;  /* 0x0000500301007387 */ /* 0x0003e20000100800 */
[----:B0-----:R-:W-:Y:S02]  /*1100*/  SHF.R.S32.HI R6, RZ, 0x1f, R6 ;  /* 0x0000001fff067819 */ /* 0x001fe40000011406 */
[----:B-1----:R-:W-:-:S03]  /*1110*/  SHF.R.S32.HI R3, RZ, 0x4, R5 ;  /* 0x00000004ff037819 */ /* 0x002fc60000011405 */
[----:B------:R0:W-:Y:S04]  /*1120*/  STL [R1+0x78], R6 ;  /* 0x0000780601007387 */ /* 0x0001e80000100800 */
[----:B------:R1:W-:Y:S01]  /*1130*/  STL [R1+0x74], R7 ;  /* 0x0000740701007387 */ /* 0x0003e20000100800 */
[----:B0-----:R-:W-:Y:S02]  /*1140*/  IMAD.IADD R6, R12, 0x1, R0 ;  /* 0x000000010c067824 */ /* 0x001fe400078e0200 */
[----:B------:R-:W-:-:S03]  /*1150*/  IMAD R0, R2, 0x8, R4 ;  /* 0x0000000802007824 */ /* 0x000fc600078e0204 */
[----:B------:R1:W-:Y:S04]  /*1160*/  STL [R1+0x24], R6 ;  /* 0x0000240601007387 */ /* 0x0003e80000100800 */
[----:B------:R1:W-:Y:S04]  /*1170*/  STL [R1+0x6c], R0 ;  /* 0x00006c0001007387 */ /* 0x0003e80000100800 */
[----:B------:R1:W-:Y:S02]  /*1180*/  STL [R1+0x4], R3 ;  /* 0x0000040301007387 */ /* 0x0003e40000100800 */
.L_x_485:
[----:B01----:R-:W0:Y:S01]  /*1190*/  LDC.64 R2, c[0x0][0xc88] ;  /* 0x00032200ff027b82 */ /* 0x003e220000000a00 */
[----:B------:R-:W-:Y:S01]  /*11a0*/  ULDC.64 UR4, c[0x0][0xa28] ;  /* 0x00028a0000047ab9 */ /* 0x000fe20000000a00 */
[----:B------:R-:W-:Y:S01]  /*11b0*/  ULDC.64 UR8, c[0x0][0xa18] ;  /* 0x0002860000087ab9 */ /* 0x000fe20000000a00 */
[----:B------:R-:W-:Y:S01]  /*11c0*/  ULDC.64 UR6, c[0x0][0xa08] ;  /* 0x0002820000067ab9 */ /* 0x000fe20000000a00 */
[----:B0-----:R-:W-:-:S05]  /*11d0*/  IMAD.WIDE R2, R155, 0x4, R2 ;  /* 0x000000049b027825 */ /* 0x001fca00078e0202 */
[----:B--2---:R-:W2:Y:S01]  /*11e0*/  LDG.E R0, desc[UR42][R2.64] ;  /* 0x0000002a02007981 */ /* 0x004ea2000c1e1900 */
[----:B------:R-:W-:Y:S01]  /*11f0*/  ISETP.NE.U32.AND P2, PT, RZ, UR4, PT ;  /* 0x00000004ff007c0c */ /* 0x000fe2000bf45070 */
[----:B---34-:R-:W-:Y:S01]  /*1200*/  IMAD.MOV.U32 R9, RZ, RZ, RZ ;  /* 0x000000ffff097224 */ /* 0x018fe200078e00ff */
[----:B------:R-:W-:Y:S01]  /*1210*/  ISETP.NE.U32.AND P1, PT, RZ, UR8, PT ;  /* 0x00000008ff007c0c */ /* 0x000fe2000bf25070 */
[----:B------:R-:W-:Y:S01]  /*1220*/  IMAD.MOV.U32 R29, RZ, RZ, RZ ;  /* 0x000000ffff1d7224 */ /* 0x000fe200078e00ff */
[----:B------:R-:W-:Y:S02]  /*1230*/  ISETP.NE.AND.EX P2, PT, RZ, UR5, PT, P2 ;  /* 0x00000005ff007c0c */ /* 0x000fe4000bf45320 */
[----:B------:R-:W-:Y:S02]  /*1240*/  ISETP.NE.AND.EX P1, PT, RZ, UR9, PT, P1 ;  /* 0x00000009ff007c0c */ /* 0x000fe4000bf25310 */
[----:B------:R-:W-:-:S04]  /*1250*/  ISETP.NE.U32.AND P0, PT, RZ, UR6, PT ;  /* 0x00000006ff007c0c */ /* 0x000fc8000bf05070 */
[----:B------:R-:W-:Y:S02]  /*1260*/  ISETP.NE.AND.EX P0, PT, RZ, UR7, PT, P0 ;  /* 0x00000007ff007c0c */ /* 0x000fe4000bf05300 */
[----:B--2---:R-:W-:Y:S01]  /*1270*/  SHF.R.S32.HI R4, RZ, 0x1f, R0 ;  /* 0x0000001fff047819 */ /* 0x004fe20000011400 */
[C---:B------:R-:W-:Y:S02]  /*1280*/  IMAD.SHL.U32 R31, R0.reuse, 0x4, RZ ;  /* 0x00000004001f7824 */ /* 0x040fe400078e00ff */
[C---:B------:R-:W-:Y:S01]  /*1290*/  @P2 LEA R2, P3, R0.reuse, UR4, 0x2 ;  /* 0x0000000400022c11 */ /* 0x040fe2000f8610ff */
[----:B------:R-:W-:Y:S01]  /*12a0*/  STL [R1+0x28], R0 ;  /* 0x0000280001007387 */ /* 0x000fe20000100800 */
[C-C-:B------:R-:W-:Y:S02]  /*12b0*/  SHF.L.U64.HI R30, R0.reuse, 0x2, R4.reuse ;  /* 0x00000002001e7819 */ /* 0x140fe40000010204 */
[----:B------:R-:W-:Y:S01]  /*12c0*/  @P2 LEA.HI.X R3, R0, UR5, R4, 0x2, P3 ;  /* 0x0000000500032c11 */ /* 0x000fe200098f1404 */
[----:B------:R0:W-:Y:S01]  /*12d0*/  STL [R1+0x44], R4 ;  /* 0x0000440401007387 */ /* 0x0001e20000100800 */
[----:B------:R-:W-:Y:S01]  /*12e0*/  IADD3 R6, P4, R31, UR6, RZ ;  /* 0x000000061f067c10 */ /* 0x000fe2000ff9e0ff */
[----:B------:R-:W-:-:S02]  /*12f0*/  ULDC UR4, c[0x0][0x288] ;  /* 0x0000a20000047ab9 */ /* 0x000fc40000000800 */
[----:B-----5:R1:W5:Y:S01]  /*1300*/  @P2 LDG.E R9, desc[UR42][R2.64] ;  /* 0x0000002a02092981 */ /* 0x020362000c1e1900 */
[----:B------:R-:W-:Y:S01]  /*1310*/  IMAD.U32 R25, RZ, RZ, UR4 ;  /* 0x00000004ff197e24 */ /* 0x000fe2000f8e00ff */
[----:B------:R-:W-:Y:S01]  /*1320*/  IADD3.X R7, R30, UR7, RZ, P4, !PT ;  /* 0x000000071e077c10 */ /* 0x000fe2000a7fe4ff */
[----:B------:R-:W-:Y:S01]  /*1330*/  ULDC.64 UR4, c[0x0][0x418] ;  /* 0x0001060000047ab9 */ /* 0x000fe20000000a00 */
[----:B------:R1:W-:Y:S01]  /*1340*/  STL [R1+0x38], R31 ;  /* 0x0000381f01007387 */ /* 0x0003e20000100800 */
[----:B0-----:R-:W-:-:S03]  /*1350*/  @P1 IADD3 R4, P2, R31, UR8, RZ ;  /* 0x000000081f041c10 */ /* 0x001fc6000ff5e0ff */
[----:B------:R1:W5:Y:S01]  /*1360*/  @P0 LDG.E R29, desc[UR42][R6.64] ;  /* 0x0000002a061d0981 */ /* 0x000362000c1e1900 */
[----:B------:R-:W-:Y:S01]  /*1370*/  @P1 IADD3.X R5, R30, UR9, RZ, P2, !PT ;  /* 0x000000091e051c10 */ /* 0x000fe200097fe4ff */
[----:B------:R-:W-:Y:S02]  /*1380*/  UISETP.NE.U32.AND UP0, UPT, UR4, URZ, UPT ;  /* 0x0000003f0400728c */ /* 0x000fe4000bf05070 */
[----:B------:R1:W-:Y:S01]  /*1390*/  STL [R1+0x3c], R30 ;  /* 0x00003c1e01007387 */ /* 0x0003e20000100800 */
[----:B------:R-:W-:Y:S01]  /*13a0*/  ULDC.64 UR8, c[0x0][0xa20] ;  /* 0x0002880000087ab9 */ /* 0x000fe20000000a00 */
[----:B------:R-:W-:Y:S02]  /*13b0*/  ULDC UR4, c[0x0][0x424] ;  /* 0x0001090000047ab9 */ /* 0x000fe40000000800 */
[----:B------:R1:W5:Y:S04]  /*13c0*/  @P1 LDG.E R25, desc[UR42][R4.64] ;  /* 0x0000002a04191981 */ /* 0x000368000c1e1900 */
[----:B------:R1:W-:Y:S04]  /*13d0*/  STL [R1+0x48], R153 ;  /* 0x0000489901007387 */ /* 0x0003e80000100800 */
[----:B------:R1:W-:Y:S01]  /*13e0*/  STL [R1+0x34], R154 ;  /* 0x0000349a01007387 */ /* 0x0003e20000100800 */
[----:B------:R-:W-:Y:S01]  /*13f0*/  UISETP.NE.AND.EX UP0, UPT, UR5, URZ, UPT, UP0 ;  /* 0x0000003f0500728c */ /* 0x000fe2000bf05300 */
[----:B------:R-:W-:-:S02]  /*1400*/  ISETP.NE.U32.AND P2, PT, RZ, UR8, PT ;  /* 0x00000008ff007c0c */ /* 0x000fc4000bf45070 */
[----:B------:R-:W-:Y:S01]  /*1410*/  ULDC UR5, c[0x0][0x2f0] ;  /* 0x0000bc0000057ab9 */ /* 0x000fe20000000800 */
[----:B------:R-:W-:Y:S01]  /*1420*/  USEL UR4, UR4, 0x1, UP0 ;  /* 0x0000000104047887 */ /* 0x000fe20008000000 */
[----:B------:R-:W-:-:S03]  /*1430*/  ISETP.NE.AND.EX P2, PT, RZ, UR9, PT, P2 ;  /* 0x00000009ff007c0c */ /* 0x000fc6000bf45320 */
[----:B------:R-:W-:-:S03]  /*1440*/  UIMAD UR4, UR4, UR5, URZ ;  /* 0x00000005040472a4 */ /* 0x000fc6000f8e023f */
[----:B------:R-:W-:Y:S01]  /*1450*/  ULDC UR5, c[0x0][0x348] ;  /* 0x0000d20000057ab9 */ /* 0x000fe20000000800 */
[----:B------:R-:W-:Y:S01]  /*1460*/  MOV R40, R0 ;  /* 0x0000000000287202 */ /* 0x000fe20000000f00 */
[----:B-1----:R-:W-:Y:S07]  /*1470*/  @P1 BRA `(.L_x_366) ;  /* 0x0000000000241947 */ /* 0x002fee0003800000 */
[----:B------:R-:W-:Y:S02]  /*1480*/  ULDC.64 UR6, c[0x0][0xa00] ;  /* 0x0002800000067ab9 */ /* 0x000fe40000000a00 */
[----:B------:R-:W-:-:S04]  /*1490*/  ISETP.NE.U32.AND P1, PT, RZ, UR6, PT ;  /* 0x00000006ff007c0c */ /* 0x000fc8000bf25070 */
[----:B------:R-:W-:-:S13]  /*14a0*/  ISETP.NE.AND.EX P1, PT, RZ, UR7, PT, P1 ;  /* 0x00000007ff007c0c */ /* 0x000fda000bf25310 */
[----:B------:R-:W-:Y:S05]  /*14b0*/  @!P1 BRA `(.L_x_366) ;  /* 0x0000000000149947 */ /* 0x000fea0003800000 */
[----:B------:R-:W0:Y:S02]  /*14c0*/  LDC.64 R2, c[0x0][0xa00] ;  /* 0x00028000ff027b82 */ /* 0x000e240000000a00 */
[----:B0-----:R-:W-:-:S05]  /*14d0*/  IMAD.WIDE R2, R40, 0x4, R2 ;  /* 0x0000000428027825 */ /* 0x001fca00078e0202 */
[----:B-----5:R-:W2:Y:S04]  /*14e0*/  LDG.E R25, desc[UR42][R2.64] ;  /* 0x0000002a02197981 */ /* 0x020ea8000c1e1900 */
[----:B------:R-:W2:Y:S02]  /*14f0*/  LDG.E R0, desc[UR42][R2.64+0x4] ;  /* 0x0000042a02007981 */ /* 0x000ea4000c1e1900 */
[----:B--2---:R-:W-:-:S07]  /*1500*/  IMAD.IADD R25, R0, 0x1, -R25 ;  /* 0x0000000100197824 */ /* 0x004fce00078e0a19 */
.L_x_366:
[----:B------:R-:W-:Y:S02]  /*1510*/  IMAD.U32 R27, RZ, RZ, UR5 ;  /* 0x00000005ff1b7e24 */ /* 0x000fe4000f8e00ff */
[----:B------:R-:W-:Y:S01]  /*1520*/  IMAD.U32 R28, RZ, RZ, UR4 ;  /* 0x00000004ff1c7e24 */ /* 0x000fe2000f8e00ff */
[----:B------:R-:W-:Y:S06]  /*1530*/  @!P2 BRA `(.L_x_367) ;  /* 0x000000000010a947 */ /* 0x000fec0003800000 */
[----:B------:R-:W-:-:S04]  /*1540*/  IADD3 R2, P0, R31, UR8, RZ ;  /* 0x000000081f027c10 */ /* 0x000fc8000ff1e0ff */
[----:B------:R-:W-:-:S05]  /*1550*/  IADD3.X R3, R30, UR9, RZ, P0, !PT ;  /* 0x000000091e037c10 */ /* 0x000fca00087fe4ff */
[----:B------:R0:W5:Y:S01]  /*1560*/  LDG.E R28, desc[UR42][R2.64] ;  /* 0x0000002a021c7981 */ /* 0x000162000c1e1900 */
[----:B------:R-:W-:Y:S05]  /*1570*/  BRA `(.L_x_368) ;  /* 0x0000000000107947 */ /* 0x000fea0003800000 */
.L_x_367:
[----:B------:R-:W-:Y:S05]  /*1580*/  @!P0 BRA `(.L_x_368) ;  /* 0x00000000000c8947 */ /* 0x000fea0003800000 */
[----:B------:R-:W2:Y:S04]  /*1590*/  LDG.E R3, desc[UR42][R6.64] ;  /* 0x0000002a06037981 */ /* 0x000ea8000c1e1900 */
[----:B------:R-:W2:Y:S02]  /*15a0*/  LDG.E R28, desc[UR42][R6.64+0x4] ;  /* 0x0000042a061c7981 */ /* 0x000ea4000c1e1900 */
[----:B--2---:R-:W-:-:S07]  /*15b0*/  IMAD.IADD R28, R28, 0x1, -R3 ;  /* 0x000000011c1c7824 */ /* 0x004fce00078e0a03 */
.L_x_368:
[----:B------:R-:W-:Y:S02]  /*15c0*/  ULDC.64 UR4, c[0x0][0xa10] ;  /* 0x0002840000047ab9 */ /* 0x000fe40000000a00 */
[----:B------:R-:W-:-:S04]  /*15d0*/  ISETP.NE.U32.AND P0, PT, RZ, UR4, PT ;  /* 0x00000004ff007c0c */ /* 0x000fc8000bf05070 */
[----:B------:R-:W-:Y:S01]  /*15e0*/  ISETP.NE.AND.EX P0, PT, RZ, UR5, PT, P0 ;  /* 0x00000005ff007c0c */ /* 0x000fe2000bf05300 */
[----:B-----5:R-:W-:Y:S01]  /*15f0*/  IMAD.IADD R6, R28, 0x1, -R9 ;  /* 0x000000011c067824 */ /* 0x020fe200078e0a09 */
[----:B------:R-:W-:-:S11]  /*1600*/  ULDC.64 UR4, c[0x0][0xa30] ;  /* 0x00028c0000047ab9 */ /* 0x000fd60000000a00 */
[----:B0-----:R-:W0:Y:S02]  /*1610*/  @P0 LDC.64 R2, c[0x0][0xa10] ;  /* 0x00028400ff020b82 */ /* 0x001e240000000a00 */
[----:B0-----:R-:W-:-:S05]  /*1620*/  @P0 IMAD.WIDE R2, R40, 0x4, R2 ;  /* 0x0000000428020825 */ /* 0x001fca00078e0202 */
[----:B------:R-:W2:Y:S04]  /*1630*/  @P0 LDG.E R0, desc[UR42][R2.64] ;  /* 0x0000002a02000981 */ /* 0x000ea8000c1e1900 */
[----:B------:R-:W2:Y:S01]  /*1640*/  @P0 LDG.E R7, desc[UR42][R2.64+0x4] ;  /* 0x0000042a02070981 */ /* 0x000ea2000c1e1900 */
[----:B------:R-:W-:Y:S01]  /*1650*/  ISETP.NE.U32.AND P1, PT, RZ, UR4, PT ;  /* 0x00000004ff007c0c */ /* 0x000fe2000bf25070 */
[----:B------:R-:W-:Y:S02]  /*1660*/  IMAD.MOV R26, RZ, RZ, -R6 ;  /* 0x000000ffff1a7224 */ /* 0x000fe400078e0a06 */
[----:B------:R-:W-:Y:S01]  /*1670*/  IMAD.MOV.U32 R24, RZ, RZ, R28 ;  /* 0x000000ffff187224 */ /* 0x000fe200078e001c */
[----:B------:R-:W-:Y:S02]  /*1680*/  ISETP.NE.AND.EX P1, PT, RZ, UR5, PT, P1 ;  /* 0x00000005ff007c0c */ /* 0x000fe4000bf25310 */
[----:B------:R-:W-:-:S11]  /*1690*/  VIMNMX R26, RZ, R26, !PT ;  /* 0x0000001aff1a7248 */ /* 0x000fd60007fe0100 */
[----:B------:R-:W-:-:S04]  /*16a0*/  @P1 IADD3 R4, P2, R31, UR4, RZ ;  /* 0x000000041f041c10 */ /* 0x000fc8000ff5e0ff */
[----:B------:R-:W-:-:S05]  /*16b0*/  @P1 IADD3.X R5, R30, UR5, RZ, P2, !PT ;  /* 0x000000051e051c10 */ /* 0x000fca00097fe4ff */
[----:B------:R0:W5:Y:S01]  /*16c0*/  @P1 LDG.E R24, desc[UR42][R4.64] ;  /* 0x0000002a04181981 */ /* 0x000162000c1e1900 */
[----:B--2---:R-:W-:-:S04]  /*16d0*/  @P0 IMAD.IADD R27, R7, 0x1, -R0 ;  /* 0x00000001071b0824 */ /* 0x004fc800078e0a00 */
[----:B------:R-:W-:-:S04]  /*16e0*/  IMAD.IADD R88, R6, 0x1, R27 ;  /* 0x0000000106587824 */ /* 0x000fc800078e021b */
[----:B------:R-:W-:-:S05]  /*16f0*/  VIADD R0, R88, 0x7f ;  /* 0x0000007f58007836 */ /* 0x000fca0000000000 */
[----:B------:R-:W-:-:S04]  /*1700*/  SHF.R.S32.HI R3, RZ, 0x1f, R0 ;  /* 0x0000001fff037819 */ /* 0x000fc80000011400 */
[----:B------:R-:W-:-:S04]  /*1710*/  LEA.HI R3, R3, R0, RZ, 0x7 ;  /* 0x0000000003037211 */ /* 0x000fc800078f38ff */
[----:B------:R-:W-:Y:S02]  /*1720*/  LOP3.LUT R0, R3, 0xffffff80, RZ, 0xc0, !PT ;  /* 0xffffff8003007812 */ /* 0x000fe400078ec0ff */
[----:B------:R-:W-:Y:S02]  /*1730*/  SHF.R.S32.HI R155, RZ, 0x7, R3 ;  /* 0x00000007ff9b7819 */ /* 0x000fe40000011403 */
[----:B------:R-:W-:-:S04]  /*1740*/  VIADDMNMX R7, R0, -R6, R27, PT ;  /* 0x8000000600077246 */ /* 0x000fc8000380011b */
[----:B------:R-:W-:Y:S02]  /*1750*/  ISETP.GT.AND P0, PT, R7, R26, PT ;  /* 0x0000001a0700720c */ /* 0x000fe40003f04270 */
[----:B------:R-:W-:-:S05]  /*1760*/  SHF.R.U32.HI R26, RZ, 0x7, R26 ;  /* 0x00000007ff1a7819 */ /* 0x000fca000001161a */
[----:B------:R-:W-:-:S06]  /*1770*/  IMAD.MOV.U32 R2, RZ, RZ, R26 ;  /* 0x000000ffff027224 */ /* 0x000fcc00078e001a */
[----:B------:R-:W-:-:S05]  /*1780*/  @P0 VIADD R0, R7, 0x7f ;  /* 0x0000007f07000836 */ /* 0x000fca0000000000 */
[----:B0-----:R-:W-:-:S04]  /*1790*/  @P0 SHF.R.S32.HI R5, RZ, 0x1f, R0 ;  /* 0x0000001fff050819 */ /* 0x001fc80000011400 */
[----:B------:R-:W-:-:S04]  /*17a0*/  @P0 LEA.HI R5, R5, R0, RZ, 0x7 ;  /* 0x0000000005050211 */ /* 0x000fc800078f38ff */
[----:B------:R-:W-:Y:S02]  /*17b0*/  @P0 SHF.R.S32.HI R2, RZ, 0x7, R5 ;  /* 0x00000007ff020819 */ /* 0x000fe40000011405 */
[----:B------:R-:W-:Y:S02]  /*17c0*/  PLOP3.LUT P0, PT, PT, PT, PT, 0x80, 0x0 ;  /* 0x000000000000781c */ /* 0x000fe40003f0f070 */
[----:B------:R-:W-:-:S13]  /*17d0*/  ISETP.GT.AND P1, PT, R2, R26, PT ;  /* 0x0000001a0200720c */ /* 0x000fda0003f24270 */
[----:B------:R-:W-:Y:S05]  /*17e0*/  @!P1 BRA `(.L_x_369) ;  /* 0x0000005000509947 */ /* 0x000fea0003800000 */
[----:B------:R-:W-:Y:S01]  /*17f0*/  IADD3 R0, R18, 0x13800, RZ ;  /* 0x0001380012007810 */ /* 0x000fe20007ffe0ff */
[----:B------:R-:W-:Y:S03]  /*1800*/  BSSY B6, `(.L_x_370) ;  /* 0x0000013000067945 */ /* 0x000fe60003800000 */
[----:B------:R-:W-:-:S13]  /*1810*/  LOP3.LUT P0, RZ, R0, 0x9f, RZ, 0xc0, !PT ;  /* 0x0000009f00ff7812 */ /* 0x000fda000780c0ff */
[----:B------:R-:W-:Y:S05]  /*1820*/  @!P0 BRA `(.L_x_371) ;  /* 0x0000000000408947 */ /* 0x000fea0003800000 */
        /* <DEDUP_REMOVED lines=15> */
[----:B-1---5:R-:W-:Y:S05]  /*1920*/  CALL.ABS.NOINC R14 ;  /* 0x000000000e007343 */ /* 0x022fea0003c00000 */
.L_x_371:
[----:B------:R-:W-:Y:S05]  /*1930*/  BSYNC B6 ;  /* 0x0000000000067941 */ /* 0x000fea0003800000 */
.L_x_370:
[----:B------:R-:W-:Y:S01]  /*1940*/  VIADD R0, R18, 0x9000 ;  /* 0x0000900012007836 */ /* 0x000fe20000000000 */
[----:B------:R-:W-:Y:S04]  /*1950*/  BSSY B6, `(.L_x_372) ;  /* 0x0000013000067945 */ /* 0x000fe80003800000 */
        /* <DEDUP_REMOVED lines=9> */
[----:B------:R-:W-:Y:S01]  /*19f0*/  IMAD.U32 R10, RZ, RZ, UR6 ;  /* 0x00000006ff0a7e24 */ /* 0x000fe2000f8e00ff */
[----:B------:R-:W-:Y:S01]  /*1a00*/  MOV R6, UR4 ;  /* 0x0000000400067c02 */ /* 0x000fe20008000f00 */
[----:B------:R-:W-:Y:S02]  /*1a10*/  IMAD.U32 R7, RZ, RZ, UR5 ;  /* 0x00000005ff077e24 */ /* 0x000fe4000f8e00ff */
[----:B------:R-:W-:-:S02]  /*1a20*/  IMAD.U32 R11, RZ, RZ, UR7 ;  /* 0x00000007ff0b7e24 */ /* 0x000fc4000f8e00ff */
[----:B------:R-:W-:Y:S02]  /*1a30*/  IMAD.MOV.U32 R8, RZ, RZ, 0x70 ;  /* 0x00000070ff087424 */ /* 0x000fe400078e00ff */
[----:B------:R-:W-:Y:S02]  /*1a40*/  IMAD.MOV.U32 R12, RZ, RZ, 0x1 ;  /* 0x00000001ff0c7424 */ /* 0x000fe400078e00ff */
[----:B0-----:R-:W-:-:S07]  /*1a50*/  IMAD.MOV.U32 R13, RZ, RZ, RZ ;  /* 0x000000ffff0d7224 */ /* 0x001fce00078e00ff */
[----:B------:R-:W-:-:S07]  /*1a60*/  LEPC R20, `(.L_x_373) ;  /* 0x000000001014794e */ /* 0x000fce0000000000 */
[----:B-1---5:R-:W-:Y:S05]  /*1a70*/  CALL.ABS.NOINC R14 ;  /* 0x000000000e007343 */ /* 0x022fea0003c00000 */
.L_x_373:
[----:B------:R-:W-:Y:S05]  /*1a80*/  BSYNC B6 ;  /* 0x0000000000067941 */ /* 0x000fea0003800000 */
.L_x_372:
[----:B------:R-:W-:Y:S01]  /*1a90*/  ULDC.64 UR4, c[0x0][0x9f8] ;  /* 0x00027e0000047ab9 */ /* 0x000fe20000000a00 */
[----:B------:R-:W2:Y:S01]  /*1aa0*/  LDL R11, [R1+0xc] ;  /* 0x00000c00010b7983 */ /* 0x000ea20000100800 */
[----:B------:R-:W-:Y:S01]  /*1ab0*/  ISETP.NE.U32.AND P0, PT, RZ, UR4, PT ;  /* 0x00000004ff007c0c */ /* 0x000fe2000bf05070 */
[----:B------:R-:W0:Y:S02]  /*1ac0*/  LDC.64 R60, c[0x0][0x3f8] ;  /* 0x0000fe00ff3c7b82 */ /* 0x000e240000000a00 */
[----:B------:R-:W3:Y:S01]  /*1ad0*/  LDL R8, [R1+0x60] ;  /* 0x0000600001087983 */ /* 0x000ee20000100800 */
[----:B------:R-:W-:-:S03]  /*1ae0*/  ISETP.NE.AND.EX P0, PT, RZ, UR5, PT, P0 ;  /* 0x00000005ff007c0c */ /* 0x000fc6000bf05300 */
[----:B------:R-:W4:Y:S02]  /*1af0*/  LDL R10, [R1+0x1c] ;  /* 0x00001c00010a7983 */ /* 0x000f240000100800 */
[----:B------:R-:W1:Y:S08]  /*1b00*/  LDC R54, c[0x0][0x3f4] ;  /* 0x0000fd00ff367b82 */ /* 0x000e700000000800 */
[----:B------:R-:W-:Y:S01]  /*1b10*/  @P0 IADD3 R4, P1, R31, UR4, RZ ;  /* 0x000000041f040c10 */ /* 0x000fe2000ff3e0ff */
[----:B------:R-:W0:Y:S01]  /*1b20*/  S2R R20, SR_TID.X ;  /* 0x0000000000147919 */ /* 0x000e220000002100 */
[----:B------:R-:W1:Y:S01]  /*1b30*/  LDC.64 R58, c[0x0][0x408] ;  /* 0x00010200ff3a7b82 */ /* 0x000e620000000a00 */
[----:B------:R-:W-:Y:S01]  /*1b40*/  VIADD R67, R16, 0x20 ;  /* 0x0000002010437836 */ /* 0x000fe20000000000 */
[----:B------:R-:W-:Y:S01]  /*1b50*/  @P0 IADD3.X R5, R30, UR5, RZ, P1, !PT ;  /* 0x000000051e050c10 */ /* 0x000fe20008ffe4ff */
[----:B------:R-:W-:-:S04]  /*1b60*/  ULDC UR4, c[0x0][0x2f4] ;  /* 0x0000bd0000047ab9 */ /* 0x000fc80000000800 */
[----:B------:R0:W4:Y:S01]  /*1b70*/  @P0 LDG.E R40, desc[UR42][R4.64] ;  /* 0x0000002a04280981 */ /* 0x000122000c1e1900 */
[----:B------:R-:W-:-:S04]  /*1b80*/  ISETP.GE.AND P1, PT, R67, UR4, PT ;  /* 0x0000000443007c0c */ /* 0x000fc8000bf26270 */
[----:B------:R-:W-:Y:S02]  /*1b90*/  SEL R3, RZ, 0xffffffff, P1 ;  /* 0xffffffffff037807 */ /* 0x000fe40000800000 */
[----:B------:R-:W-:-:S03]  /*1ba0*/  ISETP.GE.AND P0, PT, R16, UR4, PT ;  /* 0x0000000410007c0c */ /* 0x000fc6000bf06270 */
[----:B0-----:R-:W-:Y:S02]  /*1bb0*/  IMAD.SHL.U32 R5, R3, 0x2, RZ ;  /* 0x0000000203057824 */ /* 0x001fe400078e00ff */
[----:B------:R-:W-:-:S05]  /*1bc0*/  VIADD R32, R20, 0xffffff80 ;  /* 0xffffff8014207836 */ /* 0x000fca0000000000 */
[----:B------:R-:W-:-:S04]  /*1bd0*/  LEA.HI R30, R32, R32, RZ, 0x1 ;  /* 0x00000020201e7211 */ /* 0x000fc800078f08ff */
[----:B------:R-:W-:-:S04]  /*1be0*/  SHF.R.S32.HI R30, RZ, 0x1, R30 ;  /* 0x00000001ff1e7819 */ /* 0x000fc8000001141e */
[----:B------:R-:W-:Y:S02]  /*1bf0*/  SHF.R.S32.HI R3, RZ, 0x1f, R30 ;  /* 0x0000001fff037819 */ /* 0x000fe4000001141e */
[----:B------:R-:W-:Y:S02]  /*1c00*/  SEL R0, RZ, 0x1, P0 ;  /* 0x00000001ff007807 */ /* 0x000fe40000000000 */
[----:B------:R-:W-:Y:S01]  /*1c10*/  SHF.R.S32.HI R23, RZ, 0x1f, R22 ;  /* 0x0000001fff177819 */ /* 0x000fe20000011416 */
[----:B------:R-:W-:Y:S01]  /*1c20*/  IMAD R4, R3, R60, RZ ;  /* 0x0000003c03047224 */ /* 0x000fe200078e02ff */
[----:B------:R-:W-:Y:S02]  /*1c30*/  SHF.R.S32.HI R17, RZ, 0x1f, R16 ;  /* 0x0000001fff117819 */ /* 0x000fe40000011410 */
[-C--:B-1----:R-:W-:Y:S02]  /*1c40*/  ISETP.GE.AND P3, PT, R16, R54.reuse, PT ;  /* 0x000000361000720c */ /* 0x082fe40003f66270 */
[----:B------:R-:W-:Y:S01]  /*1c50*/  ISETP.GE.AND P2, PT, R67, R54, PT ;  /* 0x000000364300720c */ /* 0x000fe20003f46270 */
[----:B------:R-:W-:Y:S01]  /*1c60*/  IMAD R6, R3, R58, RZ ;  /* 0x0000003a03067224 */ /* 0x000fe200078e02ff */
[----:B------:R-:W-:Y:S01]  /*1c70*/  LOP3.LUT R0, R5, 0x2, R0, 0xe2, !PT ;  /* 0x0000000205007812 */ /* 0x000fe200078ee200 */
[C---:B------:R-:W-:Y:S01]  /*1c80*/  IMAD R5, R30.reuse, R61, R4 ;  /* 0x0000003d1e057224 */ /* 0x040fe200078e0204 */
[----:B------:R-:W0:Y:S01]  /*1c90*/  S2R R31, SR_TID.X ;  /* 0x00000000001f7919 */ /* 0x000e220000002100 */
[----:B------:R-:W-:Y:S01]  /*1ca0*/  IMAD.WIDE.U32 R46, R30, R60, R22 ;  /* 0x0000003c1e2e7225 */ /* 0x000fe200078e0016 */
[----:B------:R-:W-:-:S02]  /*1cb0*/  SEL R3, R54, RZ, P3 ;  /* 0x000000ff36037207 */ /* 0x000fc40001800000 */
[----:B------:R-:W-:Y:S01]  /*1cc0*/  SEL R4, R54, RZ, P2 ;  /* 0x000000ff36047207 */ /* 0x000fe20001000000 */
[----:B------:R-:W-:-:S04]  /*1cd0*/  IMAD.WIDE.U32 R44, R30, R60, R16 ;  /* 0x0000003c1e2c7225 */ /* 0x000fc800078e0010 */
[----:B------:R-:W-:Y:S02]  /*1ce0*/  IMAD.IADD R47, R47, 0x1, R5 ;  /* 0x000000012f2f7824 */ /* 0x000fe400078e0205 */
[----:B------:R-:W-:Y:S02]  /*1cf0*/  IMAD.IADD R45, R5, 0x1, R45 ;  /* 0x00000001052d7824 */ /* 0x000fe400078e022d */
[----:B------:R-:W-:Y:S02]  /*1d00*/  IMAD.IADD R3, R16, 0x1, R3 ;  /* 0x0000000110037824 */ /* 0x000fe400078e0203 */
[----:B------:R-:W-:Y:S02]  /*1d10*/  IMAD.IADD R5, R67, 0x1, R4 ;  /* 0x0000000143057824 */ /* 0x000fe400078e0204 */
[----:B------:R-:W-:Y:S01]  /*1d20*/  IMAD R9, R30, R59, R6 ;  /* 0x0000003b1e097224 */ /* 0x000fe200078e0206 */
[----:B------:R-:W-:Y:S02]  /*1d30*/  SHF.R.S32.HI R4, RZ, 0x1f, R3 ;  /* 0x0000001fff047819 */ /* 0x000fe40000011403 */
[----:B------:R-:W-:-:S02]  /*1d40*/  SHF.R.S32.HI R6, RZ, 0x1f, R5 ;  /* 0x0000001fff067819 */ /* 0x000fc40000011405 */
[----:B------:R-:W-:Y:S02]  /*1d50*/  LEA.HI R65, R4, R3, RZ, 0x4 ;  /* 0x0000000304417211 */ /* 0x000fe400078f20ff */
[----:B------:R-:W-:Y:S02]  /*1d60*/  LEA.HI R64, R6, R5, RZ, 0x4 ;  /* 0x0000000506407211 */ /* 0x000fe400078f20ff */
[----:B------:R-:W-:Y:S02]  /*1d70*/  LEA.HI R3, R4, R3, RZ, 0x5 ;  /* 0x0000000304037211 */ /* 0x000fe400078f28ff */
[----:B------:R-:W-:Y:S01]  /*1d80*/  LEA.HI R5, R6, R5, RZ, 0x5 ;  /* 0x0000000506057211 */ /* 0x000fe200078f28ff */
[----:B------:R-:W-:Y:S01]  /*1d90*/  IMAD.WIDE.U32 R42, R30, R58, R22 ;  /* 0x0000003a1e2a7225 */ /* 0x000fe200078e0016 */
[----:B-----5:R-:W-:-:S03]  /*1da0*/  SHF.R.S32.HI R7, RZ, 0x1f, R24 ;  /* 0x0000001fff077819 */ /* 0x020fc60000011418 */
[----:B------:R-:W-:Y:S02]  /*1db0*/  IMAD.SHL.U32 R4, R3, 0x80, RZ ;  /* 0x0000008003047824 */ /* 0x000fe400078e00ff */
[----:B------:R-:W-:Y:S02]  /*1dc0*/  IMAD.SHL.U32 R6, R5, 0x80, RZ ;  /* 0x0000008005067824 */ /* 0x000fe400078e00ff */
[----:B------:R-:W-:Y:S01]  /*1dd0*/  IMAD.WIDE.U32 R20, R30, R58, R16 ;  /* 0x0000003a1e147225 */ /* 0x000fe200078e0010 */
[----:B------:R-:W-:Y:S02]  /*1de0*/  IADD3 R43, R43, R9, RZ ;  /* 0x000000092b2b7210 */ /* 0x000fe40007ffe0ff */
[----:B------:R-:W-:Y:S02]  /*1df0*/  LOP3.LUT R4, R4, 0xfffff000, RZ, 0xc0, !PT ;  /* 0xfffff00004047812 */ /* 0x000fe400078ec0ff */
[----:B------:R-:W-:Y:S01]  /*1e00*/  LOP3.LUT R6, R6, 0xfffff000, RZ, 0xc0, !PT ;  /* 0xfffff00006067812 */ /* 0x000fe200078ec0ff */
[----:B------:R-:W-:-:S02]  /*1e10*/  IMAD.IADD R21, R9, 0x1, R21 ;  /* 0x0000000109157824 */ /* 0x000fc400078e0215 */
[----:B------:R-:W-:-:S04]  /*1e20*/  IMAD.WIDE.U32 R46, R24, R60, R46 ;  /* 0x0000003c182e7225 */ /* 0x000fc800078e002e */
[----:B------:R-:W-:-:S04]  /*1e30*/  IMAD.WIDE.U32 R44, R24, R60, R44 ;  /* 0x0000003c182c7225 */ /* 0x000fc800078e002c */
[----:B------:R-:W-:Y:S01]  /*1e40*/  IMAD.WIDE.U32 R42, R24, R58, R42 ;  /* 0x0000003a182a7225 */ /* 0x000fe200078e002a */
[----:B------:R-:W-:-:S03]  /*1e50*/  LOP3.LUT R53, R0, 0x1, RZ, 0xc0, !PT ;  /* 0x0000000100357812 */ /* 0x000fc600078ec0ff */
[----:B------:R-:W-:Y:S01]  /*1e60*/  IMAD.WIDE.U32 R20, R24, R58, R20 ;  /* 0x0000003a18147225 */ /* 0x000fe200078e0014 */
[----:B------:R-:W-:Y:S02]  /*1e70*/  LOP3.LUT R52, R0, 0x2, RZ, 0xc0, !PT ;  /* 0x0000000200347812 */ /* 0x000fe400078ec0ff */
[----:B------:R-:W-:Y:S01]  /*1e80*/  SHF.R.S32.HI R57, RZ, 0x1f, R154 ;  /* 0x0000001fff397819 */ /* 0x000fe2000001149a */
[----:B------:R-:W-:Y:S01]  /*1e90*/  IMAD.IADD R66, R29, 0x1, R28 ;  /* 0x000000011d427824 */ /* 0x000fe200078e021c */
[----:B------:R-:W-:Y:S01]  /*1ea0*/  ISETP.GE.AND P1, PT, R156, UR4, PT ;  /* 0x000000049c007c0c */ /* 0x000fe2000bf26270 */
[----:B------:R-:W-:Y:S01]  /*1eb0*/  IMAD.SHL.U32 R54, R54, 0x2, RZ ;  /* 0x0000000236367824 */ /* 0x000fe200078e00ff */
[----:B------:R-:W-:Y:S02]  /*1ec0*/  LOP3.LUT R41, R65, 0xfffffff0, RZ, 0xc0, !PT ;  /* 0xfffffff041297812 */ /* 0x000fe400078ec0ff */
[C---:B--2---:R-:W-:Y:S02]  /*1ed0*/  LOP3.LUT R3, R11.reuse, 0x10, R65, 0xf8, !PT ;  /* 0x000000100b037812 */ /* 0x044fe400078ef841 */
[----:B------:R-:W-:-:S02]  /*1ee0*/  LOP3.LUT R5, R11, 0x10, R64, 0xf8, !PT ;  /* 0x000000100b057812 */ /* 0x000fc400078ef840 */
[----:B------:R-:W-:Y:S02]  /*1ef0*/  LEA.HI R11, R32, R32, RZ, 0x1 ;  /* 0x00000020200b7211 */ /* 0x000fe400078f08ff */
[-C--:B---3--:R-:W-:Y:S02]  /*1f00*/  LOP3.LUT R3, R3, R8.reuse, RZ, 0x3c, !PT ;  /* 0x0000000803037212 */ /* 0x088fe400078e3cff */
[----:B------:R-:W-:Y:S01]  /*1f10*/  LOP3.LUT R5, R5, R8, RZ, 0x3c, !PT ;  /* 0x0000000805057212 */ /* 0x000fe200078e3cff */
[----:B------:R-:W-:Y:S01]  /*1f20*/  IMAD R8, R7, R60, RZ ;  /* 0x0000003c07087224 */ /* 0x000fe200078e02ff */
[----:B------:R-:W-:Y:S01]  /*1f30*/  LOP3.LUT R11, R11, 0xfffffffe, RZ, 0xc0, !PT ;  /* 0xfffffffe0b0b7812 */ /* 0x000fe200078ec0ff */
[----:B------:R-:W-:Y:S01]  /*1f40*/  IMAD R7, R7, R58, RZ ;  /* 0x0000003a07077224 */ /* 0x000fe200078e02ff */
[----:B----4-:R-:W-:Y:S01]  /*1f50*/  IADD3 R63, R3, R4, R10 ;  /* 0x00000004033f7210 */ /* 0x010fe20007ffe00a */
[C---:B------:R-:W-:Y:S01]  /*1f60*/  IMAD R3, R24.reuse, R61, R8 ;  /* 0x0000003d18037224 */ /* 0x040fe200078e0208 */
[----:B------:R-:W-:Y:S01]  /*1f70*/  IADD3 R62, R5, R6, R10 ;  /* 0x00000006053e7210 */ /* 0x000fe20007ffe00a */
[----:B------:R-:W-:Y:S01]  /*1f80*/  IMAD R7, R24, R59, R7 ;  /* 0x0000003b18077224 */ /* 0x000fe200078e0207 */
[----:B0-----:R-:W-:Y:S01]  /*1f90*/  SHF.R.U32.HI R10, RZ, 0x7, R31 ;  /* 0x00000007ff0a7819 */ /* 0x001fe2000001161f */
[----:B------:R-:W-:Y:S01]  /*1fa0*/  IMAD.IADD R11, R32, 0x1, -R11 ;  /* 0x00000001200b7824 */ /* 0x000fe200078e0a0b */
[----:B------:R-:W-:Y:S01]  /*1fb0*/  SHF.L.U64.HI R61, R60, 0x7, R61 ;  /* 0x000000073c3d7819 */ /* 0x000fe2000001023d */
[----:B------:R-:W-:Y:S01]  /*1fc0*/  IMAD.IADD R51, R47, 0x1, R3 ;  /* 0x000000012f337824 */ /* 0x000fe200078e0203 */
[----:B------:R-:W-:Y:S01]  /*1fd0*/  SHF.L.U64.HI R59, R58, 0x7, R59 ;  /* 0x000000073a3b7819 */ /* 0x000fe2000001023b */
[----:B------:R-:W-:Y:S01]  /*1fe0*/  IMAD.IADD R50, R3, 0x1, R45 ;  /* 0x0000000103327824 */ /* 0x000fe200078e022d */
[----:B------:R-:W-:Y:S01]  /*1ff0*/  IADD3 R49, R43, R7, RZ ;  /* 0x000000072b317210 */ /* 0x000fe20007ffe0ff */
[----:B------:R-:W-:Y:S01]  /*2000*/  IMAD.SHL.U32 R60, R60, 0x80, RZ ;  /* 0x000000803c3c7824 */ /* 0x000fe200078e00ff */
[----:B------:R-:W-:Y:S01]  /*2010*/  LOP3.LUT R3, R64, 0xfffffff0, RZ, 0xc0, !PT ;  /* 0xfffffff040037812 */ /* 0x000fe200078ec0ff */
[----:B------:R-:W-:-:S02]  /*2020*/  IMAD.SHL.U32 R58, R58, 0x80, RZ ;  /* 0x000000803a3a7824 */ /* 0x000fc400078e00ff */
[----:B------:R-:W-:Y:S01]  /*2030*/  IMAD R56, R11, 0xc0, R30 ;  /* 0x000000c00b387824 */ /* 0x000fe200078e021e */
[----:B------:R-:W-:Y:S01]  /*2040*/  SHF.R.S32.HI R0, RZ, 0x1f, R40 ;  /* 0x0000001fff007819 */ /* 0x000fe20000011428 */
[----:B------:R-:W-:Y:S02]  /*2050*/  VIADD R55, R10, 0x8 ;  /* 0x000000080a377836 */ /* 0x000fe40000000000 */
[----:B------:R-:W-:-:S07]  /*2060*/  IMAD.IADD R48, R7, 0x1, R21 ;  /* 0x0000000107307824 */ /* 0x000fce00078e0215 */
.L_x_416:
[----:B--2---:R-:W2:Y:S01]  /*2070*/  LDL R12, [R1+0x24] ;  /* 0x00002400010c7983 */ /* 0x004ea20000100800 */
[----:B------:R-:W0:Y:S01]  /*2080*/  LDC R77, c[0x0][0x430] ;  /* 0x00010c00ff4d7b82 */ /* 0x000e220000000800 */
[----:B------:R-:W-:Y:S02]  /*2090*/  VIADD R10, R2, 0xffffffff ;  /* 0xffffffff020a7836 */ /* 0x000fe40000000000 */
[----:B------:R-:W-:Y:S02]  /*20a0*/  IMAD.MOV.U32 R78, RZ, RZ, RZ ;  /* 0x000000ffff4e7224 */ /* 0x000fe400078e00ff */
[----:B------:R-:W-:-:S03]  /*20b0*/  IMAD R4, R10, 0x80, R56 ;  /* 0x000000800a047824 */ /* 0x000fc600078e0238 */
[----:B------:R-:W1:Y:S01]  /*20c0*/  LDC R80, c[0x0][0x3f4] ;  /* 0x0000fd00ff507b82 */ /* 0x000e620000000800 */
[----:B------:R-:W-:Y:S01]  /*20d0*/  IMAD.IADD R13, R66, 0x1, R4 ;  /* 0x00000001420d7824 */ /* 0x000fe200078e0204 */
[----:B------:R-:W-:-:S03]  /*20e0*/  ISETP.GE.AND P0, PT, R4, R27, PT ;  /* 0x0000001b0400720c */ /* 0x000fc60003f06270 */
[----:B------:R-:W-:Y:S01]  /*20f0*/  IMAD.MOV.U32 R8, RZ, RZ, R13 ;  /* 0x000000ffff087224 */ /* 0x000fe200078e000d */
[----:B------:R-:W-:Y:S02]  /*2100*/  ISETP.GT.OR P0, PT, R56, 0x7f, P0 ;  /* 0x0000007f3800780c */ /* 0x000fe40000704670 */
[----:B0-----:R-:W-:-:S11]  /*2110*/  ISETP.NE.AND P4, PT, R77, 0x1, PT ;  /* 0x000000014d00780c */ /* 0x001fd60003f85270 */
[----:B------:R-:W0:Y:S08]  /*2120*/  @!P0 LDC.64 R6, c[0x0][0x428] ;  /* 0x00010a00ff068b82 */ /* 0x000e300000000a00 */
[----:B---3--:R-:W3:Y:S08]  /*2130*/  @!P0 LDC.64 R4, c[0x0][0x418] ;  /* 0x00010600ff048b82 */ /* 0x008ef00000000a00 */
[----:B----4-:R-:W4:Y:S08]  /*2140*/  @P4 LDC R2, c[0x0][0x434] ;  /* 0x00010d00ff024b82 */ /* 0x010f300000000800 */
[----:B------:R-:W1:Y:S01]  /*2150*/  @P4 LDC R9, c[0x0][0x438] ;  /* 0x00010e00ff094b82 */ /* 0x000e620000000800 */
[----:B----4-:R-:W-:-:S05]  /*2160*/  @P4 IMAD.HI.U32 R2, R13, R2, RZ ;  /* 0x000000020d024227 */ /* 0x010fca00078e00ff */
[----:B-1----:R-:W-:Y:S01]  /*2170*/  @P4 SHF.R.U32.HI R8, RZ, R9, R2 ;  /* 0x00000009ff084219 */ /* 0x002fe20000011602 */
[----:B0-----:R-:W-:-:S03]  /*2180*/  @!P0 IMAD R2, R0, R6, RZ ;  /* 0x0000000600028224 */ /* 0x001fc600078e02ff */
[----:B------:R-:W-:Y:S01]  /*2190*/  @!P0 SHF.R.S32.HI R9, RZ, 0x1f, R8 ;  /* 0x0000001fff098819 */ /* 0x000fe20000011408 */
[C---:B------:R-:W-:Y:S02]  /*21a0*/  @!P0 IMAD R11, R40.reuse, R7, R2 ;  /* 0x00000007280b8224 */ /* 0x040fe400078e0202 */
[----:B------:R-:W-:-:S04]  /*21b0*/  @!P0 IMAD.WIDE.U32 R6, R40, R6, R8 ;  /* 0x0000000628068225 */ /* 0x000fc800078e0008 */
[----:B------:R-:W-:Y:S01]  /*21c0*/  @!P0 IMAD.IADD R2, R7, 0x1, R11 ;  /* 0x0000000107028824 */ /* 0x000fe200078e020b */
[----:B---3--:R-:W-:-:S04]  /*21d0*/  @!P0 LEA R4, P4, R6, R4, 0x2 ;  /* 0x0000000406048211 */ /* 0x008fc800078810ff */
[----:B------:R-:W-:-:S05]  /*21e0*/  @!P0 LEA.HI.X R5, R6, R5, R2, 0x2, P4 ;  /* 0x0000000506058211 */ /* 0x000fca00020f1402 */
[----:B------:R0:W5:Y:S01]  /*21f0*/  @!P0 LDG.E R78, desc[UR42][R4.64] ;  /* 0x0000002a044e8981 */ /* 0x000162000c1e1900 */
[----:B------:R-:W-:Y:S01]  /*2200*/  ISETP.GE.AND P0, PT, R80, 0x1, PT ;  /* 0x000000015000780c */ /* 0x000fe20003f06270 */
[----:B------:R-:W-:Y:S01]  /*2210*/  IMAD.MOV R2, RZ, RZ, -R8 ;  /* 0x000000ffff027224 */ /* 0x000fe200078e0a08 */
[----:B------:R-:W-:Y:S05]  /*2220*/  YIELD ;  /* 0x0000000000007946 */ /* 0x000fea0003800000 */
[----:B------:R-:W-:Y:S01]  /*2230*/  BSSY B0, `(.L_x_374) ;  /* 0x000041b000007945 */ /* 0x000fe20003800000 */
[----:B------:R-:W-:Y:S01]  /*2240*/  IMAD R77, R77, R2, R13 ;  /* 0x000000024d4d7224 */ /* 0x000fe200078e020d */
[----:B------:R-:W-:Y:S01]  /*2250*/  ISETP.GT.AND P4, PT, R10, R26, PT ;  /* 0x0000001a0a00720c */ /* 0x000fe20003f84270 */
[----:B------:R-:W-:-:S02]  /*2260*/  IMAD.MOV.U32 R2, RZ, RZ, R10 ;  /* 0x000000ffff027224 */ /* 0x000fc400078e000a */
[----:B--2---:R-:W-:-:S04]  /*2270*/  IMAD R69, R19, 0x3000, R12 ;  /* 0x0000300013457824 */ /* 0x004fc800078e020c */
[----:B------:R-:W-:Y:S01]  /*2280*/  IMAD.IADD R69, R18, 0x1, R69 ;  /* 0x0000000112457824 */ /* 0x000fe200078e0245 */
[----:B0-----:R-:W-:Y:S06]  /*2290*/  @!P0 BRA `(.L_x_375) ;  /* 0x0000003c00608947 */ /* 0x001fec0003800000 */
[----:B------:R-:W-:Y:S01]  /*22a0*/  SHF.R.S32.HI R76, RZ, 0x1f, R77 ;  /* 0x0000001fff4c7819 */ /* 0x000fe2000001144d */
[----:B------:R-:W-:Y:S01]  /*22b0*/  ULDC.64 UR4, c[0x0][0x300] ;  /* 0x0000c00000047ab9 */ /* 0x000fe20000000a00 */
[----:B-----5:R-:W-:Y:S01]  /*22c0*/  SHF.R.S32.HI R75, RZ, 0x1f, R78 ;  /* 0x0000001fff4b7819 */ /* 0x020fe2000001144e */
[----:B------:R-:W-:Y:S01]  /*22d0*/  IMAD.WIDE.U32 R4, R77, UR4, RZ ;  /* 0x000000044d047c25 */ /* 0x000fe2000f8e00ff */
[----:B------:R-:W-:Y:S02]  /*22e0*/  ULDC.U8 UR6, c[0x0][0x410] ;  /* 0x0001040000067ab9 */ /* 0x000fe40000000000 */
[----:B------:R-:W-:Y:S01]  /*22f0*/  ISETP.NE.AND P0, PT, RZ, UR6, PT ;  /* 0x00000006ff007c0c */ /* 0x000fe2000bf05270 */
[----:B------:R-:W-:Y:S02]  /*2300*/  IMAD R6, R76, UR4, RZ ;  /* 0x000000044c067c24 */ /* 0x000fe4000f8e02ff */
[-C--:B------:R-:W-:Y:S02]  /*2310*/  IMAD R8, R59, R2.reuse, RZ ;  /* 0x000000023b087224 */ /* 0x080fe400078e02ff */
[----:B------:R-:W-:Y:S01]  /*2320*/  IMAD R7, R77, UR5, R6 ;  /* 0x000000054d077c24 */ /* 0x000fe2000f8e0206 */
[----:B------:R-:W-:Y:S01]  /*2330*/  ULDC.64 UR4, c[0x0][0x310] ;  /* 0x0000c40000047ab9 */ /* 0x000fe20000000a00 */
[----:B------:R-:W-:-:S02]  /*2340*/  IMAD R6, R61, R2, RZ ;  /* 0x000000023d067224 */ /* 0x000fc400078e02ff */
[----:B------:R-:W-:Y:S02]  /*2350*/  IMAD R9, R75, UR4, RZ ;  /* 0x000000044b097c24 */ /* 0x000fe4000f8e02ff */
[----:B------:R-:W-:Y:S01]  /*2360*/  IMAD.IADD R5, R5, 0x1, R7 ;  /* 0x0000000105057824 */ /* 0x000fe200078e0207 */
[----:B------:R-:W-:Y:S01]  /*2370*/  SHF.R.S32.HI R7, RZ, 0x1f, R2 ;  /* 0x0000001fff077819 */ /* 0x000fe20000011402 */
[C---:B------:R-:W-:Y:S02]  /*2380*/  IMAD R9, R78.reuse, UR5, R9 ;  /* 0x000000054e097c24 */ /* 0x040fe4000f8e0209 */
[----:B------:R-:W-:Y:S01]  /*2390*/  IMAD.WIDE.U32 R4, R78, UR4, R4 ;  /* 0x000000044e047c25 */ /* 0x000fe2000f8e0004 */
[----:B------:R-:W-:-:S03]  /*23a0*/  ULDC.64 UR4, c[0x0][0x308] ;  /* 0x0000c20000047ab9 */ /* 0x000fc60000000a00 */
[----:B------:R-:W-:Y:S02]  /*23b0*/  IMAD.IADD R5, R5, 0x1, R9 ;  /* 0x0000000105057824 */ /* 0x000fe400078e0209 */
[----:B------:R-:W-:Y:S02]  /*23c0*/  IMAD R9, R57, UR4, RZ ;  /* 0x0000000439097c24 */ /* 0x000fe4000f8e02ff */
[----:B------:R-:W-:-:S04]  /*23d0*/  IMAD.WIDE.U32 R4, R154, UR4, R4 ;  /* 0x000000049a047c25 */ /* 0x000fc8000f8e0004 */
[----:B------:R-:W-:Y:S01]  /*23e0*/  IMAD R9, R154, UR5, R9 ;  /* 0x000000059a097c24 */ /* 0x000fe2000f8e0209 */
[----:B------:R-:W-:Y:S01]  /*23f0*/  ULDC.64 UR4, c[0x0][0x2e8] ;  /* 0x0000ba0000047ab9 */ /* 0x000fe20000000a00 */
[----:B------:R-:W-:Y:S01]  /*2400*/  IMAD R74, R10, -0x80, R27 ;  /* 0xffffff800a4a7824 */ /* 0x000fe200078e021b */
[----:B------:R-:W-:Y:S01]  /*2410*/  IADD3 R84, P5, R4, UR4, RZ ;  /* 0x0000000404547c10 */ /* 0x000fe2000ffbe0ff */
[----:B------:R-:W-:Y:S02]  /*2420*/  IMAD R15, R7, R60, R6 ;  /* 0x0000003c070f7224 */ /* 0x000fe400078e0206 */
[----:B------:R-:W-:Y:S01]  /*2430*/  IMAD.WIDE.U32 R10, R60, R2, RZ ;  /* 0x000000023c0a7225 */ /* 0x000fe200078e00ff */
[----:B------:R-:W-:Y:S02]  /*2440*/  IADD3.X R82, R5, UR5, R9, P5, !PT ;  /* 0x0000000505527c10 */ /* 0x000fe4000affe409 */
[----:B------:R-:W-:Y:S01]  /*2450*/  VIMNMX R74, R74, 0x80, PT ;  /* 0x000000804a4a7848 */ /* 0x000fe20003fe0100 */
[----:B------:R-:W-:Y:S01]  /*2460*/  IMAD R7, R7, R58, R8 ;  /* 0x0000003a07077224 */ /* 0x000fe200078e0208 */
[----:B------:R-:W-:Y:S01]  /*2470*/  IADD3 R15, R11, R15, RZ ;  /* 0x0000000f0b0f7210 */ /* 0x000fe20007ffe0ff */
[----:B------:R-:W-:-:S04]  /*2480*/  IMAD.WIDE.U32 R12, R58, R2, RZ ;  /* 0x000000023a0c7225 */ /* 0x000fc800078e00ff */
[----:B------:R-:W-:Y:S01]  /*2490*/  IMAD.IADD R14, R13, 0x1, R7 ;  /* 0x000000010d0e7824 */ /* 0x000fe200078e0207 */
[----:B------:R-:W-:Y:S06]  /*24a0*/  @!P0 BRA `(.L_x_376) ;  /* 0x0000001800588947 */ /* 0x000fec0003800000 */
[----:B------:R-:W0:Y:S01]  /*24b0*/  S2R R28, SR_TID.X ;  /* 0x00000000001c7919 */ /* 0x000e220000002100 */
[----:B------:R-:W-:Y:S01]  /*24c0*/  BSSY B1, `(.L_x_377) ;  /* 0x0000023000017945 */ /* 0x000fe20003800000 */
[----:B------:R-:W-:Y:S02]  /*24d0*/  CS2R R8, SRZ ;  /* 0x0000000000087805 */ /* 0x000fe4000001ff00 */
[----:B------:R-:W-:Y:S02]  /*24e0*/  CS2R R30, SRZ ;  /* 0x00000000001e7805 */ /* 0x000fe4000001ff00 */
[----:B------:R-:W-:Y:S02]  /*24f0*/  CS2R R34, SRZ ;  /* 0x0000000000227805 */ /* 0x000fe4000001ff00 */
[----:B------:R-:W-:Y:S02]  /*2500*/  CS2R R32, SRZ ;  /* 0x0000000000207805 */ /* 0x000fe4000001ff00 */
[----:B------:R-:W-:Y:S01]  /*2510*/  CS2R R36, SRZ ;  /* 0x0000000000247805 */ /* 0x000fe2000001ff00 */
[----:B0-----:R-:W-:-:S05]  /*2520*/  VIADD R28, R28, 0xffffff80 ;  /* 0xffffff801c1c7836 */ /* 0x001fca0000000000 */
[----:B------:R-:W-:-:S04]  /*2530*/  LEA.HI R28, R28, R28, RZ, 0x1 ;  /* 0x0000001c1c1c7211 */ /* 0x000fc800078f08ff */
[----:B------:R-:W-:-:S04]  /*2540*/  SHF.R.S32.HI R28, RZ, 0x1, R28 ;  /* 0x00000001ff1c7819 */ /* 0x000fc8000001141c */
[----:B------:R-:W-:Y:S02]  /*2550*/  ISETP.GE.AND P5, PT, R28, R74, PT ;  /* 0x0000004a1c00720c */ /* 0x000fe40003fa6270 */
[----:B------:R-:W-:-:S11]  /*2560*/  CS2R R28, SRZ ;  /* 0x00000000001c7805 */ /* 0x000fd6000001ff00 */
[----:B------:R-:W-:Y:S05]  /*2570*/  @P5 BRA `(.L_x_378) ;  /* 0x00000000005c5947 */ /* 0x000fea0003800000 */
[----:B------:R-:W2:Y:S01]  /*2580*/  LDL R39, [R1+0x14] ;  /* 0x0000140001277983 */ /* 0x000ea20000100800 */
[----:B------:R-:W-:Y:S01]  /*2590*/  ULDC.64 UR4, c[0x0][0x3e8] ;  /* 0x0000fa0000047ab9 */ /* 0x000fe20000000a00 */
[----:B------:R-:W-:Y:S02]  /*25a0*/  ULDC.64 UR6, c[0x0][0x400] ;  /* 0x0001000000067ab9 */ /* 0x000fe40000000a00 */
[----:B------:R-:W3:Y:S01]  /*25b0*/  LDL R38, [R1+0x18] ;  /* 0x0000180001267983 */ /* 0x000ee20000100800 */
[----:B------:R-:W-:Y:S02]  /*25c0*/  IADD3 R10, P0, P6, R46, UR4, R10 ;  /* 0x000000042e0a7c10 */ /* 0x000fe4000fe1e00a */
[----:B------:R-:W-:Y:S02]  /*25d0*/  CS2R R34, SRZ ;  /* 0x0000000000227805 */ /* 0x000fe4000001ff00 */
[----:B------:R-:W-:Y:S02]  /*25e0*/  CS2R R36, SRZ ;  /* 0x0000000000247805 */ /* 0x000fe4000001ff00 */
[----:B------:R-:W-:-:S02]  /*25f0*/  IADD3.X R11, R51, UR5, R15, P0, P6 ;  /* 0x00000005330b7c10 */ /* 0x000fc400087ec40f */
[----:B------:R-:W-:-:S04]  /*2600*/  IADD3 R12, P0, P6, R42, UR6, R12 ;  /* 0x000000062a0c7c10 */ /* 0x000fc8000fe1e00c */
[----:B------:R-:W-:Y:S02]  /*2610*/  IADD3.X R13, R49, UR7, R14, P0, P6 ;  /* 0x00000007310d7c10 */ /* 0x000fe400087ec40e */
[----:B------:R-:W-:Y:S02]  /*2620*/  ISETP.GE.AND P6, PT, R22, R80, PT ;  /* 0x000000501600720c */ /* 0x000fe40003fc6270 */
[----:B------:R-:W-:Y:S02]  /*2630*/  CS2R R30, SRZ ;  /* 0x00000000001e7805 */ /* 0x000fe4000001ff00 */
[----:B------:R-:W-:Y:S02]  /*2640*/  CS2R R8, SRZ ;  /* 0x0000000000087805 */ /* 0x000fe4000001ff00 */
[----:B------:R-:W-:Y:S02]  /*2650*/  CS2R R32, SRZ ;  /* 0x0000000000207805 */ /* 0x000fe4000001ff00 */
[----:B------:R-:W-:-:S05]  /*2660*/  CS2R R28, SRZ ;  /* 0x00000000001c7805 */ /* 0x000fca000001ff00 */
[----:B------:R0:W5:Y:S04]  /*2670*/  @!P6 LDG.E.64 R34, desc[UR42][R10.64] ;  /* 0x0000002a0a22e981 */ /* 0x000168000c1e1b00 */
[----:B------:R0:W5:Y:S01]  /*2680*/  @!P6 LDG.E.64 R36, desc[UR42][R12.64] ;  /* 0x0000002a0c24e981 */ /* 0x000162000c1e1b00 */
[-C--:B--2---:R-:W-:Y:S02]  /*2690*/  ISETP.GE.AND P0, PT, R39, R80.reuse, PT ;  /* 0x000000502700720c */ /* 0x084fe40003f06270 */
[----:B---3--:R-:W-:-:S11]  /*26a0*/  ISETP.GE.AND P6, PT, R38, R80, PT ;  /* 0x000000502600720c */ /* 0x008fd60003fc6270 */
[----:B------:R0:W5:Y:S04]  /*26b0*/  @!P0 LDG.E.64 R30, desc[UR42][R10.64+0x10] ;  /* 0x0000102a0a1e8981 */ /* 0x000168000c1e1b00 */
[----:B------:R0:W5:Y:S04]  /*26c0*/  @!P6 LDG.E.64 R8, desc[UR42][R10.64+0x20] ;  /* 0x0000202a0a08e981 */ /* 0x000168000c1e1b00 */
[----:B------:R0:W5:Y:S04]  /*26d0*/  @!P0 LDG.E.64 R32, desc[UR42][R12.64+0x10] ;  /* 0x0000102a0c208981 */ /* 0x000168000c1e1b00 */
[----:B------:R0:W5:Y:S02]  /*26e0*/  @!P6 LDG.E.64 R28, desc[UR42][R12.64+0x20] ;  /* 0x0000202a0c1ce981 */ /* 0x000164000c1e1b00 */
.L_x_378:
[----:B------:R-:W-:Y:S05]  /*26f0*/  BSYNC B1 ;  /* 0x0000000000017941 */ /* 0x000fea0003800000 */
.L_x_377:
[----:B------:R-:W-:Y:S01]  /*2700*/  UISETP.NE.AND UP0, UPT, UR36, 0x3, UPT ;  /* 0x000000032400788c */ /* 0x000fe2000bf05270 */
[----:B-----5:R-:W-:Y:S02]  /*2710*/  IMAD.MOV.U32 R38, RZ, RZ, R8 ;  /* 0x000000ffff267224 */ /* 0x020fe400078e0008 */
[----:B------:R-:W-:Y:S02]  /*2720*/  IMAD.MOV.U32 R71, RZ, RZ, R30 ;  /* 0x000000ffff477224 */ /* 0x000fe400078e001e */
[----:B------:R-:W-:Y:S01]  /*2730*/  IMAD.MOV.U32 R73, RZ, RZ, R34 ;  /* 0x000000ffff497224 */ /* 0x000fe200078e0022 */
[----:B------:R-:W-:Y:S01]  /*2740*/  PLOP3.LUT P0, PT, PT, PT, UP0, 0x80, 0x0 ;  /* 0x000000000000781c */ /* 0x000fe20003f0f008 */
[----:B------:R-:W-:Y:S02]  /*2750*/  IMAD.MOV.U32 R70, RZ, RZ, R28 ;  /* 0x000000ffff467224 */ /* 0x000fe400078e001c */
[----:B------:R-:W-:Y:S02]  /*2760*/  IMAD.MOV.U32 R72, RZ, RZ, R32 ;  /* 0x000000ffff487224 */ /* 0x000fe400078e0020 */
[----:B------:R-:W-:-:S08]  /*2770*/  IMAD.MOV.U32 R81, RZ, RZ, R36 ;  /* 0x000000ffff517224 */ /* 0x000fd000078e0024 */
[----:B------:R-:W-:Y:S05]  /*2780*/  @!P0 BRA `(.L_x_379) ;  /* 0x0000000000048947 */ /* 0x000fea0003800000 */
[----:B------:R-:W-:Y:S01]  /*2790*/  BPT.TRAP 0x1 ;  /* 0x000000040000795c */ /* 0x000fe20000300000 */
.L_x_379:
[----:B------:R-:W-:Y:S01]  /*27a0*/  IMAD R68, R19, 0x8, R18 ;  /* 0x0000000813447824 */ /* 0x000fe200078e0212 */
[----:B------:R-:W-:Y:S01]  /*27b0*/  SHF.L.U32 R79, R157, 0x1f, RZ ;  /* 0x0000001f9d4f7819 */ /* 0x000fe200000006ff */
[----:B------:R-:W-:Y:S03]  /*27c0*/  BSSY B1, `(.L_x_380) ;  /* 0x0000003000017945 */ /* 0x000fe60003800000 */
[----:B------:R-:W1:Y:S02]  /*27d0*/  SYNCS.PHASECHK.TRANS64.TRYWAIT P6, [R68+URZ+0x19c90], R79 ;  /* 0x019c904f440075a7 */ /* 0x000e6400080c017f */
[----:B-1----:R-:W-:Y:S05]  /*27e0*/  @!P6 BRA `(.L_x_381) ;  /* 0x00000164008ce947 */ /* 0x002fea0003800000 */
.L_x_628:
[----:B------:R-:W-:Y:S05]  /*27f0*/  BSYNC B1 ;  /* 0x0000000000017941 */ /* 0x000fea0003800000 */
.L_x_380:
[----:B------:R-:W-:-:S03]  /*2800*/  UMOV UR4, 0xffffffff ;  /* 0xffffffff00047882 */ /* 0x000fc60000000000 */
[----:B------:R-:W-:Y:S05]  /*2810*/  BRA.DIV UR4, `(.L_x_382) ;  /* 0x0000016604947947 */ /* 0x000fea000b800000 */
[----:B------:R2:W3:Y:S04]  /*2820*/  SHFL.IDX PT, R39, R82, RZ, 0x1e1f ;  /* 0x001e1fff52277589 */ /* 0x0004e800000e0000 */
[----:B------:R2:W4:Y:S02]  /*2830*/  SHFL.IDX PT, R14, R84, RZ, 0x1e1f ;  /* 0x001e1fff540e7589 */ /* 0x00052400000e0000 */
.L_x_632:
[----:B------:R-:W-:Y:S05]  /*2840*/  @P5 BRA `(.L_x_383) ;  /* 0x0000003800e45947 */ /* 0x000fea0003800000 */
[----:B------:R-:W-:Y:S01]  /*2850*/  ISETP.NE.AND P5, PT, R53, RZ, PT ;  /* 0x000000ff3500720c */ /* 0x000fe20003fa5270 */
[----:B------:R-:W-:-:S12]  /*2860*/  BSSY B1, `(.L_x_384) ;  /* 0x0000071000017945 */ /* 0x000fd80003800000 */
[----:B------:R-:W-:Y:S05]  /*2870*/  @!P5 BRA `(.L_x_385) ;  /* 0x0000000400bcd947 */ /* 0x000fea0003800000 */
[----:B------:R1:W1:Y:S01]  /*2880*/  LDS.128 R4, [R69+0x13800] ;  /* 0x0138000045047984 */ /* 0x0002620000000c00 */
[----:B------:R-:W-:Y:S01]  /*2890*/  ISETP.GE.AND P6, PT, R22, R80, PT ;  /* 0x000000501600720c */ /* 0x000fe20003fc6270 */
[----:B------:R-:W-:Y:S01]  /*28a0*/  BSSY B2, `(.L_x_386) ;  /* 0x000006b000027945 */ /* 0x000fe20003800000 */
[----:B0---4-:R-:W-:-:S05]  /*28b0*/  IADD3 R10, P5, R16, R14, RZ ;  /* 0x0000000e100a7210 */ /* 0x011fca0007fbe0ff */
[----:B---3--:R-:W-:-:S06]  /*28c0*/  IMAD.X R11, R39, 0x1, R17, P5 ;  /* 0x00000001270b7824 */ /* 0x008fcc00028e0611 */
[----:B------:R-:W-:Y:S05]  /*28d0*/  @P6 BRA `(.L_x_387) ;  /* 0x00000004009c6947 */ /* 0x000fea0003800000 */
[----:B------:R-:W-:Y:S02]  /*28e0*/  SHF.R.U32.HI R12, RZ, 0x8, R35 ;  /* 0x00000008ff0c7819 */ /* 0x000fe40000011623 */
[----:B------:R-:W-:Y:S02]  /*28f0*/  SHF.R.U32.HI R34, RZ, 0x8, R37 ;  /* 0x00000008ff227819 */ /* 0x000fe40000011625 */
[----:B--2---:R-:W-:Y:S01]  /*2900*/  SHF.R.U32.HI R82, RZ, 0x10, R35 ;  /* 0x00000010ff527819 */ /* 0x004fe20000011623 */
[----:B------:R-:W-:Y:S01]  /*2910*/  IMAD.SHL.U32 R12, R12, 0x100, RZ ;  /* 0x000001000c0c7824 */ /* 0x000fe200078e00ff */
[----:B------:R-:W-:Y:S01]  /*2920*/  LOP3.LUT R13, R35, 0xff0000ff, RZ, 0xc0, !PT ;  /* 0xff0000ff230d7812 */ /* 0x000fe200078ec0ff */
[----:B------:R-:W-:Y:S01]  /*2930*/  IMAD.SHL.U32 R34, R34, 0x100, RZ ;  /* 0x0000010022227824 */ /* 0x000fe200078e00ff */
[----:B------:R-:W-:Y:S02]  /*2940*/  SHF.R.U32.HI R36, RZ, 0x10, R37 ;  /* 0x00000010ff247819 */ /* 0x000fe40000011625 */
[----:B------:R-:W-:-:S02]  /*2950*/  LOP3.LUT R35, R37, 0xff0000ff, RZ, 0xc0, !PT ;  /* 0xff0000ff25237812 */ /* 0x000fc400078ec0ff */
[----:B------:R-:W-:Y:S01]  /*2960*/  LOP3.LUT R13, R13, 0xff00, R12, 0xf8, !PT ;  /* 0x0000ff000d0d7812 */ /* 0x000fe200078ef80c */
[----:B------:R-:W-:Y:S01]  /*2970*/  IMAD.U32 R12, R82, 0x10000, RZ ;  /* 0x00010000520c7824 */ /* 0x000fe200078e00ff */
[----:B------:R-:W-:Y:S01]  /*2980*/  LOP3.LUT R37, R35, 0xff00, R34, 0xf8, !PT ;  /* 0x0000ff0023257812 */ /* 0x000fe200078ef822 */
[----:B------:R-:W-:Y:S01]  /*2990*/  IMAD.U32 R34, R36, 0x10000, RZ ;  /* 0x0001000024227824 */ /* 0x000fe200078e00ff */
[----:B-1----:R-:W-:Y:S02]  /*29a0*/  MOV R15, R4 ;  /* 0x00000004000f7202 */ /* 0x002fe40000000f00 */
[----:B------:R-:W-:Y:S02]  /*29b0*/  F2FP.F16.E4M3.UNPACK_B R4, R5 ;  /* 0x00000005ff04723e */ /* 0x000fe400020006ff */
[----:B------:R-:W-:Y:S02]  /*29c0*/  F2FP.F16.E4M3.UNPACK_B R35, R81.H1 ;  /* 0x00000051ff23723e */ /* 0x000fe400030006ff */
[----:B------:R-:W-:-:S02]  /*29d0*/  LOP3.LUT R12, R13, 0xff0000, R12, 0xf8, !PT ;  /* 0x00ff00000d0c7812 */ /* 0x000fc400078ef80c */
[----:B------:R-:W-:Y:S01]  /*29e0*/  LOP3.LUT R13, R37, 0xff0000, R34, 0xf8, !PT ;  /* 0x00ff0000250d7812 */ /* 0x000fe200078ef822 */
[--C-:B------:R-:W-:Y:S01]  /*29f0*/  HADD2.F32 R34, -RZ, R4.reuse.H1_H1 ;  /* 0x30000004ff227230 */ /* 0x100fe20000004100 */
[----:B------:R-:W-:Y:S01]  /*2a00*/  F2FP.F16.E4M3.UNPACK_B R37, R73.H1 ;  /* 0x00000049ff25723e */ /* 0x000fe200030006ff */
[--C-:B------:R-:W-:Y:S01]  /*2a10*/  HADD2.F32 R85, -RZ, R35.reuse.H0_H0 ;  /* 0x20000023ff557230 */ /* 0x100fe20000004100 */
[----:B------:R-:W-:Y:S01]  /*2a20*/  F2FP.F16.E4M3.UNPACK_B R5, R5.H1 ;  /* 0x00000005ff05723e */ /* 0x000fe200030006ff */
[----:B------:R-:W-:Y:S01]  /*2a30*/  HADD2.F32 R4, -RZ, R4.H0_H0 ;  /* 0x20000004ff047230 */ /* 0x000fe20000004100 */
[----:B------:R-:W-:Y:S01]  /*2a40*/  F2FP.F16.E4M3.UNPACK_B R81, R81 ;  /* 0x00000051ff51723e */ /* 0x000fe200020006ff */
[----:B------:R-:W-:Y:S02]  /*2a50*/  HADD2.F32 R82, -RZ, R35.H1_H1 ;  /* 0x30000023ff527230 */ /* 0x000fe40000004100 */
[----:B------:R-:W-:Y:S01]  /*2a60*/  FMUL.FTZ R87, R34, R85 ;  /* 0x0000005522577220 */ /* 0x000fe20000410000 */
[----:B------:R-:W-:Y:S01]  /*2a70*/  HADD2.F32 R83, -RZ, R37.H0_H0 ;  /* 0x20000025ff537230 */ /* 0x000fe20000004100 */
[----:B------:R-:W-:Y:S01]  /*2a80*/  F2FP.F16.E4M3.UNPACK_B R73, R73 ;  /* 0x00000049ff49723e */ /* 0x000fe200020006ff */
[----:B------:R-:W-:-:S02]  /*2a90*/  HADD2.F32 R36, -RZ, R5.H1_H1 ;  /* 0x30000005ff247230 */ /* 0x000fc40000004100 */
[----:B------:R-:W-:Y:S02]  /*2aa0*/  HADD2.F32 R35, -RZ, R5.H0_H0 ;  /* 0x20000005ff237230 */ /* 0x000fe40000004100 */
[----:B------:R-:W-:Y:S01]  /*2ab0*/  FMUL.FTZ R5, R4, R85 ;  /* 0x0000005504057220 */ /* 0x000fe20000410000 */
[----:B------:R-:W-:Y:S02]  /*2ac0*/  HADD2.F32 R37, -RZ, R37.H1_H1 ;  /* 0x30000025ff257230 */ /* 0x000fe40000004100 */
[-C--:B------:R-:W-:Y:S01]  /*2ad0*/  FMUL.FTZ R84, R36, R82.reuse ;  /* 0x0000005224547220 */ /* 0x080fe20000410000 */
[-C--:B------:R-:W-:Y:S01]  /*2ae0*/  FFMA.FTZ R4, R4, R83.reuse, -R87 ;  /* 0x0000005304047223 */ /* 0x080fe20000010857 */
[----:B------:R-:W-:Y:S01]  /*2af0*/  FFMA.FTZ R5, R34, R83, R5 ;  /* 0x0000005322057223 */ /* 0x000fe20000010005 */
[C---:B------:R-:W-:Y:S01]  /*2b00*/  FMUL.FTZ R85, R35.reuse, R82 ;  /* 0x0000005223557220 */ /* 0x040fe20000410000 */
[----:B------:R-:W-:Y:S01]  /*2b10*/  F2FP.F16.E4M3.UNPACK_B R34, R15.H1 ;  /* 0x0000000fff22723e */ /* 0x000fe200030006ff */
[----:B------:R-:W-:Y:S01]  /*2b20*/  FFMA.FTZ R86, R35, R37, -R84 ;  /* 0x0000002523567223 */ /* 0x000fe20000010854 */
[----:B------:R-:W-:Y:S01]  /*2b30*/  F2FP.F16.E4M3.UNPACK_B R15, R15 ;  /* 0x0000000fff0f723e */ /* 0x000fe200020006ff */
[----:B------:R-:W-:Y:S01]  /*2b40*/  FFMA.FTZ R87, R36, R37, R85 ;  /* 0x0000002524577223 */ /* 0x000fe20000010055 */
[----:B------:R-:W-:-:S02]  /*2b50*/  HADD2.F32 R82, -RZ, R81.H1_H1 ;  /* 0x30000051ff527230 */ /* 0x000fc40000004100 */
[--C-:B------:R-:W-:Y:S02]  /*2b60*/  HADD2.F32 R36, -RZ, R34.reuse.H0_H0 ;  /* 0x20000022ff247230 */ /* 0x100fe40000004100 */
[----:B------:R-:W-:Y:S02]  /*2b70*/  HADD2.F32 R37, -RZ, R34.H1_H1 ;  /* 0x30000022ff257230 */ /* 0x000fe40000004100 */
[----:B------:R-:W-:Y:S02]  /*2b80*/  HADD2.F32 R81, -RZ, R81.H0_H0 ;  /* 0x20000051ff517230 */ /* 0x000fe40000004100 */
[-C--:B------:R-:W-:Y:S01]  /*2b90*/  FMUL.FTZ R84, R36, R82.reuse ;  /* 0x0000005224547220 */ /* 0x080fe20000410000 */
[--C-:B------:R-:W-:Y:S02]  /*2ba0*/  HADD2.F32 R35, -RZ, R15.reuse.H1_H1 ;  /* 0x3000000fff237230 */ /* 0x100fe40000004100 */
[----:B------:R-:W-:Y:S01]  /*2bb0*/  FMUL.FTZ R85, R37, R82 ;  /* 0x0000005225557220 */ /* 0x000fe20000410000 */
[----:B------:R-:W-:-:S02]  /*2bc0*/  HADD2.F32 R34, -RZ, R15.H0_H0 ;  /* 0x2000000fff227230 */ /* 0x000fc40000004100 */
[--C-:B------:R-:W-:Y:S02]  /*2bd0*/  HADD2.F32 R15, -RZ, R73.reuse.H1_H1 ;  /* 0x30000049ff0f7230 */ /* 0x100fe40000004100 */
[-C--:B------:R-:W-:Y:S01]  /*2be0*/  FMUL.FTZ R83, R35, R81.reuse ;  /* 0x0000005123537220 */ /* 0x080fe20000410000 */
[----:B------:R-:W-:Y:S02]  /*2bf0*/  HADD2.F32 R73, -RZ, R73.H0_H0 ;  /* 0x20000049ff497230 */ /* 0x000fe40000004100 */
[----:B------:R-:W-:Y:S01]  /*2c00*/  FMUL.FTZ R82, R34, R81 ;  /* 0x0000005122527220 */ /* 0x000fe20000410000 */
[-C--:B------:R-:W-:Y:S01]  /*2c10*/  FFMA.FTZ R36, R36, R15.reuse, -R85 ;  /* 0x0000000f24247223 */ /* 0x080fe20000010855 */
[----:B------:R-:W-:Y:S01]  /*2c20*/  FFMA.FTZ R37, R37, R15, R84 ;  /* 0x0000000f25257223 */ /* 0x000fe20000010054 */
[-C--:B------:R-:W-:Y:S01]  /*2c30*/  FFMA.FTZ R15, R34, R73.reuse, -R83 ;  /* 0x00000049220f7223 */ /* 0x080fe20000010853 */
[----:B------:R-:W-:Y:S01]  /*2c40*/  FFMA.FTZ R34, R35, R73, R82 ;  /* 0x0000004923227223 */ /* 0x000fe20000010052 */
[----:B------:R-:W-:-:S02]  /*2c50*/  F2FP.F16.E4M3.UNPACK_B R73, R7.H1 ;  /* 0x00000007ff49723e */ /* 0x000fc400030006ff */
[----:B------:R-:W-:Y:S02]  /*2c60*/  F2FP.SATFINITE.E4M3.F32.PACK_AB_MERGE_C R35, R87, R86, RZ ;  /* 0x000000565723723e */ /* 0x000fe400048070ff */
[-C--:B------:R-:W-:Y:S01]  /*2c70*/  F2FP.F16.E4M3.UNPACK_B R86, R13.reuse.H1 ;  /* 0x0000000dff56723e */ /* 0x080fe200030006ff */
[--C-:B------:R-:W-:Y:S01]  /*2c80*/  HADD2.F32 R81, -RZ, R73.reuse.H0_H0 ;  /* 0x20000049ff517230 */ /* 0x100fe20000004100 */
[----:B------:R-:W-:Y:S01]  /*2c90*/  F2FP.F16.E4M3.UNPACK_B R83, R12.H1 ;  /* 0x0000000cff53723e */ /* 0x000fe200030006ff */
[----:B------:R-:W-:Y:S01]  /*2ca0*/  HADD2.F32 R73, -RZ, R73.H1_H1 ;  /* 0x30000049ff497230 */ /* 0x000fe20000004100 */
[----:B------:R-:W-:Y:S01]  /*2cb0*/  F2FP.SATFINITE.E4M3.F32.PACK_AB_MERGE_C R36, R37, R36, RZ ;  /* 0x000000242524723e */ /* 0x000fe200048070ff */
[--C-:B------:R-:W-:Y:S01]  /*2cc0*/  HADD2.F32 R92, -RZ, R86.reuse.H1_H1 ;  /* 0x30000056ff5c7230 */ /* 0x100fe20000004100 */
[----:B------:R-:W-:Y:S01]  /*2cd0*/  F2FP.F16.E4M3.UNPACK_B R37, R6.H1 ;  /* 0x00000006ff25723e */ /* 0x000fe200030006ff */
[----:B------:R-:W-:Y:S01]  /*2ce0*/  HADD2.F32 R84, -RZ, R83.H1_H1 ;  /* 0x30000053ff547230 */ /* 0x000fe20000004100 */
[----:B------:R-:W-:Y:S01]  /*2cf0*/  F2FP.F16.E4M3.UNPACK_B R85, R13 ;  /* 0x0000000dff55723e */ /* 0x000fe200020006ff */
[----:B------:R-:W-:Y:S01]  /*2d00*/  HADD2.F32 R86, -RZ, R86.H0_H0 ;  /* 0x20000056ff567230 */ /* 0x000fe20000004100 */
[----:B------:R-:W-:Y:S01]  /*2d10*/  F2FP.F16.E4M3.UNPACK_B R82, R12 ;  /* 0x0000000cff52723e */ /* 0x000fe200020006ff */
[----:B------:R-:W-:Y:S01]  /*2d20*/  FMUL.FTZ R12, R73, R92 ;  /* 0x0000005c490c7220 */ /* 0x000fe20000410000 */
[----:B------:R-:W-:-:S02]  /*2d30*/  HADD2.F32 R13, -RZ, R37.H1_H1 ;  /* 0x30000025ff0d7230 */ /* 0x000fc40000004100 */
[C---:B------:R-:W-:Y:S01]  /*2d40*/  FMUL.FTZ R94, R81.reuse, R92 ;  /* 0x0000005c515e7220 */ /* 0x040fe20000410000 */
[----:B------:R-:W-:Y:S02]  /*2d50*/  HADD2.F32 R90, -RZ, R85.H1_H1 ;  /* 0x30000055ff5a7230 */ /* 0x000fe40000004100 */
[----:B------:R-:W-:Y:S01]  /*2d60*/  FFMA.FTZ R81, R81, R84, -R12 ;  /* 0x0000005451517223 */ /* 0x000fe2000001080c */
[----:B------:R-:W-:Y:S01]  /*2d70*/  HADD2.F32 R37, -RZ, R37.H0_H0 ;  /* 0x20000025ff257230 */ /* 0x000fe20000004100 */
[----:B------:R-:W-:Y:S01]  /*2d80*/  F2FP.F16.E4M3.UNPACK_B R7, R7 ;  /* 0x00000007ff07723e */ /* 0x000fe200020006ff */
[----:B------:R-:W-:Y:S02]  /*2d90*/  HADD2.F32 R12, -RZ, R82.H1_H1 ;  /* 0x30000052ff0c7230 */ /* 0x000fe40000004100 */
[----:B------:R-:W-:Y:S01]  /*2da0*/  FMUL.FTZ R92, R13, R90 ;  /* 0x0000005a0d5c7220 */ /* 0x000fe20000410000 */
[----:B------:R-:W-:Y:S01]  /*2db0*/  F2FP.F16.E4M3.UNPACK_B R6, R6 ;  /* 0x00000006ff06723e */ /* 0x000fe200020006ff */
[----:B------:R-:W-:Y:S01]  /*2dc0*/  FMUL.FTZ R90, R37, R90 ;  /* 0x0000005a255a7220 */ /* 0x000fe20000410000 */
[----:B------:R-:W-:-:S02]  /*2dd0*/  HADD2.F32 R85, -RZ, R85.H0_H0 ;  /* 0x20000055ff557230 */ /* 0x000fc40000004100 */
[----:B------:R-:W-:Y:S01]  /*2de0*/  FFMA.FTZ R92, R37, R12, -R92 ;  /* 0x0000000c255c7223 */ /* 0x000fe2000001085c */
[----:B------:R-:W-:Y:S01]  /*2df0*/  FFMA.FTZ R94, R73, R84, R94 ;  /* 0x00000054495e7223 */ /* 0x000fe2000001005e */
[----:B------:R-:W-:Y:S01]  /*2e00*/  FFMA.FTZ R37, R13, R12, R90 ;  /* 0x0000000c0d257223 */ /* 0x000fe2000001005a */
[--C-:B------:R-:W-:Y:S01]  /*2e10*/  HADD2.F32 R12, -RZ, R7.reuse.H0_H0 ;  /* 0x20000007ff0c7230 */ /* 0x100fe20000004100 */
[----:B------:R-:W-:Y:S01]  /*2e20*/  F2FP.SATFINITE.E4M3.F32.PACK_AB_MERGE_C R5, R5, R4, R35 ;  /* 0x000000040505723e */ /* 0x000fe20004807023 */
[----:B------:R-:W-:Y:S01]  /*2e30*/  HADD2.F32 R13, -RZ, R7.H1_H1 ;  /* 0x30000007ff0d7230 */ /* 0x000fe20000004100 */
[----:B------:R-:W-:Y:S01]  /*2e40*/  F2FP.SATFINITE.E4M3.F32.PACK_AB_MERGE_C R81, R94, R81, RZ ;  /* 0x000000515e51723e */ /* 0x000fe200048070ff */
[--C-:B------:R-:W-:Y:S01]  /*2e50*/  HADD2.F32 R7, -RZ, R6.reuse.H0_H0 ;  /* 0x20000006ff077230 */ /* 0x100fe20000004100 */
[----:B------:R-:W-:Y:S01]  /*2e60*/  F2FP.SATFINITE.E4M3.F32.PACK_AB_MERGE_C R37, R37, R92, RZ ;  /* 0x0000005c2525723e */ /* 0x000fe200048070ff */
[----:B------:R-:W-:Y:S02]  /*2e70*/  HADD2.F32 R6, -RZ, R6.H1_H1 ;  /* 0x30000006ff067230 */ /* 0x000fe40000004100 */
[----:B------:R-:W-:Y:S01]  /*2e80*/  FMUL.FTZ R73, R13, R86 ;  /* 0x000000560d497220 */ /* 0x000fe20000410000 */
[----:B------:R-:W-:-:S02]  /*2e90*/  HADD2.F32 R83, -RZ, R83.H0_H0 ;  /* 0x20000053ff537230 */ /* 0x000fc40000004100 */
[----:B------:R-:W-:Y:S01]  /*2ea0*/  FMUL.FTZ R86, R12, R86 ;  /* 0x000000560c567220 */ /* 0x000fe20000410000 */
[----:B------:R-:W-:Y:S02]  /*2eb0*/  HADD2.F32 R82, -RZ, R82.H0_H0 ;  /* 0x20000052ff527230 */ /* 0x000fe40000004100 */
[-C--:B------:R-:W-:Y:S01]  /*2ec0*/  FMUL.FTZ R84, R6, R85.reuse ;  /* 0x0000005506547220 */ /* 0x080fe20000410000 */
[----:B------:R-:W-:Y:S01]  /*2ed0*/  FMUL.FTZ R85, R7, R85 ;  /* 0x0000005507557220 */ /* 0x000fe20000410000 */
[-C--:B------:R-:W-:Y:S01]  /*2ee0*/  FFMA.FTZ R73, R12, R83.reuse, -R73 ;  /* 0x000000530c497223 */ /* 0x080fe20000010849 */
[----:B------:R-:W-:Y:S01]  /*2ef0*/  FFMA.FTZ R86, R13, R83, R86 ;  /* 0x000000530d567223 */ /* 0x000fe20000010056 */
[-C--:B------:R-:W-:Y:S01]  /*2f00*/  FFMA.FTZ R84, R7, R82.reuse, -R84 ;  /* 0x0000005207547223 */ /* 0x080fe20000010854 */
[----:B------:R-:W-:Y:S01]  /*2f10*/  FFMA.FTZ R85, R6, R82, R85 ;  /* 0x0000005206557223 */ /* 0x000fe20000010055 */
[----:B------:R-:W-:Y:S02]  /*2f20*/  F2FP.SATFINITE.E4M3.F32.PACK_AB_MERGE_C R4, R34, R15, R36 ;  /* 0x0000000f2204723e */ /* 0x000fe40004807024 */
[----:B------:R-:W-:-:S02]  /*2f30*/  F2FP.SATFINITE.E4M3.F32.PACK_AB_MERGE_C R7, R86, R73, R81 ;  /* 0x000000495607723e */ /* 0x000fc40004807051 */
[----:B------:R-:W-:-:S07]  /*2f40*/  F2FP.SATFINITE.E4M3.F32.PACK_AB_MERGE_C R6, R85, R84, R37 ;  /* 0x000000545506723e */ /* 0x000fce0004807025 */
.L_x_387:
[----:B------:R-:W-:Y:S05]  /*2f50*/  BSYNC B2 ;  /* 0x0000000000027941 */ /* 0x000fea0003800000 */
.L_x_386:
[----:B-1----:R0:W-:Y:S02]  /*2f60*/  ST.E.128 desc[UR42][R10.64], R4 ;  /* 0x000000040a007985 */ /* 0x0021e4000c101d2a */
.L_x_385:
[----:B------:R-:W-:Y:S05]  /*2f70*/  BSYNC B1 ;  /* 0x0000000000017941 */ /* 0x000fea0003800000 */
.L_x_384:
[----:B------:R-:W-:Y:S01]  /*2f80*/  ISETP.NE.AND P5, PT, R52, RZ, PT ;  /* 0x000000ff3400720c */ /* 0x000fe20003fa5270 */
[----:B------:R-:W-:-:S12]  /*2f90*/  BSSY B1, `(.L_x_388) ;  /* 0x0000074000017945 */ /* 0x000fd80003800000 */
[----:B------:R-:W-:Y:S05]  /*2fa0*/  @!P5 BRA `(.L_x_389) ;  /* 0x0000000400c8d947 */ /* 0x000fea0003800000 */
[----:B0-----:R-:W5:Y:S04]  /*2fb0*/  LDL R5, [R1+0x14] ;  /* 0x0000140001057983 */ /* 0x001f680000100800 */
[----:B------:R-:W2:Y:S01]  /*2fc0*/  LDL R4, [R1+0x4] ;  /* 0x0000040001047983 */ /* 0x000ea20000100800 */
[----:B------:R-:W-:Y:S01]  /*2fd0*/  BSSY B2, `(.L_x_390) ;  /* 0x000006e000027945 */ /* 0x000fe20003800000 */
[----:B-----5:R-:W-:Y:S01]  /*2fe0*/  ISETP.GE.AND P6, PT, R5, R80, PT ;  /* 0x000000500500720c */ /* 0x020fe20003fc6270 */
[----:B--2---:R-:W-:Y:S02]  /*2ff0*/  IMAD.SHL.U32 R11, R4, 0x10, RZ ;  /* 0x00000010040b7824 */ /* 0x004fe400078e00ff */
[----:B------:R0:W2:Y:S03]  /*3000*/  LDS.128 R4, [R69+0x14800] ;  /* 0x0148000045047984 */ /* 0x0000a60000000c00 */
[----:B----4-:R-:W-:-:S04]  /*3010*/  IADD3 R10, P5, R14, R11, RZ ;  /* 0x0000000b0e0a7210 */ /* 0x010fc80007fbe0ff */
[----:B---3--:R-:W-:-:S03]  /*3020*/  LEA.HI.X.SX32 R11, R11, R39, 0x1, P5 ;  /* 0x000000270b0b7211 */ /* 0x008fc600028f0eff */
[----:B0-----:R-:W-:Y:S06]  /*3030*/  @P6 BRA `(.L_x_391) ;  /* 0x00000004009c6947 */ /* 0x001fec0003800000 */
[--C-:B------:R-:W-:Y:S01]  /*3040*/  SHF.R.U32.HI R13, RZ, 0x8, R31.reuse ;  /* 0x00000008ff0d7819 */ /* 0x100fe2000001161f */
[----:B--2---:R-:W-:Y:S01]  /*3050*/  IMAD.MOV.U32 R15, RZ, RZ, R4 ;  /* 0x000000ffff0f7224 */ /* 0x004fe200078e0004 */
[----:B------:R-:W-:Y:S02]  /*3060*/  LOP3.LUT R12, R31, 0xff0000ff, RZ, 0xc0, !PT ;  /* 0xff0000ff1f0c7812 */ /* 0x000fe400078ec0ff */
[----:B------:R-:W-:Y:S01]  /*3070*/  SHF.R.U32.HI R32, RZ, 0x10, R31 ;  /* 0x00000010ff207819 */ /* 0x000fe2000001161f */
[----:B------:R-:W-:Y:S01]  /*3080*/  IMAD.SHL.U32 R13, R13, 0x100, RZ ;  /* 0x000001000d0d7824 */ /* 0x000fe200078e00ff */
[--C-:B------:R-:W-:Y:S02]  /*3090*/  SHF.R.U32.HI R31, RZ, 0x8, R33.reuse ;  /* 0x00000008ff1f7819 */ /* 0x100fe40000011621 */
[----:B------:R-:W-:Y:S02]  /*30a0*/  LOP3.LUT R30, R33, 0xff0000ff, RZ, 0xc0, !PT ;  /* 0xff0000ff211e7812 */ /* 0x000fe400078ec0ff */
[----:B------:R-:W-:Y:S01]  /*30b0*/  SHF.R.U32.HI R33, RZ, 0x10, R33 ;  /* 0x00000010ff217819 */ /* 0x000fe20000011621 */
[----:B------:R-:W-:Y:S01]  /*30c0*/  IMAD.SHL.U32 R31, R31, 0x100, RZ ;  /* 0x000001001f1f7824 */ /* 0x000fe200078e00ff */
[----:B------:R-:W-:Y:S01]  /*30d0*/  LOP3.LUT R12, R12, 0xff00, R13, 0xf8, !PT ;  /* 0x0000ff000c0c7812 */ /* 0x000fe200078ef80d */
[----:B------:R-:W-:Y:S01]  /*30e0*/  IMAD.U32 R13, R32, 0x10000, RZ ;  /* 0x00010000200d7824 */ /* 0x000fe200078e00ff */
[----:B------:R-:W-:Y:S01]  /*30f0*/  F2FP.F16.E4M3.UNPACK_B R4, R5 ;  /* 0x00000005ff04723e */ /* 0x000fe200020006ff */
[----:B------:R-:W-:Y:S01]  /*3100*/  IMAD.U32 R33, R33, 0x10000, RZ ;  /* 0x0001000021217824 */ /* 0x000fe200078e00ff */
[----:B------:R-:W-:-:S02]  /*3110*/  LOP3.LUT R30, R30, 0xff00, R31, 0xf8, !PT ;  /* 0x0000ff001e1e7812 */ /* 0x000fc400078ef81f */
[-C--:B------:R-:W-:Y:S02]  /*3120*/  F2FP.F16.E4M3.UNPACK_B R31, R72.reuse.H1 ;  /* 0x00000048ff1f723e */ /* 0x080fe400030006ff */
[----:B------:R-:W-:Y:S02]  /*3130*/  LOP3.LUT R12, R12, 0xff0000, R13, 0xf8, !PT ;  /* 0x00ff00000c0c7812 */ /* 0x000fe400078ef80d */
[----:B------:R-:W-:Y:S01]  /*3140*/  LOP3.LUT R13, R30, 0xff0000, R33, 0xf8, !PT ;  /* 0x00ff00001e0d7812 */ /* 0x000fe200078ef821 */
[--C-:B------:R-:W-:Y:S01]  /*3150*/  HADD2.F32 R30, -RZ, R4.reuse.H1_H1 ;  /* 0x30000004ff1e7230 */ /* 0x100fe20000004100 */
[----:B------:R-:W-:Y:S01]  /*3160*/  F2FP.F16.E4M3.UNPACK_B R33, R71.H1 ;  /* 0x00000047ff21723e */ /* 0x000fe200030006ff */
[--C-:B------:R-:W-:Y:S01]  /*3170*/  HADD2.F32 R37, -RZ, R31.reuse.H0_H0 ;  /* 0x2000001fff257230 */ /* 0x100fe20000004100 */
[----:B------:R-:W-:Y:S01]  /*3180*/  F2FP.F16.E4M3.UNPACK_B R5, R5.H1 ;  /* 0x00000005ff05723e */ /* 0x000fe200030006ff */
[----:B------:R-:W-:Y:S01]  /*3190*/  HADD2.F32 R4, -RZ, R4.H0_H0 ;  /* 0x20000004ff047230 */ /* 0x000fe20000004100 */
[----:B------:R-:W-:Y:S01]  /*31a0*/  F2FP.F16.E4M3.UNPACK_B R72, R72 ;  /* 0x00000048ff48723e */ /* 0x000fe200020006ff */
[----:B------:R-:W-:-:S02]  /*31b0*/  HADD2.F32 R34, -RZ, R31.H1_H1 ;  /* 0x3000001fff227230 */ /* 0x000fc40000004100 */
[----:B------:R-:W-:Y:S01]  /*31c0*/  FMUL.FTZ R73, R30, R37 ;  /* 0x000000251e497220 */ /* 0x000fe20000410000 */
[----:B------:R-:W-:Y:S01]  /*31d0*/  HADD2.F32 R35, -RZ, R33.H0_H0 ;  /* 0x20000021ff237230 */ /* 0x000fe20000004100 */
[----:B------:R-:W-:Y:S01]  /*31e0*/  F2FP.F16.E4M3.UNPACK_B R71, R71 ;  /* 0x00000047ff47723e */ /* 0x000fe200020006ff */
[--C-:B------:R-:W-:Y:S02]  /*31f0*/  HADD2.F32 R32, -RZ, R5.reuse.H1_H1 ;  /* 0x30000005ff207230 */ /* 0x100fe40000004100 */
        /* <DEDUP_REMOVED lines=12> */
[--C-:B------:R-:W-:Y:S02]  /*32c0*/  HADD2.F32 R33, -RZ, R30.reuse.H1_H1 ;  /* 0x3000001eff217230 */ /* 0x100fe40000004100 */
[----:B------:R-:W-:Y:S02]  /*32d0*/  HADD2.F32 R32, -RZ, R30.H0_H0 ;  /* 0x2000001eff207230 */ /* 0x000fe40000004100 */
        /* <DEDUP_REMOVED lines=17> */
[----:B------:R-:W-:Y:S01]  /*33f0*/  F2FP.SATFINITE.E4M3.F32.PACK_AB_MERGE_C R32, R33, R32, RZ ;  /* 0x000000202120723e */ /* 0x000fe200048070ff */
[----:B------:R-:W-:Y:S01]  /*3400*/  HADD2.F32 R34, -RZ, R34.H1_H1 ;  /* 0x30000022ff227230 */ /* 0x000fe20000004100 */
[----:B------:R-:W-:Y:S01]  /*3410*/  F2FP.F16.E4M3.UNPACK_B R37, R12.H1 ;  /* 0x0000000cff25723e */ /* 0x000fe200030006ff */
[--C-:B------:R-:W-:Y:S01]  /*3420*/  HADD2.F32 R81, -RZ, R73.reuse.H1_H1 ;  /* 0x30000049ff517230 */ /* 0x100fe20000004100 */
[----:B------:R-:W-:Y:S01]  /*3430*/  F2FP.F16.E4M3.UNPACK_B R33, R6.H1 ;  /* 0x00000006ff21723e */ /* 0x000fe200030006ff */
[----:B------:R-:W-:Y:S01]  /*3440*/  HADD2.F32 R73, -RZ, R73.H0_H0 ;  /* 0x20000049ff497230 */ /* 0x000fe20000004100 */
[----:B------:R-:W-:Y:S01]  /*3450*/  F2FP.F16.E4M3.UNPACK_B R72, R13 ;  /* 0x0000000dff48723e */ /* 0x000fe200020006ff */
[----:B------:R-:W-:Y:S01]  /*3460*/  HADD2.F32 R71, -RZ, R37.H1_H1 ;  /* 0x30000025ff477230 */ /* 0x000fe20000004100 */
[----:B------:R-:W-:Y:S01]  /*3470*/  F2FP.F16.E4M3.UNPACK_B R36, R12 ;  /* 0x0000000cff24723e */ /* 0x000fe200020006ff */
[----:B------:R-:W-:-:S02]  /*3480*/  HADD2.F32 R13, -RZ, R33.H1_H1 ;  /* 0x30000021ff0d7230 */ /* 0x000fc40000004100 */
[-C--:B------:R-:W-:Y:S01]  /*3490*/  FMUL.FTZ R12, R34, R81.reuse ;  /* 0x00000051220c7220 */ /* 0x080fe20000410000 */
[----:B------:R-:W-:Y:S02]  /*34a0*/  HADD2.F32 R82, -RZ, R72.H1_H1 ;  /* 0x30000048ff527230 */ /* 0x000fe40000004100 */
[C---:B------:R-:W-:Y:S01]  /*34b0*/  FMUL.FTZ R83, R35.reuse, R81 ;  /* 0x0000005123537220 */ /* 0x040fe20000410000 */
[----:B------:R-:W-:Y:S02]  /*34c0*/  HADD2.F32 R33, -RZ, R33.H0_H0 ;  /* 0x20000021ff217230 */ /* 0x000fe40000004100 */
[----:B------:R-:W-:Y:S01]  /*34d0*/  FFMA.FTZ R81, R35, R71, -R12 ;  /* 0x0000004723517223 */ /* 0x000fe2000001080c */
[----:B------:R-:W-:Y:S02]  /*34e0*/  HADD2.F32 R12, -RZ, R36.H1_H1 ;  /* 0x30000024ff0c7230 */ /* 0x000fe40000004100 */
[-C--:B------:R-:W-:Y:S01]  /*34f0*/  FMUL.FTZ R84, R13, R82.reuse ;  /* 0x000000520d547220 */ /* 0x080fe20000410000 */
[----:B------:R-:W-:Y:S01]  /*3500*/  F2FP.F16.E4M3.UNPACK_B R7, R7 ;  /* 0x00000007ff07723e */ /* 0x000fe200020006ff */
[C---:B------:R-:W-:Y:S01]  /*3510*/  FMUL.FTZ R82, R33.reuse, R82 ;  /* 0x0000005221527220 */ /* 0x040fe20000410000 */
[----:B------:R-:W-:Y:S01]  /*3520*/  F2FP.F16.E4M3.UNPACK_B R6, R6 ;  /* 0x00000006ff06723e */ /* 0x000fe200020006ff */
[----:B------:R-:W-:Y:S01]  /*3530*/  FFMA.FTZ R84, R33, R12, -R84 ;  /* 0x0000000c21547223 */ /* 0x000fe20000010854 */
[----:B------:R-:W-:-:S02]  /*3540*/  HADD2.F32 R72, -RZ, R72.H0_H0 ;  /* 0x20000048ff487230 */ /* 0x000fc40000004100 */
[----:B------:R-:W-:Y:S01]  /*3550*/  FFMA.FTZ R35, R13, R12, R82 ;  /* 0x0000000c0d237223 */ /* 0x000fe20000010052 */
[--C-:B------:R-:W-:Y:S02]  /*3560*/  HADD2.F32 R12, -RZ, R7.reuse.H0_H0 ;  /* 0x20000007ff0c7230 */ /* 0x100fe40000004100 */
[----:B------:R-:W-:Y:S01]  /*3570*/  FFMA.FTZ R86, R34, R71, R83 ;  /* 0x0000004722567223 */ /* 0x000fe20000010053 */
[----:B------:R-:W-:Y:S01]  /*3580*/  HADD2.F32 R13, -RZ, R7.H1_H1 ;  /* 0x30000007ff0d7230 */ /* 0x000fe20000004100 */
[----:B------:R-:W-:Y:S01]  /*3590*/  F2FP.SATFINITE.E4M3.F32.PACK_AB_MERGE_C R5, R5, R4, R31 ;  /* 0x000000040505723e */ /* 0x000fe2000480701f */
[--C-:B------:R-:W-:Y:S02]  /*35a0*/  HADD2.F32 R7, -RZ, R6.reuse.H0_H0 ;  /* 0x20000006ff077230 */ /* 0x100fe40000004100 */
[-C--:B------:R-:W-:Y:S01]  /*35b0*/  FMUL.FTZ R82, R12, R73.reuse ;  /* 0x000000490c527220 */ /* 0x080fe20000410000 */
[----:B------:R-:W-:Y:S02]  /*35c0*/  HADD2.F32 R6, -RZ, R6.H1_H1 ;  /* 0x30000006ff067230 */ /* 0x000fe40000004100 */
[----:B------:R-:W-:Y:S01]  /*35d0*/  FMUL.FTZ R71, R13, R73 ;  /* 0x000000490d477220 */ /* 0x000fe20000410000 */
[----:B------:R-:W-:-:S02]  /*35e0*/  HADD2.F32 R37, -RZ, R37.H0_H0 ;  /* 0x20000025ff257230 */ /* 0x000fc40000004100 */
[-C--:B------:R-:W-:Y:S01]  /*35f0*/  FMUL.FTZ R33, R7, R72.reuse ;  /* 0x0000004807217220 */ /* 0x080fe20000410000 */
[----:B------:R-:W-:Y:S02]  /*3600*/  HADD2.F32 R36, -RZ, R36.H0_H0 ;  /* 0x20000024ff247230 */ /* 0x000fe40000004100 */
[----:B------:R-:W-:Y:S01]  /*3610*/  FMUL.FTZ R34, R6, R72 ;  /* 0x0000004806227220 */ /* 0x000fe20000410000 */
[----:B------:R-:W-:Y:S01]  /*3620*/  F2FP.SATFINITE.E4M3.F32.PACK_AB_MERGE_C R35, R35, R84, RZ ;  /* 0x000000542323723e */ /* 0x000fe200048070ff */
[-C--:B------:R-:W-:Y:S01]  /*3630*/  FFMA.FTZ R71, R12, R37.reuse, -R71 ;  /* 0x000000250c477223 */ /* 0x080fe20000010847 */
[----:B------:R-:W-:Y:S01]  /*3640*/  FFMA.FTZ R82, R13, R37, R82 ;  /* 0x000000250d527223 */ /* 0x000fe20000010052 */
[-C--:B------:R-:W-:Y:S01]  /*3650*/  FFMA.FTZ R34, R7, R36.reuse, -R34 ;  /* 0x0000002407227223 */ /* 0x080fe20000010822 */
[----:B------:R-:W-:Y:S01]  /*3660*/  FFMA.FTZ R33, R6, R36, R33 ;  /* 0x0000002406217223 */ /* 0x000fe20000010021 */
[----:B------:R-:W-:Y:S02]  /*3670*/  F2FP.SATFINITE.E4M3.F32.PACK_AB_MERGE_C R81, R86, R81, RZ ;  /* 0x000000515651723e */ /* 0x000fe400048070ff */
[----:B------:R-:W-:-:S02]  /*3680*/  F2FP.SATFINITE.E4M3.F32.PACK_AB_MERGE_C R4, R30, R15, R32 ;  /* 0x0000000f1e04723e */ /* 0x000fc40004807020 */
[----:B------:R-:W-:Y:S02]  /*3690*/  F2FP.SATFINITE.E4M3.F32.PACK_AB_MERGE_C R6, R33, R34, R35 ;  /* 0x000000222106723e */ /* 0x000fe40004807023 */
[----:B------:R-:W-:-:S07]  /*36a0*/  F2FP.SATFINITE.E4M3.F32.PACK_AB_MERGE_C R7, R82, R71, R81 ;  /* 0x000000475207723e */ /* 0x000fce0004807051 */
.L_x_391:
[----:B------:R-:W-:Y:S05]  /*36b0*/  BSYNC B2 ;  /* 0x0000000000027941 */ /* 0x000fea0003800000 */
.L_x_390:
[----:B--2---:R0:W-:Y:S02]  /*36c0*/  ST.E.128 desc[UR42][R10.64], R4 ;  /* 0x000000040a007985 */ /* 0x0041e4000c101d2a */
.L_x_389:
[----:B------:R-:W-:Y:S05]  /*36d0*/  BSYNC B1 ;  /* 0x0000000000017941 */ /* 0x000fea0003800000 */
.L_x_388:
[----:B------:R-:W-:Y:S05]  /*36e0*/  @P1 BRA `(.L_x_383) ;  /* 0x0000002c003c1947 */ /* 0x000fea0003800000 */
[----:B0-----:R-:W5:Y:S04]  /*36f0*/  LDL R13, [R1+0x18] ;  /* 0x00001800010d7983 */ /* 0x001f680000100800 */
[----:B------:R-:W3:Y:S01]  /*3700*/  LDL R12, [R1+0x10] ;  /* 0x00001000010c7983 */ /* 0x000ee20000100800 */
[----:B----4-:R-:W-:Y:S01]  /*3710*/  IADD3 R10, P5, R156, R14, RZ ;  /* 0x0000000e9c0a7210 */ /* 0x010fe20007fbe0ff */
[----:B------:R-:W-:Y:S02]  /*3720*/  BSSY B1, `(.L_x_392) ;  /* 0x000006c000017945 */ /* 0x000fe40003800000 */
[----:B------:R0:W4:Y:S01]  /*3730*/  LDS.128 R4, [R69+0x15800] ;  /* 0x0158000045047984 */ /* 0x0001220000000c00 */
[----:B-----5:R-:W-:Y:S01]  /*3740*/  ISETP.GE.AND P6, PT, R13, R80, PT ;  /* 0x000000500d00720c */ /* 0x020fe20003fc6270 */
[----:B---3--:R-:W-:-:S12]  /*3750*/  IMAD.X R11, R39, 0x1, R12, P5 ;  /* 0x00000001270b7824 */ /* 0x008fd800028e060c */
[----:B0---4-:R-:W-:Y:S05]  /*3760*/  @P6 BRA `(.L_x_393) ;  /* 0x00000004009c6947 */ /* 0x011fea0003800000 */
[----:B------:R-:W-:Y:S02]  /*3770*/  SHF.R.U32.HI R12, RZ, 0x8, R29 ;  /* 0x00000008ff0c7819 */ /* 0x000fe4000001161d */
[----:B------:R-:W-:Y:S02]  /*3780*/  SHF.R.U32.HI R8, RZ, 0x8, R9 ;  /* 0x00000008ff087819 */ /* 0x000fe40000011609 */
[----:B------:R-:W-:Y:S01]  /*3790*/  SHF.R.U32.HI R14, RZ, 0x10, R29 ;  /* 0x00000010ff0e7819 */ /* 0x000fe2000001161d */
[----:B------:R-:W-:Y:S01]  /*37a0*/  IMAD.SHL.U32 R12, R12, 0x100, RZ ;  /* 0x000001000c0c7824 */ /* 0x000fe200078e00ff */
[----:B------:R-:W-:Y:S01]  /*37b0*/  LOP3.LUT R15, R29, 0xff0000ff, RZ, 0xc0, !PT ;  /* 0xff0000ff1d0f7812 */ /* 0x000fe200078ec0ff */
[----:B------:R-:W-:Y:S01]  /*37c0*/  IMAD.SHL.U32 R8, R8, 0x100, RZ ;  /* 0x0000010008087824 */ /* 0x000fe200078e00ff */
[----:B------:R-:W-:Y:S02]  /*37d0*/  SHF.R.U32.HI R28, RZ, 0x10, R9 ;  /* 0x00000010ff1c7819 */ /* 0x000fe40000011609 */
[----:B------:R-:W-:Y:S01]  /*37e0*/  LOP3.LUT R13, R9, 0xff0000ff, RZ, 0xc0, !PT ;  /* 0xff0000ff090d7812 */ /* 0x000fe200078ec0ff */
[----:B------:R-:W-:Y:S01]  /*37f0*/  IMAD.MOV.U32 R9, RZ, RZ, R4 ;  /* 0x000000ffff097224 */ /* 0x000fe200078e0004 */
[----:B------:R-:W-:Y:S01]  /*3800*/  LOP3.LUT R15, R15, 0xff00, R12, 0xf8, !PT ;  /* 0x0000ff000f0f7812 */ /* 0x000fe200078ef80c */
[----:B------:R-:W-:Y:S01]  /*3810*/  IMAD.U32 R12, R14, 0x10000, RZ ;  /* 0x000100000e0c7824 */ /* 0x000fe200078e00ff */
[----:B------:R-:W-:-:S02]  /*3820*/  F2FP.F16.E4M3.UNPACK_B R4, R5 ;  /* 0x00000005ff04723e */ /* 0x000fc400020006ff */
[----:B------:R-:W-:Y:S02]  /*3830*/  F2FP.F16.E4M3.UNPACK_B R14, R70.H1 ;  /* 0x00000046ff0e723e */ /* 0x000fe400030006ff */
[----:B------:R-:W-:Y:S02]  /*3840*/  LOP3.LUT R13, R13, 0xff00, R8, 0xf8, !PT ;  /* 0x0000ff000d0d7812 */ /* 0x000fe400078ef808 */
[----:B------:R-:W-:Y:S01]  /*3850*/  LOP3.LUT R30, R15, 0xff0000, R12, 0xf8, !PT ;  /* 0x00ff00000f1e7812 */ /* 0x000fe200078ef80c */
[----:B------:R-:W-:Y:S01]  /*3860*/  HADD2.F32 R12, -RZ, R4.H1_H1 ;  /* 0x30000004ff0c7230 */ /* 0x000fe20000004100 */
[----:B------:R-:W-:Y:S01]  /*3870*/  SHF.L.U32 R8, R28, 0x10, RZ ;  /* 0x000000101c087819 */ /* 0x000fe200000006ff */
[----:B------:R-:W-:Y:S01]  /*3880*/  HADD2.F32 R31, -RZ, R14.H0_H0 ;  /* 0x2000000eff1f7230 */ /* 0x000fe20000004100 */
[----:B------:R-:W-:Y:S01]  /*3890*/  F2FP.F16.E4M3.UNPACK_B R15, R38.H1 ;  /* 0x00000026ff0f723e */ /* 0x000fe200030006ff */
[----:B------:R-:W-:Y:S01]  /*38a0*/  HADD2.F32 R4, -RZ, R4.H0_H0 ;  /* 0x20000004ff047230 */ /* 0x000fe20000004100 */
[----:B------:R-:W-:Y:S01]  /*38b0*/  F2FP.F16.E4M3.UNPACK_B R5, R5.H1 ;  /* 0x00000005ff05723e */ /* 0x000fe200030006ff */
[----:B------:R-:W-:Y:S01]  /*38c0*/  HADD2.F32 R28, -RZ, R14.H1_H1 ;  /* 0x3000000eff1c7230 */ /* 0x000fe20000004100 */
[----:B------:R-:W-:Y:S01]  /*38d0*/  LOP3.LUT R8, R13, 0xff0000, R8, 0xf8, !PT ;  /* 0x00ff00000d087812 */ /* 0x000fe200078ef808 */
[----:B------:R-:W-:-:S02]  /*38e0*/  HADD2.F32 R29, -RZ, R15.H0_H0 ;  /* 0x2000000fff1d7230 */ /* 0x000fc40000004100 */
[-C--:B------:R-:W-:Y:S01]  /*38f0*/  FMUL.FTZ R33, R12, R31.reuse ;  /* 0x0000001f0c217220 */ /* 0x080fe20000410000 */
[--C-:B------:R-:W-:Y:S01]  /*3900*/  HADD2.F32 R14, -RZ, R5.reuse.H1_H1 ;  /* 0x30000005ff0e7230 */ /* 0x100fe20000004100 */
[----:B------:R-:W-:Y:S01]  /*3910*/  F2FP.F16.E4M3.UNPACK_B R70, R70 ;  /* 0x00000046ff46723e */ /* 0x000fe200020006ff */
        /* <DEDUP_REMOVED lines=11> */
[----:B------:R-:W-:Y:S01]  /*39d0*/  HADD2.F32 R28, -RZ, R70.H1_H1 ;  /* 0x30000046ff1c7230 */ /* 0x000fe20000004100 */
[----:B------:R-:W-:Y:S01]  /*39e0*/  F2FP.F16.E4M3.UNPACK_B R38, R38 ;  /* 0x00000026ff26723e */ /* 0x000fe200020006ff */
[----:B------:R-:W-:-:S02]  /*39f0*/  HADD2.F32 R15, -RZ, R12.H1_H1 ;  /* 0x3000000cff0f7230 */ /* 0x000fc40000004100 */
[----:B------:R-:W-:Y:S02]  /*3a00*/  HADD2.F32 R70, -RZ, R70.H0_H0 ;  /* 0x20000046ff467230 */ /* 0x000fe40000004100 */
[----:B------:R-:W-:Y:S02]  /*3a10*/  HADD2.F32 R14, -RZ, R12.H0_H0 ;  /* 0x2000000cff0e7230 */ /* 0x000fe40000004100 */
[-C--:B------:R-:W-:Y:S01]  /*3a20*/  FMUL.FTZ R31, R15, R28.reuse ;  /* 0x0000001c0f1f7220 */ /* 0x080fe20000410000 */
[--C-:B------:R-:W-:Y:S02]  /*3a30*/  HADD2.F32 R13, -RZ, R9.reuse.H1_H1 ;  /* 0x30000009ff0d7230 */ /* 0x100fe40000004100 */
[----:B------:R-:W-:Y:S02]  /*3a40*/  HADD2.F32 R12, -RZ, R9.H0_H0 ;  /* 0x20000009ff0c7230 */ /* 0x000fe40000004100 */
[----:B------:R-:W-:Y:S01]  /*3a50*/  FMUL.FTZ R28, R14, R28 ;  /* 0x0000001c0e1c7220 */ /* 0x000fe20000410000 */
[----:B------:R-:W-:-:S02]  /*3a60*/  HADD2.F32 R9, -RZ, R38.H1_H1 ;  /* 0x30000026ff097230 */ /* 0x000fc40000004100 */
[-C--:B------:R-:W-:Y:S01]  /*3a70*/  FMUL.FTZ R29, R13, R70.reuse ;  /* 0x000000460d1d7220 */ /* 0x080fe20000410000 */
[----:B------:R-:W-:Y:S02]  /*3a80*/  HADD2.F32 R38, -RZ, R38.H0_H0 ;  /* 0x20000026ff267230 */ /* 0x000fe40000004100 */
[----:B------:R-:W-:Y:S01]  /*3a90*/  FMUL.FTZ R70, R12, R70 ;  /* 0x000000460c467220 */ /* 0x000fe20000410000 */
[-C--:B------:R-:W-:Y:S01]  /*3aa0*/  FFMA.FTZ R31, R14, R9.reuse, -R31 ;  /* 0x000000090e1f7223 */ /* 0x080fe2000001081f */
[----:B------:R-:W-:Y:S01]  /*3ab0*/  FFMA.FTZ R28, R15, R9, R28 ;  /* 0x000000090f1c7223 */ /* 0x000fe2000001001c */
[-C--:B------:R-:W-:Y:S01]  /*3ac0*/  FFMA.FTZ R9, R12, R38.reuse, -R29 ;  /* 0x000000260c097223 */ /* 0x080fe2000001081d */
[----:B------:R-:W-:Y:S01]  /*3ad0*/  FFMA.FTZ R70, R13, R38, R70 ;  /* 0x000000260d467223 */ /* 0x000fe20000010046 */
[----:B------:R-:W-:Y:S02]  /*3ae0*/  F2FP.SATFINITE.E4M3.F32.PACK_AB_MERGE_C R38, R33, R32, RZ ;  /* 0x000000202126723e */ /* 0x000fe400048070ff */
[----:B------:R-:W-:-:S02]  /*3af0*/  F2FP.F16.E4M3.UNPACK_B R13, R7.H1 ;  /* 0x00000007ff0d723e */ /* 0x000fc400030006ff */
[----:B------:R-:W-:Y:S02]  /*3b00*/  F2FP.F16.E4M3.UNPACK_B R32, R30.H1 ;  /* 0x0000001eff20723e */ /* 0x000fe400030006ff */
[----:B------:R-:W-:Y:S01]  /*3b10*/  F2FP.SATFINITE.E4M3.F32.PACK_AB_MERGE_C R37, R28, R31, RZ ;  /* 0x0000001f1c25723e */ /* 0x000fe200048070ff */
[--C-:B------:R-:W-:Y:S01]  /*3b20*/  HADD2.F32 R15, -RZ, R13.reuse.H1_H1 ;  /* 0x3000000dff0f7230 */ /* 0x100fe20000004100 */
[----:B------:R-:W-:Y:S01]  /*3b30*/  F2FP.F16.E4M3.UNPACK_B R12, R6.H1 ;  /* 0x00000006ff0c723e */ /* 0x000fe200030006ff */
[----:B------:R-:W-:Y:S01]  /*3b40*/  HADD2.F32 R34, -RZ, R32.H1_H1 ;  /* 0x30000020ff227230 */ /* 0x000fe20000004100 */
        /* <DEDUP_REMOVED lines=12> */
[----:B------:R-:W-:Y:S01]  /*3c10*/  FMUL.FTZ R35, R13, R33 ;  /* 0x000000210d237220 */ /* 0x000fe20000410000 */
[----:B------:R-:W-:Y:S01]  /*3c20*/  F2FP.F16.E4M3.UNPACK_B R7, R7 ;  /* 0x00000007ff07723e */ /* 0x000fe200020006ff */
[C---:B------:R-:W-:Y:S01]  /*3c30*/  FMUL.FTZ R14, R12.reuse, R33 ;  /* 0x000000210c0e7220 */ /* 0x040fe20000410000 */
[----:B------:R-:W-:Y:S01]  /*3c40*/  F2FP.F16.E4M3.UNPACK_B R6, R6 ;  /* 0x00000006ff06723e */ /* 0x000fe200020006ff */
[----:B------:R-:W-:Y:S01]  /*3c50*/  FFMA.FTZ R33, R15, R30, R36 ;  /* 0x0000001e0f217223 */ /* 0x000fe20000010024 */
[-C--:B------:R-:W-:Y:S01]  /*3c60*/  FFMA.FTZ R35, R12, R8.reuse, -R35 ;  /* 0x000000080c237223 */ /* 0x080fe20000010823 */
[----:B------:R-:W-:Y:S01]  /*3c70*/  FFMA.FTZ R30, R13, R8, R14 ;  /* 0x000000080d1e7223 */ /* 0x000fe2000001000e */
[--C-:B------:R-:W-:Y:S01]  /*3c80*/  HADD2.F32 R8, -RZ, R7.reuse.H0_H0 ;  /* 0x20000007ff087230 */ /* 0x100fe20000004100 */
[----:B------:R-:W-:Y:S01]  /*3c90*/  F2FP.SATFINITE.E4M3.F32.PACK_AB_MERGE_C R5, R5, R4, R38 ;  /* 0x000000040505723e */ /* 0x000fe20004807026 */
[----:B------:R-:W-:Y:S01]  /*3ca0*/  HADD2.F32 R12, -RZ, R7.H1_H1 ;  /* 0x30000007ff0c7230 */ /* 0x000fe20000004100 */
[----:B------:R-:W-:Y:S01]  /*3cb0*/  F2FP.SATFINITE.E4M3.F32.PACK_AB_MERGE_C R33, R33, R34, RZ ;  /* 0x000000222121723e */ /* 0x000fe200048070ff */
[----:B------:R-:W-:Y:S01]  /*3cc0*/  HADD2.F32 R7, -RZ, R6.H0_H0 ;  /* 0x20000006ff077230 */ /* 0x000fe20000004100 */
[----:B------:R-:W-:Y:S01]  /*3cd0*/  F2FP.SATFINITE.E4M3.F32.PACK_AB_MERGE_C R30, R30, R35, RZ ;  /* 0x000000231e1e723e */ /* 0x000fe200048070ff */
[----:B------:R-:W-:Y:S01]  /*3ce0*/  HADD2.F32 R13, -RZ, R32.H0_H0 ;  /* 0x20000020ff0d7230 */ /* 0x000fe20000004100 */
[----:B------:R-:W-:Y:S01]  /*3cf0*/  F2FP.SATFINITE.E4M3.F32.PACK_AB_MERGE_C R4, R70, R9, R37 ;  /* 0x000000094604723e */ /* 0x000fe20004807025 */
[----:B------:R-:W-:-:S02]  /*3d00*/  HADD2.F32 R6, -RZ, R6.H1_H1 ;  /* 0x30000006ff067230 */ /* 0x000fc40000004100 */
[----:B------:R-:W-:Y:S02]  /*3d10*/  HADD2.F32 R31, -RZ, R31.H0_H0 ;  /* 0x2000001fff1f7230 */ /* 0x000fe40000004100 */
[-C--:B------:R-:W-:Y:S01]  /*3d20*/  FMUL.FTZ R15, R12, R13.reuse ;  /* 0x0000000d0c0f7220 */ /* 0x080fe20000410000 */
[----:B------:R-:W-:Y:S02]  /*3d30*/  HADD2.F32 R29, -RZ, R29.H0_H0 ;  /* 0x2000001dff1d7230 */ /* 0x000fe40000004100 */
[----:B------:R-:W-:Y:S01]  /*3d40*/  FMUL.FTZ R13, R8, R13 ;  /* 0x0000000d080d7220 */ /* 0x000fe20000410000 */
[----:B------:R-:W-:Y:S02]  /*3d50*/  HADD2.F32 R28, -RZ, R28.H0_H0 ;  /* 0x2000001cff1c7230 */ /* 0x000fe40000004100 */
[-C--:B------:R-:W-:Y:S01]  /*3d60*/  FMUL.FTZ R14, R6, R31.reuse ;  /* 0x0000001f060e7220 */ /* 0x080fe20000410000 */
[C---:B------:R-:W-:Y:S01]  /*3d70*/  FMUL.FTZ R31, R7.reuse, R31 ;  /* 0x0000001f071f7220 */ /* 0x040fe20000410000 */
[-C--:B------:R-:W-:Y:S01]  /*3d80*/  FFMA.FTZ R15, R8, R29.reuse, -R15 ;  /* 0x0000001d080f7223 */ /* 0x080fe2000001080f */
[----:B------:R-:W-:Y:S01]  /*3d90*/  FFMA.FTZ R12, R12, R29, R13 ;  /* 0x0000001d0c0c7223 */ /* 0x000fe2000001000d */
[-C--:B------:R-:W-:Y:S01]  /*3da0*/  FFMA.FTZ R14, R7, R28.reuse, -R14 ;  /* 0x0000001c070e7223 */ /* 0x080fe2000001080e */
[----:B------:R-:W-:-:S03]  /*3db0*/  FFMA.FTZ R31, R6, R28, R31 ;  /* 0x0000001c061f7223 */ /* 0x000fc6000001001f */
[----:B------:R-:W-:Y:S02]  /*3dc0*/  F2FP.SATFINITE.E4M3.F32.PACK_AB_MERGE_C R7, R12, R15, R33 ;  /* 0x0000000f0c07723e */ /* 0x000fe40004807021 */
[----:B------:R-:W-:-:S07]  /*3dd0*/  F2FP.SATFINITE.E4M3.F32.PACK_AB_MERGE_C R6, R31, R14, R30 ;  /* 0x0000000e1f06723e */ /* 0x000fce000480701e */
.L_x_393:
[----:B------:R-:W-:Y:S05]  /*3de0*/  BSYNC B1 ;  /* 0x0000000000017941 */ /* 0x000fea0003800000 */
.L_x_392:
[----:B------:R0:W-:Y:S01]  /*3df0*/  ST.E.128 desc[UR42][R10.64], R4 ;  /* 0x000000040a007985 */ /* 0x0001e2000c101d2a */
[----:B------:R-:W-:Y:S05]  /*3e00*/  BRA `(.L_x_383) ;  /* 0x0000002400747947 */ /* 0x000fea0003800000 */
.L_x_376:
[----:B------:R-:W0:Y:S01]  /*3e10*/  S2R R4, SR_TID.X ;  /* 0x0000000000047919 */ /* 0x000e220000002100 */
[----:B------:R-:W-:Y:S01]  /*3e20*/  BSSY B1, `(.L_x_394) ;  /* 0x000001e000017945 */ /* 0x000fe20003800000 */
[----:B------:R-:W-:Y:S02]  /*3e30*/  CS2R R6, SRZ ;  /* 0x0000000000067805 */ /* 0x000fe4000001ff00 */
[----:B------:R-:W-:Y:S02]  /*3e40*/  CS2R R30, SRZ ;  /* 0x00000000001e7805 */ /* 0x000fe4000001ff00 */
[----:B------:R-:W-:Y:S02]  /*3e50*/  CS2R R28, SRZ ;  /* 0x00000000001c7805 */ /* 0x000fe4000001ff00 */
[----:B------:R-:W-:Y:S02]  /*3e60*/  CS2R R34, SRZ ;  /* 0x0000000000227805 */ /* 0x000fe4000001ff00 */
[----:B------:R-:W-:-:S02]  /*3e70*/  CS2R R32, SRZ ;  /* 0x0000000000207805 */ /* 0x000fc4000001ff00 */
        /* <DEDUP_REMOVED lines=8> */
[----:B------:R-:W-:Y:S01]  /*3f00*/  ULDC.64 UR4, c[0x0][0x3e8] ;  /* 0x0000fa0000047ab9 */ /* 0x000fe20000000a00 */
[----:B------:R-:W-:Y:S01]  /*3f10*/  ULDC.64 UR6, c[0x0][0x400] ;  /* 0x0001000000067ab9 */ /* 0x000fe20000000a00 */
[----:B------:R-:W-:Y:S02]  /*3f20*/  IADD3 R10, P0, P6, R44, UR4, R10 ;  /* 0x000000042c0a7c10 */ /* 0x000fe4000fe1e00a */
[----:B------:R-:W-:Y:S02]  /*3f30*/  CS2R R6, SRZ ;  /* 0x0000000000067805 */ /* 0x000fe4000001ff00 */
[----:B------:R-:W-:Y:S02]  /*3f40*/  CS2R R4, SRZ ;  /* 0x0000000000047805 */ /* 0x000fe4000001ff00 */
[----:B------:R-:W-:Y:S02]  /*3f50*/  CS2R R34, SRZ ;  /* 0x0000000000227805 */ /* 0x000fe4000001ff00 */
[----:B------:R-:W-:-:S02]  /*3f60*/  IADD3.X R11, R50, UR5, R15, P0, P6 ;  /* 0x00000005320b7c10 */ /* 0x000fc400087ec40f */
[----:B------:R-:W-:Y:S02]  /*3f70*/  CS2R R32, SRZ ;  /* 0x0000000000207805 */ /* 0x000fe4000001ff00 */
[----:B------:R-:W-:-:S04]  /*3f80*/  IADD3 R12, P0, P6, R20, UR6, R12 ;  /* 0x00000006140c7c10 */ /* 0x000fc8000fe1e00c */
[----:B------:R-:W-:Y:S02]  /*3f90*/  IADD3.X R13, R48, UR7, R14, P0, P6 ;  /* 0x00000007300d7c10 */ /* 0x000fe400087ec40e */
[-C--:B------:R-:W-:Y:S02]  /*3fa0*/  ISETP.GE.AND P0, PT, R16, R80.reuse, PT ;  /* 0x000000501000720c */ /* 0x080fe40003f06270 */
[----:B------:R-:W-:-:S11]  /*3fb0*/  ISETP.GE.AND P6, PT, R67, R80, PT ;  /* 0x000000504300720c */ /* 0x000fd60003fc6270 */
[----:B------:R0:W5:Y:S04]  /*3fc0*/  @!P0 LDG.E.128 R28, desc[UR42][R10.64] ;  /* 0x0000002a0a1c8981 */ /* 0x000168000c1e1d00 */
[----:B------:R0:W5:Y:S04]  /*3fd0*/  @!P6 LDG.E.128 R4, desc[UR42][R10.64+0x20] ;  /* 0x0000202a0a04e981 */ /* 0x000168000c1e1d00 */
[----:B------:R0:W5:Y:S04]  /*3fe0*/  @!P0 LDG.E.128 R36, desc[UR42][R12.64] ;  /* 0x0000002a0c248981 */ /* 0x000168000c1e1d00 */
[----:B------:R0:W5:Y:S02]  /*3ff0*/  @!P6 LDG.E.128 R32, desc[UR42][R12.64+0x20] ;  /* 0x0000202a0c20e981 */ /* 0x000164000c1e1d00 */
.L_x_395:
[----:B------:R-:W-:Y:S05]  /*4000*/  BSYNC B1 ;  /* 0x0000000000017941 */ /* 0x000fea0003800000 */
.L_x_394:
[----:B------:R-:W-:Y:S01]  /*4010*/  UISETP.NE.AND UP0, UPT, UR36, 0x3, UPT ;  /* 0x000000032400788c */ /* 0x000fe2000bf05270 */
[----:B-----5:R-:W-:Y:S02]  /*4020*/  IMAD.MOV.U32 R81, RZ, RZ, R6 ;  /* 0x000000ffff517224 */ /* 0x020fe400078e0006 */
[----:B------:R-:W-:Y:S02]  /*4030*/  IMAD.MOV.U32 R83, RZ, RZ, R4 ;  /* 0x000000ffff537224 */ /* 0x000fe400078e0004 */
[----:B------:R-:W-:Y:S01]  /*4040*/  IMAD.MOV.U32 R89, RZ, RZ, R30 ;  /* 0x000000ffff597224 */ /* 0x000fe200078e001e */
[----:B------:R-:W-:Y:S01]  /*4050*/  PLOP3.LUT P0, PT, PT, PT, UP0, 0x80, 0x0 ;  /* 0x000000000000781c */ /* 0x000fe20003f0f008 */
[----:B------:R-:W-:Y:S02]  /*4060*/  IMAD.MOV.U32 R92, RZ, RZ, R28 ;  /* 0x000000ffff5c7224 */ /* 0x000fe400078e001c */
[----:B------:R-:W-:Y:S02]  /*4070*/  IMAD.MOV.U32 R85, RZ, RZ, R34 ;  /* 0x000000ffff557224 */ /* 0x000fe400078e0022 */
[----:B------:R-:W-:-:S02]  /*4080*/  IMAD.MOV.U32 R86, RZ, RZ, R32 ;  /* 0x000000ffff567224 */ /* 0x000fc400078e0020 */
[----:B------:R-:W-:Y:S02]  /*4090*/  IMAD.MOV.U32 R90, RZ, RZ, R38 ;  /* 0x000000ffff5a7224 */ /* 0x000fe400078e0026 */
[----:B------:R-:W-:-:S04]  /*40a0*/  IMAD.MOV.U32 R93, RZ, RZ, R36 ;  /* 0x000000ffff5d7224 */ /* 0x000fc800078e0024 */
[----:B------:R-:W-:Y:S05]  /*40b0*/  @!P0 BRA `(.L_x_396) ;  /* 0x0000000000048947 */ /* 0x000fea0003800000 */
[----:B------:R-:W-:Y:S01]  /*40c0*/  BPT.TRAP 0x1 ;  /* 0x000000040000795c */ /* 0x000fe20000300000 */
.L_x_396:
[----:B------:R-:W-:Y:S01]  /*40d0*/  IMAD R68, R19, 0x8, R18 ;  /* 0x0000000813447824 */ /* 0x000fe200078e0212 */
[----:B------:R-:W-:Y:S01]  /*40e0*/  SHF.L.U32 R79, R157, 0x1f, RZ ;  /* 0x0000001f9d4f7819 */ /* 0x000fe200000006ff */
[----:B------:R-:W-:Y:S03]  /*40f0*/  BSSY B1, `(.L_x_397) ;  /* 0x0000003000017945 */ /* 0x000fe60003800000 */
[----:B------:R-:W1:Y:S02]  /*4100*/  SYNCS.PHASECHK.TRANS64.TRYWAIT P6, [R68+URZ+0x19c90], R79 ;  /* 0x019c904f440075a7 */ /* 0x000e6400080c017f */
[----:B-1----:R-:W-:Y:S05]  /*4110*/  @!P6 BRA `(.L_x_398) ;  /* 0x0000014c009ce947 */ /* 0x002fea0003800000 */
.L_x_633:
[----:B------:R-:W-:Y:S05]  /*4120*/  BSYNC B1 ;  /* 0x0000000000017941 */ /* 0x000fea0003800000 */
.L_x_397:
[----:B------:R-:W-:-:S03]  /*4130*/  UMOV UR4, 0xffffffff ;  /* 0xffffffff00047882 */ /* 0x000fc60000000000 */
[----:B------:R-:W-:Y:S05]  /*4140*/  BRA.DIV UR4, `(.L_x_399) ;  /* 0x0000014e04a47947 */ /* 0x000fea000b800000 */
[----:B------:R-:W2:Y:S04]  /*4150*/  SHFL.IDX PT, R82, R82, RZ, 0x1e1f ;  /* 0x001e1fff52527589 */ /* 0x000ea800000e0000 */
[----:B------:R-:W3:Y:S02]  /*4160*/  SHFL.IDX PT, R84, R84, RZ, 0x1e1f ;  /* 0x001e1fff54547589 */ /* 0x000ee400000e0000 */
.L_x_637:
[----:B------:R-:W-:Y:S05]  /*4170*/  @P5 BRA `(.L_x_383) ;  /* 0x0000002000985947 */ /* 0x000fea0003800000 */
[----:B------:R-:W4:Y:S01]  /*4180*/  LDC R87, c[0x0][0x2f4] ;  /* 0x0000bd00ff577b82 */ /* 0x000f220000000800 */
[----:B------:R-:W-:Y:S01]  /*4190*/  ISETP.NE.AND P5, PT, R53, RZ, PT ;  /* 0x000000ff3500720c */ /* 0x000fe20003fa5270 */
[----:B------:R-:W-:Y:S01]  /*41a0*/  BSSY B1, `(.L_x_400) ;  /* 0x00000f5000017945 */ /* 0x000fe20003800000 */
[----:B----4-:R-:W-:-:S11]  /*41b0*/  IMAD.IADD R91, R87, 0x1, -R54 ;  /* 0x00000001575b7824 */ /* 0x010fd600078e0a36 */
[----:B------:R-:W-:Y:S05]  /*41c0*/  @!P5 BRA `(.L_x_401) ;  /* 0x0000000c00c8d947 */ /* 0x000fea0003800000 */
[----:B0-----:R-:W4:Y:S04]  /*41d0*/  LDL R13, [R1+0xc] ;  /* 0x00000c00010d7983 */ /* 0x001f280000100800 */
[----:B------:R-:W5:Y:S04]  /*41e0*/  LDL R12, [R1+0x60] ;  /* 0x00006000010c7983 */ /* 0x000f680000100800 */
[----:B------:R-:W5:Y:S01]  /*41f0*/  LDL R10, [R1+0x1c] ;  /* 0x00001c00010a7983 */ /* 0x000f620000100800 */
[----:B------:R-:W-:Y:S01]  /*4200*/  SEL R8, R54, R91, !P3 ;  /* 0x0000005b36087207 */ /* 0x000fe20005800000 */
[----:B------:R-:W-:Y:S01]  /*4210*/  BSSY B2, `(.L_x_402) ;  /* 0x00000eb000027945 */ /* 0x000fe20003800000 */
[----:B---3--:R-:W-:-:S02]  /*4220*/  IADD3 R70, P6, R41, R84, RZ ;  /* 0x0000005429467210 */ /* 0x008fc40007fde0ff */
[----:B------:R-:W-:Y:S02]  /*4230*/  SHF.R.S32.HI R9, RZ, 0x1f, R8 ;  /* 0x0000001fff097819 */ /* 0x000fe40000011408 */
[----:B--2---:R-:W-:Y:S02]  /*4240*/  LEA.HI.X.SX32 R71, R41, R82, 0x1, P6 ;  /* 0x0000005229477211 */ /* 0x004fe400030f0eff */
[----:B------:R-:W-:-:S04]  /*4250*/  LEA.HI R9, R9, R8, RZ, 0x5 ;  /* 0x0000000809097211 */ /* 0x000fc800078f28ff */
[----:B------:R-:W-:-:S04]  /*4260*/  SHF.R.S32.HI R8, RZ, 0x5, R9 ;  /* 0x00000005ff087819 */ /* 0x000fc80000011409 */
[----:B------:R-:W-:-:S04]  /*4270*/  LEA.HI.SX32 R8, R65, R8, 0x1c ;  /* 0x0000000841087211 */ /* 0x000fc800078fe2ff */
[C---:B------:R-:W-:Y:S02]  /*4280*/  LEA.HI R9, R8.reuse, R8, RZ, 0x1 ;  /* 0x0000000808097211 */ /* 0x040fe400078f08ff */
[----:B------:R-:W-:-:S03]  /*4290*/  SHF.L.U32 R11, R8, 0x4, RZ ;  /* 0x00000004080b7819 */ /* 0x000fc600000006ff */
[----:B------:R-:W-:Y:S01]  /*42a0*/  IMAD.SHL.U32 R9, R9, 0x800, RZ ;  /* 0x0000080009097824 */ /* 0x000fe200078e00ff */
[----:B------:R-:W-:-:S04]  /*42b0*/  ISETP.GE.AND P5, PT, R11, R87, PT ;  /* 0x000000570b00720c */ /* 0x000fc80003fa6270 */
[----:B------:R-:W-:-:S09]  /*42c0*/  LOP3.LUT R9, R9, 0xfffff000, RZ, 0xc0, !PT ;  /* 0xfffff00009097812 */ /* 0x000fd200078ec0ff */
[----:B------:R-:W-:-:S04]  /*42d0*/  @!P5 IADD3 R72, P6, R84, R11, RZ ;  /* 0x0000000b5448d210 */ /* 0x000fc80007fde0ff */
[----:B------:R-:W-:Y:S02]  /*42e0*/  @!P5 LEA.HI.X.SX32 R73, R11, R82, 0x1, P6 ;  /* 0x000000520b49d211 */ /* 0x000fe400030f0eff */
[----:B------:R-:W-:Y:S02]  /*42f0*/  ISETP.GE.AND P6, PT, R16, R80, PT ;  /* 0x000000501000720c */ /* 0x000fe40003fc6270 */
[----:B----4-:R-:W-:-:S04]  /*4300*/  LOP3.LUT R8, R13, 0x10, R11, 0xf8, !PT ;  /* 0x000000100d087812 */ /* 0x010fc800078ef80b */
[----:B-----5:R-:W-:-:S04]  /*4310*/  LOP3.LUT R8, R8, R12, RZ, 0x3c, !PT ;  /* 0x0000000c08087212 */ /* 0x020fc800078e3cff */
[----:B------:R-:W-:Y:S01]  /*4320*/  IADD3 R8, R8, R9, R10 ;  /* 0x0000000908087210 */ /* 0x000fe20007ffe00a */
[----:B------:R-:W-:-:S04]  /*4330*/  IMAD R9, R19, 0x3000, R63 ;  /* 0x0000300013097824 */ /* 0x000fc800078e023f */
[----:B------:R-:W-:Y:S02]  /*4340*/  IMAD R13, R19, 0x3000, R8 ;  /* 0x00003000130d7824 */ /* 0x000fe400078e0208 */
[C---:B------:R-:W-:Y:S02]  /*4350*/  IMAD.IADD R9, R18.reuse, 0x1, R9 ;  /* 0x0000000112097824 */ /* 0x040fe400078e0209 */
[----:B------:R-:W-:-:S04]  /*4360*/  IMAD.IADD R13, R18, 0x1, R13 ;  /* 0x00000001120d7824 */ /* 0x000fc800078e020d */
[----:B------:R-:W0:Y:S04]  /*4370*/  LDS.128 R8, [R9+0x13800] ;  /* 0x0138000009087984 */ /* 0x000e280000000c00 */
[----:B------:R-:W2:Y:S01]  /*4380*/  LDS.128 R12, [R13+0x13800] ;  /* 0x013800000d0c7984 */ /* 0x000ea20000000c00 */
[----:B------:R-:W-:Y:S05]  /*4390*/  @P6 BRA `(.L_x_403) ;  /* 0x0000000c00486947 */ /* 0x000fea0003800000 */
[----:B--2---:R-:W-:Y:S01]  /*43a0*/  IMAD.MOV.U32 R28, RZ, RZ, R12 ;  /* 0x000000ffff1c7224 */ /* 0x004fe200078e000c */
[-C--:B------:R-:W-:Y:S02]  /*43b0*/  F2FP.F16.E4M3.UNPACK_B R96, R93.reuse.H1 ;  /* 0x0000005dff60723e */ /* 0x080fe400030006ff */
[----:B0-----:R-:W-:Y:S02]  /*43c0*/  F2FP.F16.E4M3.UNPACK_B R30, R8.H1 ;  /* 0x00000008ff1e723e */ /* 0x001fe400030006ff */
[----:B------:R-:W-:Y:S01]  /*43d0*/  F2FP.F16.E4M3.UNPACK_B R36, R28.H1 ;  /* 0x0000001cff24723e */ /* 0x000fe200030006ff */
[----:B------:R-:W-:Y:S01]  /*43e0*/  HADD2.F32 R97, -RZ, R96.H0_H0 ;  /* 0x20000060ff617230 */ /* 0x000fe20000004100 */
[----:B------:R-:W-:Y:S01]  /*43f0*/  F2FP.F16.E4M3.UNPACK_B R94, R92.H1 ;  /* 0x0000005cff5e723e */ /* 0x000fe200030006ff */
[----:B------:R-:W-:Y:S01]  /*4400*/  HADD2.F32 R12, -RZ, R30.H0_H0 ;  /* 0x2000001eff0c7230 */ /* 0x000fe20000004100 */
[----:B------:R-:W-:Y:S01]  /*4410*/  F2FP.F16.E4M3.UNPACK_B R93, R93 ;  /* 0x0000005dff5d723e */ /* 0x000fe200020006ff */
[----:B------:R-:W-:Y:S01]  /*4420*/  HADD2.F32 R38, -RZ, R36.H0_H0 ;  /* 0x20000024ff267230 */ /* 0x000fe20000004100 */
[----:B------:R-:W-:Y:S01]  /*4430*/  F2FP.F16.E4M3.UNPACK_B R8, R8 ;  /* 0x00000008ff08723e */ /* 0x000fe200020006ff */
[----:B------:R-:W-:Y:S01]  /*4440*/  HADD2.F32 R95, -RZ, R94.H0_H0 ;  /* 0x2000005eff5f7230 */ /* 0x000fe20000004100 */
[----:B------:R-:W-:Y:S01]  /*4450*/  F2FP.F16.E4M3.UNPACK_B R104, R90.H1 ;  /* 0x0000005aff68723e */ /* 0x000fe200030006ff */
[----:B------:R-:W-:-:S02]  /*4460*/  HADD2.F32 R36, -RZ, R36.H1_H1 ;  /* 0x30000024ff247230 */ /* 0x000fc40000004100 */
[-C--:B------:R-:W-:Y:S01]  /*4470*/  FMUL.FTZ R99, R38, R97.reuse ;  /* 0x0000006126637220 */ /* 0x080fe20000410000 */
[C---:B------:R-:W-:Y:S01]  /*4480*/  FMUL.FTZ R97, R12.reuse, R97 ;  /* 0x000000610c617220 */ /* 0x040fe20000410000 */
[----:B------:R-:W-:Y:S01]  /*4490*/  HADD2.F32 R30, -RZ, R30.H1_H1 ;  /* 0x3000001eff1e7230 */ /* 0x000fe20000004100 */
[----:B------:R-:W-:Y:S01]  /*44a0*/  F2FP.F16.E4M3.UNPACK_B R107, R89.H1 ;  /* 0x00000059ff6b723e */ /* 0x000fe200030006ff */
[-C--:B------:R-:W-:Y:S01]  /*44b0*/  FFMA.FTZ R12, R12, R95.reuse, -R99 ;  /* 0x0000005f0c0c7223 */ /* 0x080fe20000010863 */
[----:B------:R-:W-:Y:S02]  /*44c0*/  HADD2.F32 R99, -RZ, R96.H1_H1 ;  /* 0x30000060ff637230 */ /* 0x000fe40000004100 */
[----:B------:R-:W-:Y:S01]  /*44d0*/  FFMA.FTZ R38, R38, R95, R97 ;  /* 0x0000005f26267223 */ /* 0x000fe20000010061 */
[----:B------:R-:W-:Y:S01]  /*44e0*/  HADD2.F32 R97, -RZ, R94.H1_H1 ;  /* 0x3000005eff617230 */ /* 0x000fe20000004100 */
[----:B------:R-:W-:Y:S01]  /*44f0*/  LOP3.LUT R98, R31, 0xff0000ff, RZ, 0xc0, !PT ;  /* 0xff0000ff1f627812 */ /* 0x000fe200078ec0ff */
[----:B------:R-:W-:-:S02]  /*4500*/  HADD2.F32 R94, -RZ, R93.H0_H0 ;  /* 0x2000005dff5e7230 */ /* 0x000fc40000004100 */
[-C--:B------:R-:W-:Y:S01]  /*4510*/  FMUL.FTZ R95, R36, R99.reuse ;  /* 0x00000063245f7220 */ /* 0x080fe20000410000 */
[C---:B------:R-:W-:Y:S01]  /*4520*/  FMUL.FTZ R101, R30.reuse, R99 ;  /* 0x000000631e657220 */ /* 0x040fe20000410000 */
[----:B------:R-:W-:Y:S01]  /*4530*/  HADD2.F32 R93, -RZ, R93.H1_H1 ;  /* 0x3000005dff5d7230 */ /* 0x000fe20000004100 */
[----:B------:R-:W-:Y:S01]  /*4540*/  SHF.R.U32.HI R96, RZ, 0x10, R37 ;  /* 0x00000010ff607819 */ /* 0x000fe20000011625 */
[-C--:B------:R-:W-:Y:S01]  /*4550*/  FFMA.FTZ R99, R30, R97.reuse, -R95 ;  /* 0x000000611e637223 */ /* 0x080fe2000001085f */
[----:B------:R-:W-:Y:S01]  /*4560*/  F2FP.F16.E4M3.UNPACK_B R30, R28 ;  /* 0x0000001cff1e723e */ /* 0x000fe200020006ff */
[----:B------:R-:W-:Y:S01]  /*4570*/  FFMA.FTZ R97, R36, R97, R101 ;  /* 0x0000006124617223 */ /* 0x000fe20000010065 */
[----:B------:R-:W-:Y:S01]  /*4580*/  F2FP.F16.E4M3.UNPACK_B R36, R92 ;  /* 0x0000005cff24723e */ /* 0x000fe200020006ff */
[----:B------:R-:W-:Y:S01]  /*4590*/  HADD2.F32 R28, -RZ, R8.H0_H0 ;  /* 0x20000008ff1c7230 */ /* 0x000fe20000004100 */
[----:B------:R-:W-:Y:S01]  /*45a0*/  SHF.R.U32.HI R100, RZ, 0x8, R39 ;  /* 0x00000008ff647819 */ /* 0x000fe20000011627 */
[----:B------:R-:W-:Y:S01]  /*45b0*/  HADD2.F32 R95, -RZ, R30.H0_H0 ;  /* 0x2000001eff5f7230 */ /* 0x000fe20000004100 */
[----:B------:R-:W-:Y:S01]  /*45c0*/  LOP3.LUT R102, R39, 0xff0000ff, RZ, 0xc0, !PT ;  /* 0xff0000ff27667812 */ /* 0x000fe200078ec0ff */
[----:B------:R-:W-:Y:S01]  /*45d0*/  HADD2.F32 R92, -RZ, R36.H0_H0 ;  /* 0x20000024ff5c7230 */ /* 0x000fe20000004100 */
[----:B------:R-:W-:Y:S01]  /*45e0*/  F2FP.SATFINITE.E4M3.F32.PACK_AB_MERGE_C R12, R99, R12, RZ ;  /* 0x0000000c630c723e */ /* 0x000fe200048070ff */
[----:B------:R-:W-:-:S02]  /*45f0*/  HADD2.F32 R30, -RZ, R30.H1_H1 ;  /* 0x3000001eff1e7230 */ /* 0x000fc40000004100 */
[-C--:B------:R-:W-:Y:S01]  /*4600*/  FMUL.FTZ R101, R95, R94.reuse ;  /* 0x0000005e5f657220 */ /* 0x080fe20000410000 */
[C---:B------:R-:W-:Y:S01]  /*4610*/  FMUL.FTZ R94, R28.reuse, R94 ;  /* 0x0000005e1c5e7220 */ /* 0x040fe20000410000 */
[----:B------:R-:W-:Y:S01]  /*4620*/  HADD2.F32 R8, -RZ, R8.H1_H1 ;  /* 0x30000008ff087230 */ /* 0x000fe20000004100 */
[----:B------:R-:W-:Y:S01]  /*4630*/  F2FP.SATFINITE.E4M3.F32.PACK_AB_MERGE_C R97, R97, R38, RZ ;  /* 0x000000266161723e */ /* 0x000fe200048070ff */
[-C--:B------:R-:W-:Y:S01]  /*4640*/  FFMA.FTZ R28, R28, R92.reuse, -R101 ;  /* 0x0000005c1c1c7223 */ /* 0x080fe20000010865 */
[----:B------:R-:W-:Y:S02]  /*4650*/  HADD2.F32 R101, -RZ, R36.H1_H1 ;  /* 0x30000024ff657230 */ /* 0x000fe40000004100 */
[-C--:B------:R-:W-:Y:S01]  /*4660*/  FMUL.FTZ R103, R30, R93.reuse ;  /* 0x0000005d1e677220 */ /* 0x080fe20000410000 */
[C---:B------:R-:W-:Y:S01]  /*4670*/  FMUL.FTZ R105, R8.reuse, R93 ;  /* 0x0000005d08697220 */ /* 0x040fe20000410000 */
[----:B------:R-:W-:Y:S01]  /*4680*/  FFMA.FTZ R95, R95, R92, R94 ;  /* 0x0000005c5f5f7223 */ /* 0x000fe2000001005e */
[----:B------:R-:W-:Y:S01]  /*4690*/  SHF.R.U32.HI R36, RZ, 0x10, R29 ;  /* 0x00000010ff247819 */ /* 0x000fe2000001161d */
[----:B------:R-:W-:Y:S01]  /*46a0*/  FFMA.FTZ R93, R8, R101, -R103 ;  /* 0x00000065085d7223 */ /* 0x000fe20000010867 */
[----:B------:R-:W-:-:S02]  /*46b0*/  IMAD.MOV.U32 R103, RZ, RZ, R14 ;  /* 0x000000ffff677224 */ /* 0x000fc400078e000e */
[----:B------:R-:W-:Y:S01]  /*46c0*/  FFMA.FTZ R30, R30, R101, R105 ;  /* 0x000000651e1e7223 */ /* 0x000fe20000010069 */
[----:B------:R-:W-:Y:S01]  /*46d0*/  IMAD.MOV.U32 R14, RZ, RZ, R10 ;  /* 0x000000ffff0e7224 */ /* 0x000fe200078e000a */
[----:B------:R-:W-:Y:S01]  /*46e0*/  SHF.R.U32.HI R8, RZ, 0x8, R29 ;  /* 0x00000008ff087819 */ /* 0x000fe2000001161d */
[--C-:B------:R-:W-:Y:S01]  /*46f0*/  HADD2.F32 R111, -RZ, R104.reuse.H0_H0 ;  /* 0x20000068ff6f7230 */ /* 0x100fe20000004100 */
[----:B------:R-:W-:Y:S01]  /*4700*/  F2FP.F16.E4M3.UNPACK_B R105, R103.H1 ;  /* 0x00000067ff69723e */ /* 0x000fe200030006ff */
[----:B------:R-:W-:Y:S01]  /*4710*/  HADD2.F32 R109, -RZ, R107.H0_H0 ;  /* 0x2000006bff6d7230 */ /* 0x000fe20000004100 */
[----:B------:R-:W-:Y:S01]  /*4720*/  F2FP.F16.E4M3.UNPACK_B R106, R14.H1 ;  /* 0x0000000eff6a723e */ /* 0x000fe200030006ff */
[----:B------:R-:W-:Y:S01]  /*4730*/  HADD2.F32 R104, -RZ, R104.H1_H1 ;  /* 0x30000068ff687230 */ /* 0x000fe20000004100 */
[----:B------:R-:W-:Y:S01]  /*4740*/  LOP3.LUT R92, R29, 0xff0000ff, RZ, 0xc0, !PT ;  /* 0xff0000ff1d5c7812 */ /* 0x000fe200078ec0ff */
[--C-:B------:R-:W-:Y:S01]  /*4750*/  HADD2.F32 R10, -RZ, R105.reuse.H0_H0 ;  /* 0x20000069ff0a7230 */ /* 0x100fe20000004100 */
[--C-:B------:R-:W-:Y:S01]  /*4760*/  SHF.R.U32.HI R29, RZ, 0x10, R31.reuse ;  /* 0x00000010ff1d7819 */ /* 0x100fe2000001161f */
[----:B------:R-:W-:Y:S01]  /*4770*/  HADD2.F32 R108, -RZ, R106.H0_H0 ;  /* 0x2000006aff6c7230 */ /* 0x000fe20000004100 */
[----:B------:R-:W-:Y:S01]  /*4780*/  SHF.R.U32.HI R94, RZ, 0x8, R31 ;  /* 0x00000008ff5e7819 */ /* 0x000fe2000001161f */
[----:B------:R-:W-:Y:S01]  /*4790*/  HADD2.F32 R105, -RZ, R105.H1_H1 ;  /* 0x30000069ff697230 */ /* 0x000fe20000004100 */
[----:B------:R-:W-:Y:S01]  /*47a0*/  SHF.R.U32.HI R31, RZ, 0x8, R37 ;  /* 0x00000008ff1f7819 */ /* 0x000fe20000011625 */
[----:B------:R-:W-:Y:S01]  /*47b0*/  IMAD.U32 R96, R96, 0x10000, RZ ;  /* 0x0001000060607824 */ /* 0x000fe200078e00ff */
[----:B------:R-:W-:-:S02]  /*47c0*/  LOP3.LUT R101, R37, 0xff0000ff, RZ, 0xc0, !PT ;  /* 0xff0000ff25657812 */ /* 0x000fc400078ec0ff */
[----:B------:R-:W-:Y:S01]  /*47d0*/  SHF.R.U32.HI R37, RZ, 0x10, R39 ;  /* 0x00000010ff257819 */ /* 0x000fe20000011627 */
[----:B------:R-:W-:Y:S02]  /*47e0*/  IMAD.MOV.U32 R39, RZ, RZ, R9 ;  /* 0x000000ffff277224 */ /* 0x000fe400078e0009 */
[-C--:B------:R-:W-:Y:S01]  /*47f0*/  FMUL.FTZ R9, R10, R111.reuse ;  /* 0x0000006f0a097220 */ /* 0x080fe20000410000 */
[C---:B------:R-:W-:Y:S01]  /*4800*/  FMUL.FTZ R111, R108.reuse, R111 ;  /* 0x0000006f6c6f7220 */ /* 0x040fe20000410000 */
[----:B------:R-:W-:Y:S01]  /*4810*/  F2FP.F16.E4M3.UNPACK_B R103, R103 ;  /* 0x00000067ff67723e */ /* 0x000fe200020006ff */
[----:B------:R-:W-:Y:S02]  /*4820*/  IMAD.U32 R37, R37, 0x10000, RZ ;  /* 0x0001000025257824 */ /* 0x000fe400078e00ff */
[-C--:B------:R-:W-:Y:S01]  /*4830*/  FFMA.FTZ R9, R108, R109.reuse, -R9 ;  /* 0x0000006d6c097223 */ /* 0x080fe20000010809 */
[----:B------:R-:W-:Y:S01]  /*4840*/  FFMA.FTZ R10, R10, R109, R111 ;  /* 0x0000006d0a0a7223 */ /* 0x000fe2000001006f */
[----:B------:R-:W-:Y:S01]  /*4850*/  HADD2.F32 R109, -RZ, R106.H1_H1 ;  /* 0x3000006aff6d7230 */ /* 0x000fe20000004100 */
[----:B------:R-:W-:Y:S01]  /*4860*/  SHF.L.U32 R29, R29, 0x10, RZ ;  /* 0x000000101d1d7819 */ /* 0x000fe200000006ff */
[----:B------:R-:W-:-:S02]  /*4870*/  HADD2.F32 R106, -RZ, R107.H1_H1 ;  /* 0x3000006bff6a7230 */ /* 0x000fc40000004100 */
[-C--:B------:R-:W-:Y:S01]  /*4880*/  FMUL.FTZ R108, R105, R104.reuse ;  /* 0x00000068696c7220 */ /* 0x080fe20000410000 */
[----:B------:R-:W-:Y:S02]  /*4890*/  IMAD.SHL.U32 R107, R8, 0x100, RZ ;  /* 0x00000100086b7824 */ /* 0x000fe400078e00ff */
[----:B------:R-:W-:Y:S01]  /*48a0*/  FMUL.FTZ R110, R109, R104 ;  /* 0x000000686d6e7220 */ /* 0x000fe20000410000 */
[----:B------:R-:W-:Y:S01]  /*48b0*/  F2FP.SATFINITE.E4M3.F32.PACK_AB_MERGE_C R93, R93, R28, R12 ;  /* 0x0000001c5d5d723e */ /* 0x000fe2000480700c */
[-C--:B------:R-:W-:Y:S01]  /*48c0*/  FFMA.FTZ R104, R109, R106.reuse, -R108 ;  /* 0x0000006a6d687223 */ /* 0x080fe2000001086c */
[----:B------:R-:W-:Y:S01]  /*48d0*/  F2FP.SATFINITE.E4M3.F32.PACK_AB_MERGE_C R12, R30, R95, R97 ;  /* 0x0000005f1e0c723e */ /* 0x000fe20004807061 */
[----:B------:R-:W-:Y:S01]  /*48e0*/  FFMA.FTZ R105, R105, R106, R110 ;  /* 0x0000006a69697223 */ /* 0x000fe2000001006e */
[----:B------:R-:W-:Y:S01]  /*48f0*/  LOP3.LUT R92, R92, 0xff00, R107, 0xf8, !PT ;  /* 0x0000ff005c5c7812 */ /* 0x000fe200078ef86b */
[----:B------:R-:W-:Y:S01]  /*4900*/  IMAD.SHL.U32 R107, R94, 0x100, RZ ;  /* 0x000001005e6b7824 */ /* 0x000fe200078e00ff */
[----:B------:R-:W-:Y:S01]  /*4910*/  F2FP.SATFINITE.E4M3.F32.PACK_AB_MERGE_C R104, R104, R9, RZ ;  /* 0x000000096868723e */ /* 0x000fe200048070ff */
[----:B------:R-:W-:Y:S01]  /*4920*/  IMAD.SHL.U32 R94, R31, 0x100, RZ ;  /* 0x000001001f5e7824 */ /* 0x000fe200078e00ff */
[----:B------:R-:W-:Y:S01]  /*4930*/  F2FP.F16.E4M3.UNPACK_B R9, R39 ;  /* 0x00000027ff09723e */ /* 0x000fe200020006ff */
[----:B------:R-:W-:Y:S01]  /*4940*/  IMAD.U32 R31, R36, 0x10000, RZ ;  /* 0x00010000241f7824 */ /* 0x000fe200078e00ff */
[----:B------:R-:W-:Y:S01]  /*4950*/  LOP3.LUT R8, R98, 0xff00, R107, 0xf8, !PT ;  /* 0x0000ff0062087812 */ /* 0x000fe200078ef86b */
[----:B------:R-:W-:Y:S01]  /*4960*/  IMAD.SHL.U32 R107, R100, 0x100, RZ ;  /* 0x00000100646b7824 */ /* 0x000fe200078e00ff */
[----:B------:R-:W-:Y:S01]  /*4970*/  LOP3.LUT R101, R101, 0xff00, R94, 0xf8, !PT ;  /* 0x0000ff0065657812 */ /* 0x000fe200078ef85e */
[----:B------:R-:W-:Y:S01]  /*4980*/  HADD2.F32 R30, -RZ, R9.H0_H0 ;  /* 0x20000009ff1e7230 */ /* 0x000fe20000004100 */
[----:B------:R-:W-:-:S02]  /*4990*/  F2FP.F16.E4M3.UNPACK_B R98, R90 ;  /* 0x0000005aff62723e */ /* 0x000fc400020006ff */
[----:B------:R-:W-:Y:S01]  /*49a0*/  F2FP.F16.E4M3.UNPACK_B R94, R14 ;  /* 0x0000000eff5e723e */ /* 0x000fe200020006ff */
[--C-:B------:R-:W-:Y:S01]  /*49b0*/  HADD2.F32 R14, -RZ, R103.reuse.H0_H0 ;  /* 0x20000067ff0e7230 */ /* 0x100fe20000004100 */
[----:B------:R-:W-:Y:S01]  /*49c0*/  LOP3.LUT R31, R92, 0xff0000, R31, 0xf8, !PT ;  /* 0x00ff00005c1f7812 */ /* 0x000fe200078ef81f */
[----:B------:R-:W-:Y:S01]  /*49d0*/  HADD2.F32 R103, -RZ, R103.H1_H1 ;  /* 0x30000067ff677230 */ /* 0x000fe20000004100 */
[----:B------:R-:W-:Y:S01]  /*49e0*/  F2FP.F16.E4M3.UNPACK_B R92, R89 ;  /* 0x00000059ff5c723e */ /* 0x000fe200020006ff */
[----:B------:R-:W-:Y:S01]  /*49f0*/  HADD2.F32 R89, -RZ, R98.H0_H0 ;  /* 0x20000062ff597230 */ /* 0x000fe20000004100 */
[----:B------:R-:W-:Y:S01]  /*4a00*/  LOP3.LUT R36, R102, 0xff00, R107, 0xf8, !PT ;  /* 0x0000ff0066247812 */ /* 0x000fe200078ef86b */
[----:B------:R-:W-:Y:S01]  /*4a10*/  HADD2.F32 R90, -RZ, R94.H0_H0 ;  /* 0x2000005eff5a7230 */ /* 0x000fe20000004100 */
[----:B------:R-:W-:Y:S01]  /*4a20*/  LOP3.LUT R8, R8, 0xff0000, R29, 0xf8, !PT ;  /* 0x00ff000008087812 */ /* 0x000fe200078ef81d */
[----:B------:R-:W-:Y:S02]  /*4a30*/  HADD2.F32 R29, -RZ, R92.H0_H0 ;  /* 0x2000005cff1d7230 */ /* 0x000fe40000004100 */
[----:B------:R-:W-:Y:S01]  /*4a40*/  FMUL.FTZ R107, R14, R89 ;  /* 0x000000590e6b7220 */ /* 0x000fe20000410000 */
[----:B------:R-:W-:-:S02]  /*4a50*/  HADD2.F32 R98, -RZ, R98.H1_H1 ;  /* 0x30000062ff627230 */ /* 0x000fc40000004100 */
[C---:B------:R-:W-:Y:S01]  /*4a60*/  FMUL.FTZ R89, R90.reuse, R89 ;  /* 0x000000595a597220 */ /* 0x040fe20000410000 */
[----:B------:R-:W-:Y:S02]  /*4a70*/  HADD2.F32 R94, -RZ, R94.H1_H1 ;  /* 0x3000005eff5e7230 */ /* 0x000fe40000004100 */
[-C--:B------:R-:W-:Y:S01]  /*4a80*/  FFMA.FTZ R90, R90, R29.reuse, -R107 ;  /* 0x0000001d5a5a7223 */ /* 0x080fe2000001086b */
[----:B------:R-:W-:Y:S02]  /*4a90*/  HADD2.F32 R92, -RZ, R92.H1_H1 ;  /* 0x3000005cff5c7230 */ /* 0x000fe40000004100 */
[----:B------:R-:W-:Y:S01]  /*4aa0*/  FFMA.FTZ R14, R14, R29, R89 ;  /* 0x0000001d0e0e7223 */ /* 0x000fe20000010059 */
[----:B------:R-:W-:Y:S01]  /*4ab0*/  LOP3.LUT R89, R101, 0xff0000, R96, 0xf8, !PT ;  /* 0x00ff000065597812 */ /* 0x000fe200078ef860 */
[CC--:B------:R-:W-:Y:S01]  /*4ac0*/  FMUL.FTZ R29, R103.reuse, R98.reuse ;  /* 0x00000062671d7220 */ /* 0x0c0fe20000410000 */
[----:B------:R-:W-:Y:S01]  /*4ad0*/  LOP3.LUT R36, R36, 0xff0000, R37, 0xf8, !PT ;  /* 0x00ff000024247812 */ /* 0x000fe200078ef825 */
[C---:B------:R-:W-:Y:S01]  /*4ae0*/  FMUL.FTZ R98, R94.reuse, R98 ;  /* 0x000000625e627220 */ /* 0x040fe20000410000 */
[----:B------:R-:W-:Y:S01]  /*4af0*/  F2FP.F16.E4M3.UNPACK_B R37, R13 ;  /* 0x0000000dff25723e */ /* 0x000fe200020006ff */
[-C--:B------:R-:W-:Y:S01]  /*4b00*/  FFMA.FTZ R101, R94, R92.reuse, -R29 ;  /* 0x0000005c5e657223 */ /* 0x080fe2000001081d */
[----:B------:R-:W-:Y:S01]  /*4b10*/  F2FP.F16.E4M3.UNPACK_B R38, R89 ;  /* 0x00000059ff26723e */ /* 0x000fe200020006ff */
[----:B------:R-:W-:Y:S01]  /*4b20*/  FFMA.FTZ R29, R103, R92, R98 ;  /* 0x0000005c671d7223 */ /* 0x000fe20000010062 */
[----:B------:R-:W-:Y:S01]  /*4b30*/  F2FP.F16.E4M3.UNPACK_B R94, R31 ;  /* 0x0000001fff5e723e */ /* 0x000fe200020006ff */
[--C-:B------:R-:W-:Y:S01]  /*4b40*/  HADD2.F32 R92, -RZ, R37.reuse.H0_H0 ;  /* 0x20000025ff5c7230 */ /* 0x100fe20000004100 */
[----:B------:R-:W-:Y:S01]  /*4b50*/  F2FP.SATFINITE.E4M3.F32.PACK_AB_MERGE_C R28, R101, R90, R104 ;  /* 0x0000005a651c723e */ /* 0x000fe20004807068 */
[----:B------:R-:W-:Y:S01]  /*4b60*/  HADD2.F32 R97, -RZ, R38.H0_H0 ;  /* 0x20000026ff617230 */ /* 0x000fe20000004100 */
[----:B------:R-:W-:Y:S01]  /*4b70*/  F2FP.F16.E4M3.UNPACK_B R39, R39.H1 ;  /* 0x00000027ff27723e */ /* 0x000fe200030006ff */
[----:B------:R-:W-:Y:S01]  /*4b80*/  HADD2.F32 R95, -RZ, R94.H0_H0 ;  /* 0x2000005eff5f7230 */ /* 0x000fe20000004100 */
[----:B------:R-:W-:Y:S01]  /*4b90*/  F2FP.SATFINITE.E4M3.F32.PACK_AB_MERGE_C R10, R105, R10, RZ ;  /* 0x0000000a690a723e */ /* 0x000fe200048070ff */
[----:B------:R-:W-:-:S02]  /*4ba0*/  HADD2.F32 R37, -RZ, R37.H1_H1 ;  /* 0x30000025ff257230 */ /* 0x000fc40000004100 */
[-C--:B------:R-:W-:Y:S01]  /*4bb0*/  FMUL.FTZ R99, R92, R97.reuse ;  /* 0x000000615c637220 */ /* 0x080fe20000410000 */
[----:B------:R-:W-:Y:S02]  /*4bc0*/  HADD2.F32 R90, -RZ, R38.H1_H1 ;  /* 0x30000026ff5a7230 */ /* 0x000fe40000004100 */
[C---:B------:R-:W-:Y:S01]  /*4bd0*/  FMUL.FTZ R97, R30.reuse, R97 ;  /* 0x000000611e617220 */ /* 0x040fe20000410000 */
[----:B------:R-:W-:Y:S02]  /*4be0*/  HADD2.F32 R38, -RZ, R9.H1_H1 ;  /* 0x30000009ff267230 */ /* 0x000fe40000004100 */
[-C--:B------:R-:W-:Y:S01]  /*4bf0*/  FFMA.FTZ R9, R30, R95.reuse, -R99 ;  /* 0x0000005f1e097223 */ /* 0x080fe20000010863 */
[----:B------:R-:W-:Y:S02]  /*4c00*/  HADD2.F32 R94, -RZ, R94.H1_H1 ;  /* 0x3000005eff5e7230 */ /* 0x000fe40000004100 */
[-C--:B------:R-:W-:Y:S01]  /*4c10*/  FMUL.FTZ R99, R37, R90.reuse ;  /* 0x0000005a25637220 */ /* 0x080fe20000410000 */
[----:B------:R-:W-:Y:S01]  /*4c20*/  FFMA.FTZ R30, R92, R95, R97 ;  /* 0x0000005f5c1e7223 */ /* 0x000fe20000010061 */
[C---:B------:R-:W-:Y:S01]  /*4c30*/  FMUL.FTZ R90, R38.reuse, R90 ;  /* 0x0000005a265a7220 */ /* 0x040fe20000410000 */
[----:B------:R-:W-:Y:S01]  /*4c40*/  F2FP.SATFINITE.E4M3.F32.PACK_AB_MERGE_C R14, R29, R14, R10 ;  /* 0x0000000e1d0e723e */ /* 0x000fe2000480700a */
[----:B------:R-:W-:Y:S01]  /*4c50*/  FFMA.FTZ R38, R38, R94, -R99 ;  /* 0x0000005e26267223 */ /* 0x000fe20000010863 */
[----:B------:R-:W-:Y:S01]  /*4c60*/  F2FP.F16.E4M3.UNPACK_B R99, R36.H1 ;  /* 0x00000024ff63723e */ /* 0x000fe200030006ff */
[----:B------:R-:W-:Y:S01]  /*4c70*/  FFMA.FTZ R37, R37, R94, R90 ;  /* 0x0000005e25257223 */ /* 0x000fe2000001005a */
[----:B------:R-:W-:Y:S01]  /*4c80*/  F2FP.F16.E4M3.UNPACK_B R90, R13.H1 ;  /* 0x0000000dff5a723e */ /* 0x000fe200030006ff */
[--C-:B------:R-:W-:Y:S01]  /*4c90*/  HADD2.F32 R13, -RZ, R39.reuse.H0_H0 ;  /* 0x20000027ff0d7230 */ /* 0x100fe20000004100 */
[----:B------:R-:W-:Y:S01]  /*4ca0*/  F2FP.F16.E4M3.UNPACK_B R94, R89.H1 ;  /* 0x00000059ff5e723e */ /* 0x000fe200030006ff */
[----:B------:R-:W-:Y:S01]  /*4cb0*/  HADD2.F32 R39, -RZ, R39.H1_H1 ;  /* 0x30000027ff277230 */ /* 0x000fe20000004100 */
[----:B------:R-:W-:Y:S01]  /*4cc0*/  F2FP.F16.E4M3.UNPACK_B R89, R31.H1 ;  /* 0x0000001fff59723e */ /* 0x000fe200030006ff */
[----:B------:R-:W-:-:S02]  /*4cd0*/  HADD2.F32 R31, -RZ, R90.H0_H0 ;  /* 0x2000005aff1f7230 */ /* 0x000fc40000004100 */
[----:B------:R-:W-:Y:S02]  /*4ce0*/  HADD2.F32 R96, -RZ, R94.H0_H0 ;  /* 0x2000005eff607230 */ /* 0x000fe40000004100 */
[----:B------:R-:W-:Y:S02]  /*4cf0*/  HADD2.F32 R92, -RZ, R90.H1_H1 ;  /* 0x3000005aff5c7230 */ /* 0x000fe40000004100 */
[----:B------:R-:W-:Y:S02]  /*4d00*/  HADD2.F32 R94, -RZ, R94.H1_H1 ;  /* 0x3000005eff5e7230 */ /* 0x000fe40000004100 */
[-C--:B------:R-:W-:Y:S01]  /*4d10*/  FMUL.FTZ R98, R31, R96.reuse ;  /* 0x000000601f627220 */ /* 0x080fe20000410000 */
[--C-:B------:R-:W-:Y:S02]  /*4d20*/  HADD2.F32 R90, -RZ, R89.reuse.H0_H0 ;  /* 0x20000059ff5a7230 */ /* 0x100fe40000004100 */
[----:B------:R-:W-:Y:S01]  /*4d30*/  FMUL.FTZ R96, R13, R96 ;  /* 0x000000600d607220 */ /* 0x000fe20000410000 */
[----:B------:R-:W-:-:S02]  /*4d40*/  HADD2.F32 R89, -RZ, R89.H1_H1 ;  /* 0x30000059ff597230 */ /* 0x000fc40000004100 */
[CC--:B------:R-:W-:Y:S01]  /*4d50*/  FMUL.FTZ R100, R92.reuse, R94.reuse ;  /* 0x0000005e5c647220 */ /* 0x0c0fe20000410000 */
[----:B------:R-:W-:Y:S01]  /*4d60*/  FMUL.FTZ R95, R39, R94 ;  /* 0x0000005e275f7220 */ /* 0x000fe20000410000 */
[-C--:B------:R-:W-:Y:S01]  /*4d70*/  FFMA.FTZ R13, R13, R90.reuse, -R98 ;  /* 0x0000005a0d0d7223 */ /* 0x080fe20000010862 */
[----:B------:R-:W-:Y:S01]  /*4d80*/  FFMA.FTZ R31, R31, R90, R96 ;  /* 0x0000005a1f1f7223 */ /* 0x000fe20000010060 */
[----:B------:R-:W-:Y:S01]  /*4d90*/  FFMA.FTZ R90, R39, R89, -R100 ;  /* 0x00000059275a7223 */ /* 0x000fe20000010864 */
[----:B------:R-:W-:Y:S01]  /*4da0*/  F2FP.F16.E4M3.UNPACK_B R94, R15 ;  /* 0x0000000fff5e723e */ /* 0x000fe200020006ff */
[----:B------:R-:W-:Y:S01]  /*4db0*/  FFMA.FTZ R92, R92, R89, R95 ;  /* 0x000000595c5c7223 */ /* 0x000fe2000001005f */
[----:B------:R-:W-:Y:S01]  /*4dc0*/  F2FP.F16.E4M3.UNPACK_B R39, R36 ;  /* 0x00000024ff27723e */ /* 0x000fe200020006ff */
[----:B------:R-:W-:Y:S01]  /*4dd0*/  HADD2.F32 R104, -RZ, R99.H0_H0 ;  /* 0x20000063ff687230 */ /* 0x000fe20000004100 */
[-C--:B------:R-:W-:Y:S01]  /*4de0*/  F2FP.F16.E4M3.UNPACK_B R89, R11.reuse ;  /* 0x0000000bff59723e */ /* 0x080fe200020006ff */
[----:B------:R-:W-:Y:S01]  /*4df0*/  HADD2.F32 R100, -RZ, R94.H0_H0 ;  /* 0x2000005eff647230 */ /* 0x000fe20000004100 */
[----:B------:R-:W-:Y:S01]  /*4e00*/  F2FP.F16.E4M3.UNPACK_B R95, R11.H1 ;  /* 0x0000000bff5f723e */ /* 0x000fe200030006ff */
[----:B------:R-:W-:Y:S01]  /*4e10*/  HADD2.F32 R103, -RZ, R39.H0_H0 ;  /* 0x20000027ff677230 */ /* 0x000fe20000004100 */
[----:B------:R-:W-:Y:S01]  /*4e20*/  F2FP.F16.E4M3.UNPACK_B R11, R8 ;  /* 0x00000008ff0b723e */ /* 0x000fe200020006ff */
[----:B------:R-:W-:Y:S01]  /*4e30*/  HADD2.F32 R96, -RZ, R89.H0_H0 ;  /* 0x20000059ff607230 */ /* 0x000fe20000004100 */
[----:B------:R-:W-:Y:S01]  /*4e40*/  F2FP.F16.E4M3.UNPACK_B R98, R15.H1 ;  /* 0x0000000fff62723e */ /* 0x000fe200030006ff */
[----:B------:R-:W-:-:S02]  /*4e50*/  HADD2.F32 R99, -RZ, R99.H1_H1 ;  /* 0x30000063ff637230 */ /* 0x000fc40000004100 */
[-C--:B------:R-:W-:Y:S01]  /*4e60*/  FMUL.FTZ R107, R100, R103.reuse ;  /* 0x00000067646b7220 */ /* 0x080fe20000410000 */
[----:B------:R-:W-:Y:S01]  /*4e70*/  HADD2.F32 R101, -RZ, R11.H0_H0 ;  /* 0x2000000bff657230 */ /* 0x000fe20000004100 */
[----:B------:R-:W-:Y:S01]  /*4e80*/  F2FP.F16.E4M3.UNPACK_B R15, R8.H1 ;  /* 0x00000008ff0f723e */ /* 0x000fe200030006ff */
[--C-:B------:R-:W-:Y:S02]  /*4e90*/  HADD2.F32 R97, -RZ, R98.reuse.H0_H0 ;  /* 0x20000062ff617230 */ /* 0x100fe40000004100 */
[C---:B------:R-:W-:Y:S01]  /*4ea0*/  FMUL.FTZ R103, R96.reuse, R103 ;  /* 0x0000006760677220 */ /* 0x040fe20000410000 */
[----:B------:R-:W-:Y:S02]  /*4eb0*/  HADD2.F32 R98, -RZ, R98.H1_H1 ;  /* 0x30000062ff627230 */ /* 0x000fe40000004100 */
[-C--:B------:R-:W-:Y:S01]  /*4ec0*/  FFMA.FTZ R8, R96, R101.reuse, -R107 ;  /* 0x0000006560087223 */ /* 0x080fe2000001086b */
[--C-:B------:R-:W-:Y:S02]  /*4ed0*/  HADD2.F32 R96, -RZ, R95.reuse.H0_H0 ;  /* 0x2000005fff607230 */ /* 0x100fe40000004100 */
[----:B------:R-:W-:Y:S01]  /*4ee0*/  FFMA.FTZ R36, R100, R101, R103 ;  /* 0x0000006564247223 */ /* 0x000fe20000010067 */
[----:B------:R-:W-:-:S02]  /*4ef0*/  HADD2.F32 R95, -RZ, R95.H1_H1 ;  /* 0x3000005fff5f7230 */ /* 0x000fc40000004100 */
[-C--:B------:R-:W-:Y:S01]  /*4f00*/  FMUL.FTZ R100, R98, R99.reuse ;  /* 0x0000006362647220 */ /* 0x080fe20000410000 */
[--C-:B------:R-:W-:Y:S02]  /*4f10*/  HADD2.F32 R102, -RZ, R15.reuse.H0_H0 ;  /* 0x2000000fff667230 */ /* 0x100fe40000004100 */
[-C--:B------:R-:W-:Y:S01]  /*4f20*/  FMUL.FTZ R107, R97, R104.reuse ;  /* 0x00000068616b7220 */ /* 0x080fe20000410000 */
[----:B------:R-:W-:Y:S02]  /*4f30*/  HADD2.F32 R15, -RZ, R15.H1_H1 ;  /* 0x3000000fff0f7230 */ /* 0x000fe40000004100 */
[----:B------:R-:W-:Y:S01]  /*4f40*/  FMUL.FTZ R104, R96, R104 ;  /* 0x0000006860687220 */ /* 0x000fe20000410000 */
[----:B------:R-:W-:Y:S02]  /*4f50*/  HADD2.F32 R94, -RZ, R94.H1_H1 ;  /* 0x3000005eff5e7230 */ /* 0x000fe40000004100 */
[----:B------:R-:W-:Y:S01]  /*4f60*/  FMUL.FTZ R99, R95, R99 ;  /* 0x000000635f637220 */ /* 0x000fe20000410000 */
[----:B------:R-:W-:-:S02]  /*4f70*/  HADD2.F32 R39, -RZ, R39.H1_H1 ;  /* 0x30000027ff277230 */ /* 0x000fc40000004100 */
[----:B------:R-:W-:Y:S01]  /*4f80*/  FFMA.FTZ R95, R95, R15, -R100 ;  /* 0x0000000f5f5f7223 */ /* 0x000fe20000010864 */
[----:B------:R-:W-:Y:S02]  /*4f90*/  HADD2.F32 R89, -RZ, R89.H1_H1 ;  /* 0x30000059ff597230 */ /* 0x000fe40000004100 */
[-C--:B------:R-:W-:Y:S01]  /*4fa0*/  FFMA.FTZ R96, R96, R102.reuse, -R107 ;  /* 0x0000006660607223 */ /* 0x080fe2000001086b */
[----:B------:R-:W-:Y:S02]  /*4fb0*/  HADD2.F32 R11, -RZ, R11.H1_H1 ;  /* 0x3000000bff0b7230 */ /* 0x000fe40000004100 */
[-C--:B------:R-:W-:Y:S01]  /*4fc0*/  FMUL.FTZ R100, R94, R39.reuse ;  /* 0x000000275e647220 */ /* 0x080fe20000410000 */
[----:B------:R-:W-:Y:S01]  /*4fd0*/  FFMA.FTZ R97, R97, R102, R104 ;  /* 0x0000006661617223 */ /* 0x000fe20000010068 */
[C---:B------:R-:W-:Y:S01]  /*4fe0*/  FMUL.FTZ R39, R89.reuse, R39 ;  /* 0x0000002759277220 */ /* 0x040fe20000410000 */
[----:B------:R-:W-:Y:S01]  /*4ff0*/  FFMA.FTZ R98, R98, R15, R99 ;  /* 0x0000000f62627223 */ /* 0x000fe20000010063 */
[----:B------:R-:W-:Y:S01]  /*5000*/  FFMA.FTZ R89, R89, R11, -R100 ;  /* 0x0000000b59597223 */ /* 0x000fe20000010864 */
[----:B------:R-:W-:Y:S01]  /*5010*/  F2FP.SATFINITE.E4M3.F32.PACK_AB_MERGE_C R13, R90, R13, RZ ;  /* 0x0000000d5a0d723e */ /* 0x000fe200048070ff */
[----:B------:R-:W-:Y:S01]  /*5020*/  FFMA.FTZ R39, R94, R11, R39 ;  /* 0x0000000b5e277223 */ /* 0x000fe20000010027 */
[----:B------:R-:W-:Y:S01]  /*5030*/  F2FP.SATFINITE.E4M3.F32.PACK_AB_MERGE_C R95, R95, R96, RZ ;  /* 0x000000605f5f723e */ /* 0x000fe200048070ff */
[----:B------:R-:W-:Y:S01]  /*5040*/  IMAD.MOV.U32 R10, RZ, RZ, R28 ;  /* 0x000000ffff0a7224 */ /* 0x000fe200078e001c */
[----:B------:R-:W-:-:S02]  /*5050*/  F2FP.SATFINITE.E4M3.F32.PACK_AB_MERGE_C R31, R92, R31, RZ ;  /* 0x0000001f5c1f723e */ /* 0x000fc400048070ff */
[----:B------:R-:W-:Y:S02]  /*5060*/  F2FP.SATFINITE.E4M3.F32.PACK_AB_MERGE_C R97, R98, R97, RZ ;  /* 0x000000616261723e */ /* 0x000fe400048070ff */
[----:B------:R-:W-:Y:S02]  /*5070*/  F2FP.SATFINITE.E4M3.F32.PACK_AB_MERGE_C R9, R38, R9, R13 ;  /* 0x000000092609723e */ /* 0x000fe4000480700d */
[----:B------:R-:W-:Y:S01]  /*5080*/  F2FP.SATFINITE.E4M3.F32.PACK_AB_MERGE_C R11, R89, R8, R95 ;  /* 0x00000008590b723e */ /* 0x000fe2000480705f */
[----:B------:R-:W-:Y:S01]  /*5090*/  IMAD.MOV.U32 R8, RZ, RZ, R93 ;  /* 0x000000ffff087224 */ /* 0x000fe200078e005d */
[----:B------:R-:W-:Y:S02]  /*50a0*/  F2FP.SATFINITE.E4M3.F32.PACK_AB_MERGE_C R13, R37, R30, R31 ;  /* 0x0000001e250d723e */ /* 0x000fe4000480701f */
[----:B------:R-:W-:-:S07]  /*50b0*/  F2FP.SATFINITE.E4M3.F32.PACK_AB_MERGE_C R15, R39, R36, R97 ;  /* 0x00000024270f723e */ /* 0x000fce0004807061 */
.L_x_403:
[----:B------:R-:W-:Y:S05]  /*50c0*/  BSYNC B2 ;  /* 0x0000000000027941 */ /* 0x000fea0003800000 */
.L_x_402:
[----:B0-----:R4:W-:Y:S04]  /*50d0*/  ST.E.128 desc[UR42][R70.64], R8 ;  /* 0x0000000846007985 */ /* 0x0019e8000c101d2a */
[----:B--2---:R4:W-:Y:S02]  /*50e0*/  @!P5 ST.E.128 desc[UR42][R72.64], R12 ;  /* 0x0000000c4800d985 */ /* 0x0049e4000c101d2a */
.L_x_401:
[----:B------:R-:W-:Y:S05]  /*50f0*/  BSYNC B1 ;  /* 0x0000000000017941 */ /* 0x000fea0003800000 */
.L_x_400:
[----:B------:R-:W-:-:S13]  /*5100*/  ISETP.NE.AND P5, PT, R52, RZ, PT ;  /* 0x000000ff3400720c */ /* 0x000fda0003fa5270 */
[----:B------:R-:W-:Y:S05]  /*5110*/  @!P5 BRA `(.L_x_383) ;  /* 0x0000001000b0d947 */ /* 0x000fea0003800000 */
[----:B0---4-:R-:W4:Y:S04]  /*5120*/  LDL R12, [R1+0xc] ;  /* 0x00000c00010c7983 */ /* 0x011f280000100800 */
[----:B------:R-:W5:Y:S04]  /*5130*/  LDL R11, [R1+0x60] ;  /* 0x00006000010b7983 */ /* 0x000f680000100800 */
[----:B------:R-:W5:Y:S01]  /*5140*/  LDL R10, [R1+0x1c] ;  /* 0x00001c00010a7983 */ /* 0x000f620000100800 */
[----:B------:R-:W-:Y:S01]  /*5150*/  SEL R91, R54, R91, !P2 ;  /* 0x0000005b365b7207 */ /* 0x000fe20005000000 */
[----:B------:R-:W-:Y:S01]  /*5160*/  BSSY B1, `(.L_x_404) ;  /* 0x00000e4000017945 */ /* 0x000fe20003800000 */
[----:B------:R-:W-:-:S02]  /*5170*/  ISETP.GE.AND P6, PT, R67, R80, PT ;  /* 0x000000504300720c */ /* 0x000fc40003fc6270 */
[----:B------:R-:W-:Y:S02]  /*5180*/  SHF.R.S32.HI R8, RZ, 0x1f, R91 ;  /* 0x0000001fff087819 */ /* 0x000fe4000001145b */
[C---:B---3--:R-:W-:Y:S02]  /*5190*/  IADD3 R28, P5, R3.reuse, R84, RZ ;  /* 0x00000054031c7210 */ /* 0x048fe40007fbe0ff */
[----:B------:R-:W-:Y:S02]  /*51a0*/  LEA.HI R8, R8, R91, RZ, 0x5 ;  /* 0x0000005b08087211 */ /* 0x000fe400078f28ff */
[----:B--2---:R-:W-:Y:S02]  /*51b0*/  LEA.HI.X.SX32 R29, R3, R82, 0x1, P5 ;  /* 0x00000052031d7211 */ /* 0x004fe400028f0eff */
[----:B------:R-:W-:-:S04]  /*51c0*/  SHF.R.S32.HI R9, RZ, 0x5, R8 ;  /* 0x00000005ff097819 */ /* 0x000fc80000011408 */
[----:B------:R-:W-:-:S04]  /*51d0*/  LEA.HI.SX32 R9, R64, R9, 0x1c ;  /* 0x0000000940097211 */ /* 0x000fc800078fe2ff */
[C---:B------:R-:W-:Y:S01]  /*51e0*/  LEA.HI R8, R9.reuse, R9, RZ, 0x1 ;  /* 0x0000000909087211 */ /* 0x040fe200078f08ff */
[----:B------:R-:W-:-:S04]  /*51f0*/  IMAD.SHL.U32 R31, R9, 0x10, RZ ;  /* 0x00000010091f7824 */ /* 0x000fc800078e00ff */
[----:B------:R-:W-:-:S05]  /*5200*/  IMAD.SHL.U32 R9, R8, 0x800, RZ ;  /* 0x0000080008097824 */ /* 0x000fca00078e00ff */
[----:B------:R-:W-:Y:S02]  /*5210*/  LOP3.LUT R9, R9, 0xfffff000, RZ, 0xc0, !PT ;  /* 0xfffff00009097812 */ /* 0x000fe400078ec0ff */
        /* <DEDUP_REMOVED lines=10> */
[--C-:B------:R-:W-:Y:S01]  /*52c0*/  SHF.R.U32.HI R80, RZ, 0x8, R5.reuse ;  /* 0x00000008ff507819 */ /* 0x100fe20000011605 */
[----:B0-----:R-:W-:Y:S01]  /*52d0*/  IMAD.MOV.U32 R30, RZ, RZ, R8 ;  /* 0x000000ffff1e7224 */ /* 0x001fe200078e0008 */
[----:B------:R-:W-:Y:S01]  /*52e0*/  LOP3.LUT R4, R5, 0xff0000ff, RZ, 0xc0, !PT ;  /* 0xff0000ff05047812 */ /* 0x000fe200078ec0ff */
[----:B--2---:R-:W-:Y:S01]  /*52f0*/  IMAD.MOV.U32 R32, RZ, RZ, R12 ;  /* 0x000000ffff207224 */ /* 0x004fe200078e000c */
        /* <DEDUP_REMOVED lines=8> */
[----:B------:R-:W-:-:S02]  /*5380*/  SHF.R.U32.HI R37, RZ, 0x8, R35 ;  /* 0x00000008ff257819 */ /* 0x000fc40000011623 */
[----:B------:R-:W-:Y:S02]  /*5390*/  SHF.R.U32.HI R38, RZ, 0x8, R33 ;  /* 0x00000008ff267819 */ /* 0x000fe40000011621 */
[----:B------:R-:W-:Y:S02]  /*53a0*/  LOP3.LUT R7, R6, 0xff00, R7, 0xf8, !PT ;  /* 0x0000ff0006077812 */ /* 0x000fe400078ef807 */
[----:B------:R-:W-:Y:S02]  /*53b0*/  LOP3.LUT R36, R35, 0xff0000ff, RZ, 0xc0, !PT ;  /* 0xff0000ff23247812 */ /* 0x000fe400078ec0ff */
[----:B------:R-:W-:Y:S01]  /*53c0*/  SHF.R.U32.HI R70, RZ, 0x10, R35 ;  /* 0x00000010ff467819 */ /* 0x000fe20000011623 */
[----:B------:R-:W-:Y:S01]  /*53d0*/  IMAD.SHL.U32 R35, R37, 0x100, RZ ;  /* 0x0000010025237824 */ /* 0x000fe200078e00ff */
[----:B------:R-:W-:Y:S01]  /*53e0*/  LOP3.LUT R6, R4, 0xff0000, R5, 0xf8, !PT ;  /* 0x00ff000004067812 */ /* 0x000fe200078ef805 */
[----:B------:R-:W-:Y:S01]  /*53f0*/  IMAD.U32 R4, R72, 0x10000, RZ ;  /* 0x0001000048047824 */ /* 0x000fe200078e00ff */
[----:B------:R-:W-:Y:S01]  /*5400*/  LOP3.LUT R34, R33, 0xff0000ff, RZ, 0xc0, !PT ;  /* 0xff0000ff21227812 */ /* 0x000fe200078ec0ff */
[----:B------:R-:W-:Y:S01]  /*5410*/  IMAD.U32 R70, R70, 0x10000, RZ ;  /* 0x0001000046467824 */ /* 0x000fe200078e00ff */
[----:B------:R-:W-:-:S02]  /*5420*/  SHF.R.U32.HI R71, RZ, 0x10, R33 ;  /* 0x00000010ff477819 */ /* 0x000fc40000011621 */
[----:B------:R-:W-:Y:S02]  /*5430*/  SHF.L.U32 R33, R38, 0x8, RZ ;  /* 0x0000000826217819 */ /* 0x000fe400000006ff */
[----:B------:R-:W-:Y:S02]  /*5440*/  LOP3.LUT R39, R36, 0xff00, R35, 0xf8, !PT ;  /* 0x0000ff0024277812 */ /* 0x000fe400078ef823 */
[----:B------:R-:W-:Y:S02]  /*5450*/  LOP3.LUT R38, R34, 0xff00, R33, 0xf8, !PT ;  /* 0x0000ff0022267812 */ /* 0x000fe400078ef821 */
[----:B------:R-:W-:Y:S01]  /*5460*/  LOP3.LUT R4, R7, 0xff0000, R4, 0xf8, !PT ;  /* 0x00ff000007047812 */ /* 0x000fe200078ef804 */
[----:B------:R-:W-:Y:S01]  /*5470*/  IMAD.U32 R7, R71, 0x10000, RZ ;  /* 0x0001000047077824 */ /* 0x000fe200078e00ff */
[----:B------:R-:W-:Y:S02]  /*5480*/  F2FP.F16.E4M3.UNPACK_B R36, R86.H1 ;  /* 0x00000056ff24723e */ /* 0x000fe400030006ff */
[----:B------:R-:W-:-:S02]  /*5490*/  F2FP.F16.E4M3.UNPACK_B R34, R32.H1 ;  /* 0x00000020ff22723e */ /* 0x000fc400030006ff */
[----:B------:R-:W-:Y:S01]  /*54a0*/  F2FP.F16.E4M3.UNPACK_B R33, R30.H1 ;  /* 0x0000001eff21723e */ /* 0x000fe200030006ff */
[----:B------:R-:W-:Y:S01]  /*54b0*/  HADD2.F32 R5, -RZ, R36.H0_H0 ;  /* 0x20000024ff057230 */ /* 0x000fe20000004100 */
[----:B------:R-:W-:Y:S01]  /*54c0*/  F2FP.F16.E4M3.UNPACK_B R35, R83.H1 ;  /* 0x00000053ff23723e */ /* 0x000fe200030006ff */
[----:B------:R-:W-:Y:S01]  /*54d0*/  HADD2.F32 R12, -RZ, R34.H0_H0 ;  /* 0x20000022ff0c7230 */ /* 0x000fe20000004100 */
[----:B------:R-:W-:Y:S01]  /*54e0*/  LOP3.LUT R7, R38, 0xff0000, R7, 0xf8, !PT ;  /* 0x00ff000026077812 */ /* 0x000fe200078ef807 */
[----:B------:R-:W-:Y:S01]  /*54f0*/  HADD2.F32 R8, -RZ, R33.H0_H0 ;  /* 0x20000021ff087230 */ /* 0x000fe20000004100 */
[----:B------:R-:W-:Y:S01]  /*5500*/  F2FP.F16.E4M3.UNPACK_B R86, R86 ;  /* 0x00000056ff56723e */ /* 0x000fe200020006ff */
[--C-:B------:R-:W-:Y:S01]  /*5510*/  HADD2.F32 R37, -RZ, R35.reuse.H0_H0 ;  /* 0x20000023ff257230 */ /* 0x100fe20000004100 */
[----:B------:R-:W-:Y:S01]  /*5520*/  F2FP.F16.E4M3.UNPACK_B R32, R32 ;  /* 0x00000020ff20723e */ /* 0x000fe200020006ff */
[----:B------:R-:W-:Y:S02]  /*5530*/  HADD2.F32 R38, -RZ, R35.H1_H1 ;  /* 0x30000023ff267230 */ /* 0x000fe40000004100 */
[----:B------:R-:W-:Y:S01]  /*5540*/  FMUL.FTZ R71, R12, R5 ;  /* 0x000000050c477220 */ /* 0x000fe20000410000 */
[----:B------:R-:W-:-:S02]  /*5550*/  HADD2.F32 R36, -RZ, R36.H1_H1 ;  /* 0x30000024ff247230 */ /* 0x000fc40000004100 */
[----:B------:R-:W-:Y:S01]  /*5560*/  FMUL.FTZ R73, R8, R5 ;  /* 0x0000000508497220 */ /* 0x000fe20000410000 */
[----:B------:R-:W-:Y:S01]  /*5570*/  HADD2.F32 R33, -RZ, R33.H1_H1 ;  /* 0x30000021ff217230 */ /* 0x000fe20000004100 */
[----:B------:R-:W-:Y:S01]  /*5580*/  LOP3.LUT R5, R39, 0xff0000, R70, 0xf8, !PT ;  /* 0x00ff000027057812 */ /* 0x000fe200078ef846 */
[----:B------:R-:W-:Y:S01]  /*5590*/  HADD2.F32 R35, -RZ, R34.H1_H1 ;  /* 0x30000022ff237230 */ /* 0x000fe20000004100 */
[----:B------:R-:W-:Y:S01]  /*55a0*/  F2FP.F16.E4M3.UNPACK_B R34, R30 ;  /* 0x0000001eff22723e */ /* 0x000fe200020006ff */
[----:B------:R-:W-:Y:S02]  /*55b0*/  HADD2.F32 R39, -RZ, R86.H0_H0 ;  /* 0x20000056ff277230 */ /* 0x000fe40000004100 */
[-C--:B------:R-:W-:Y:S01]  /*55c0*/  FMUL.FTZ R72, R33, R36.reuse ;  /* 0x0000002421487220 */ /* 0x080fe20000410000 */
[----:B------:R-:W-:Y:S01]  /*55d0*/  F2FP.F16.E4M3.UNPACK_B R83, R83 ;  /* 0x00000053ff53723e */ /* 0x000fe200020006ff */
[----:B------:R-:W-:Y:S01]  /*55e0*/  FMUL.FTZ R70, R35, R36 ;  /* 0x0000002423467220 */ /* 0x000fe20000410000 */
[----:B------:R-:W-:-:S02]  /*55f0*/  HADD2.F32 R36, -RZ, R32.H0_H0 ;  /* 0x20000020ff247230 */ /* 0x000fc40000004100 */
[-C--:B------:R-:W-:Y:S01]  /*5600*/  FFMA.FTZ R8, R8, R37.reuse, -R71 ;  /* 0x0000002508087223 */ /* 0x080fe20000010847 */
[----:B------:R-:W-:Y:S02]  /*5610*/  HADD2.F32 R30, -RZ, R34.H0_H0 ;  /* 0x20000022ff1e7230 */ /* 0x000fe40000004100 */
[----:B------:R-:W-:Y:S01]  /*5620*/  FFMA.FTZ R12, R12, R37, R73 ;  /* 0x000000250c0c7223 */ /* 0x000fe20000010049 */
[----:B------:R-:W-:Y:S02]  /*5630*/  HADD2.F32 R37, -RZ, R83.H0_H0 ;  /* 0x20000053ff257230 */ /* 0x000fe40000004100 */
[-C--:B------:R-:W-:Y:S01]  /*5640*/  FMUL.FTZ R71, R36, R39.reuse ;  /* 0x0000002724477220 */ /* 0x080fe20000410000 */
[----:B------:R-:W-:Y:S02]  /*5650*/  HADD2.F32 R86, -RZ, R86.H1_H1 ;  /* 0x30000056ff567230 */ /* 0x000fe40000004100 */
[----:B------:R-:W-:Y:S01]  /*5660*/  FMUL.FTZ R73, R30, R39 ;  /* 0x000000271e497220 */ /* 0x000fe20000410000 */
[----:B------:R-:W-:-:S02]  /*5670*/  HADD2.F32 R39, -RZ, R32.H1_H1 ;  /* 0x30000020ff277230 */ /* 0x000fc40000004100 */
[-C--:B------:R-:W-:Y:S01]  /*5680*/  FFMA.FTZ R30, R30, R37.reuse, -R71 ;  /* 0x000000251e1e7223 */ /* 0x080fe20000010847 */
[----:B------:R-:W-:Y:S02]  /*5690*/  HADD2.F32 R34, -RZ, R34.H1_H1 ;  /* 0x30000022ff227230 */ /* 0x000fe40000004100 */
[----:B------:R-:W-:Y:S01]  /*56a0*/  FFMA.FTZ R32, R36, R37, R73 ;  /* 0x0000002524207223 */ /* 0x000fe20000010049 */
[----:B------:R-:W-:Y:S02]  /*56b0*/  HADD2.F32 R83, -RZ, R83.H1_H1 ;  /* 0x30000053ff537230 */ /* 0x000fe40000004100 */
[-C--:B------:R-:W-:Y:S01]  /*56c0*/  FFMA.FTZ R33, R33, R38.reuse, -R70 ;  /* 0x0000002621217223 */ /* 0x080fe20000010846 */
[----:B------:R-:W-:Y:S01]  /*56d0*/  FFMA.FTZ R35, R35, R38, R72 ;  /* 0x0000002623237223 */ /* 0x000fe20000010048 */
[-C--:B------:R-:W-:Y:S01]  /*56e0*/  FMUL.FTZ R37, R39, R86.reuse ;  /* 0x0000005627257220 */ /* 0x080fe20000410000 */
[----:B------:R-:W-:Y:S01]  /*56f0*/  F2FP.F16.E4M3.UNPACK_B R36, R85.H1 ;  /* 0x00000055ff24723e */ /* 0x000fe200030006ff */
[C---:B------:R-:W-:Y:S01]  /*5700*/  FMUL.FTZ R86, R34.reuse, R86 ;  /* 0x0000005622567220 */ /* 0x040fe20000410000 */
[----:B------:R-:W-:Y:S01]  /*5710*/  F2FP.F16.E4M3.UNPACK_B R38, R14.H1 ;  /* 0x0000000eff26723e */ /* 0x000fe200030006ff */
[----:B------:R-:W-:Y:S01]  /*5720*/  FFMA.FTZ R37, R34, R83, -R37 ;  /* 0x0000005322257223 */ /* 0x000fe20000010825 */
[----:B------:R-:W-:Y:S01]  /*5730*/  F2FP.F16.E4M3.UNPACK_B R72, R81.H1 ;  /* 0x00000051ff48723e */ /* 0x000fe200030006ff */
[----:B------:R-:W-:Y:S01]  /*5740*/  HADD2.F32 R89, -RZ, R36.H0_H0 ;  /* 0x20000024ff597230 */ /* 0x000fe20000004100 */
[----:B------:R-:W-:Y:S01]  /*5750*/  F2FP.F16.E4M3.UNPACK_B R34, R10.H1 ;  /* 0x0000000aff22723e */ /* 0x000fe200030006ff */
[----:B------:R-:W-:-:S02]  /*5760*/  HADD2.F32 R70, -RZ, R38.H0_H0 ;  /* 0x20000026ff467230 */ /* 0x000fc40000004100 */
[----:B------:R-:W-:Y:S01]  /*5770*/  FFMA.FTZ R39, R39, R83, R86 ;  /* 0x0000005327277223 */ /* 0x000fe20000010056 */
[----:B------:R-:W-:Y:S01]  /*5780*/  HADD2.F32 R80, -RZ, R36.H1_H1 ;  /* 0x30000024ff507230 */ /* 0x000fe20000004100 */
[----:B------:R-:W-:Y:S01]  /*5790*/  F2FP.F16.E4M3.UNPACK_B R85, R85 ;  /* 0x00000055ff55723e */ /* 0x000fe200020006ff */
[----:B------:R-:W-:Y:S02]  /*57a0*/  HADD2.F32 R36, -RZ, R34.H0_H0 ;  /* 0x20000022ff247230 */ /* 0x000fe40000004100 */
[-C--:B------:R-:W-:Y:S01]  /*57b0*/  FMUL.FTZ R83, R70, R89.reuse ;  /* 0x0000005946537220 */ /* 0x080fe20000410000 */
[----:B------:R-:W-:Y:S01]  /*57c0*/  HADD2.F32 R73, -RZ, R72.H0_H0 ;  /* 0x20000048ff497230 */ /* 0x000fe20000004100 */
[----:B------:R-:W-:Y:S01]  /*57d0*/  F2FP.F16.E4M3.UNPACK_B R10, R10 ;  /* 0x0000000aff0a723e */ /* 0x000fe200020006ff */
[----:B------:R-:W-:Y:S02]  /*57e0*/  HADD2.F32 R71, -RZ, R38.H1_H1 ;  /* 0x30000026ff477230 */ /* 0x000fe40000004100 */
[----:B------:R-:W-:Y:S01]  /*57f0*/  FMUL.FTZ R89, R36, R89 ;  /* 0x0000005924597220 */ /* 0x000fe20000410000 */
[----:B------:R-:W-:-:S02]  /*5800*/  HADD2.F32 R38, -RZ, R34.H1_H1 ;  /* 0x30000022ff267230 */ /* 0x000fc40000004100 */
[-C--:B------:R-:W-:Y:S01]  /*5810*/  FFMA.FTZ R34, R36, R73.reuse, -R83 ;  /* 0x0000004924227223 */ /* 0x080fe20000010853 */
[----:B------:R-:W-:Y:S02]  /*5820*/  HADD2.F32 R72, -RZ, R72.H1_H1 ;  /* 0x30000048ff487230 */ /* 0x000fe40000004100 */
[----:B------:R-:W-:Y:S01]  /*5830*/  FMUL.FTZ R83, R71, R80 ;  /* 0x0000005047537220 */ /* 0x000fe20000410000 */
[----:B------:R-:W-:Y:S01]  /*5840*/  F2FP.F16.E4M3.UNPACK_B R36, R14 ;  /* 0x0000000eff24723e */ /* 0x000fe200020006ff */
[----:B------:R-:W-:Y:S01]  /*5850*/  FMUL.FTZ R80, R38, R80 ;  /* 0x0000005026507220 */ /* 0x000fe20000410000 */
[----:B------:R-:W-:Y:S01]  /*5860*/  FFMA.FTZ R70, R70, R73, R89 ;  /* 0x0000004946467223 */ /* 0x000fe20000010059 */
[----:B------:R-:W-:Y:S01]  /*5870*/  FFMA.FTZ R91, R38, R72, -R83 ;  /* 0x00000048265b7223 */ /* 0x000fe20000010853 */
[--C-:B------:R-:W-:Y:S01]  /*5880*/  HADD2.F32 R73, -RZ, R85.reuse.H0_H0 ;  /* 0x20000055ff497230 */ /* 0x100fe20000004100 */
[----:B------:R-:W-:Y:S01]  /*5890*/  F2FP.F16.E4M3.UNPACK_B R81, R81 ;  /* 0x00000051ff51723e */ /* 0x000fe200020006ff */
[----:B------:R-:W-:Y:S01]  /*58a0*/  HADD2.F32 R38, -RZ, R36.H0_H0 ;  /* 0x20000024ff267230 */ /* 0x000fe20000004100 */
[----:B------:R-:W-:Y:S01]  /*58b0*/  F2FP.SATFINITE.E4M3.F32.PACK_AB_MERGE_C R12, R35, R12, RZ ;  /* 0x0000000c230c723e */ /* 0x000fe200048070ff */
[----:B------:R-:W-:-:S02]  /*58c0*/  HADD2.F32 R85, -RZ, R85.H1_H1 ;  /* 0x30000055ff557230 */ /* 0x000fc40000004100 */
[----:B------:R-:W-:Y:S01]  /*58d0*/  FFMA.FTZ R93, R71, R72, R80 ;  /* 0x00000048475d7223 */ /* 0x000fe20000010050 */
[----:B------:R-:W-:Y:S02]  /*58e0*/  HADD2.F32 R14, -RZ, R10.H0_H0 ;  /* 0x2000000aff0e7230 */ /* 0x000fe40000004100 */
[----:B------:R-:W-:Y:S01]  /*58f0*/  FMUL.FTZ R83, R38, R73 ;  /* 0x0000004926537220 */ /* 0x000fe20000410000 */
[----:B------:R-:W-:Y:S01]  /*5900*/  HADD2.F32 R36, -RZ, R36.H1_H1 ;  /* 0x30000024ff247230 */ /* 0x000fe20000004100 */
[----:B------:R-:W-:Y:S01]  /*5910*/  F2FP.SATFINITE.E4M3.F32.PACK_AB_MERGE_C R8, R33, R8, RZ ;  /* 0x000000082108723e */ /* 0x000fe200048070ff */
[----:B------:R-:W-:Y:S01]  /*5920*/  HADD2.F32 R10, -RZ, R10.H1_H1 ;  /* 0x3000000aff0a7230 */ /* 0x000fe20000004100 */
[----:B------:R-:W-:Y:S01]  /*5930*/  F2FP.SATFINITE.E4M3.F32.PACK_AB_MERGE_C R91, R91, R34, RZ ;  /* 0x000000225b5b723e */ /* 0x000fe200048070ff */
[--C-:B------:R-:W-:Y:S02]  /*5940*/  HADD2.F32 R71, -RZ, R81.reuse.H0_H0 ;  /* 0x20000051ff477230 */ /* 0x100fe40000004100 */
[----:B------:R-:W-:Y:S01]  /*5950*/  FMUL.FTZ R89, R36, R85 ;  /* 0x0000005524597220 */ /* 0x000fe20000410000 */
[----:B------:R-:W-:Y:S01]  /*5960*/  HADD2.F32 R81, -RZ, R81.H1_H1 ;  /* 0x30000051ff517230 */ /* 0x000fe20000004100 */
[----:B------:R-:W-:Y:S01]  /*5970*/  F2FP.SATFINITE.E4M3.F32.PACK_AB_MERGE_C R12, R39, R32, R12 ;  /* 0x00000020270c723e */ /* 0x000fe2000480700c */
[----:B------:R-:W-:Y:S01]  /*5980*/  FMUL.FTZ R73, R14, R73 ;  /* 0x000000490e497220 */ /* 0x000fe20000410000 */
[----:B------:R-:W-:Y:S01]  /*5990*/  FMUL.FTZ R85, R10, R85 ;  /* 0x000000550a557220 */ /* 0x000fe20000410000 */
[----:B------:R-:W-:Y:S01]  /*59a0*/  F2FP.F16.E4M3.UNPACK_B R33, R13 ;  /* 0x0000000dff21723e */ /* 0x000fe200020006ff */
[----:B------:R-:W-:Y:S01]  /*59b0*/  FFMA.FTZ R83, R14, R71, -R83 ;  /* 0x000000470e537223 */ /* 0x000fe20000010853 */
[----:B------:R-:W-:Y:S01]  /*59c0*/  F2FP.F16.E4M3.UNPACK_B R34, R7 ;  /* 0x00000007ff22723e */ /* 0x000fe200020006ff */
[----:B------:R-:W-:Y:S01]  /*59d0*/  FFMA.FTZ R14, R38, R71, R73 ;  /* 0x00000047260e7223 */ /* 0x000fe20000010049 */
[----:B------:R-:W-:Y:S01]  /*59e0*/  F2FP.F16.E4M3.UNPACK_B R32, R9 ;  /* 0x00000009ff20723e */ /* 0x000fe200020006ff */
[----:B------:R-:W-:Y:S01]  /*59f0*/  FFMA.FTZ R85, R36, R81, R85 ;  /* 0x0000005124557223 */ /* 0x000fe20000010055 */
[----:B------:R-:W-:Y:S01]  /*5a00*/  F2FP.SATFINITE.E4M3.F32.PACK_AB_MERGE_C R8, R37, R30, R8 ;  /* 0x0000001e2508723e */ /* 0x000fe20004807008 */
[--C-:B------:R-:W-:Y:S01]  /*5a10*/  HADD2.F32 R35, -RZ, R33.reuse.H0_H0 ;  /* 0x20000021ff237230 */ /* 0x100fe20000004100 */
[----:B------:R-:W-:Y:S01]  /*5a20*/  F2FP.SATFINITE.E4M3.F32.PACK_AB_MERGE_C R70, R93, R70, RZ ;  /* 0x000000465d46723e */ /* 0x000fe200048070ff */
[----:B------:R-:W-:Y:S01]  /*5a30*/  HADD2.F32 R39, -RZ, R34.H0_H0 ;  /* 0x20000022ff277230 */ /* 0x000fe20000004100 */
[----:B------:R-:W-:Y:S01]  /*5a40*/  F2FP.F16.E4M3.UNPACK_B R37, R6 ;  /* 0x00000006ff25723e */ /* 0x000fe200020006ff */
[----:B------:R-:W-:Y:S01]  /*5a50*/  HADD2.F32 R30, -RZ, R32.H0_H0 ;  /* 0x20000020ff1e7230 */ /* 0x000fe20000004100 */
[----:B------:R-:W-:Y:S01]  /*5a60*/  F2FP.SATFINITE.E4M3.F32.PACK_AB_MERGE_C R14, R85, R14, R70 ;  /* 0x0000000e550e723e */ /* 0x000fe20004807046 */
[----:B------:R-:W-:-:S02]  /*5a70*/  HADD2.F32 R36, -RZ, R33.H1_H1 ;  /* 0x30000021ff247230 */ /* 0x000fc40000004100 */
[CC--:B------:R-:W-:Y:S01]  /*5a80*/  FMUL.FTZ R71, R35.reuse, R39.reuse ;  /* 0x0000002723477220 */ /* 0x0c0fe20000410000 */
[--C-:B------:R-:W-:Y:S02]  /*5a90*/  HADD2.F32 R38, -RZ, R37.reuse.H0_H0 ;  /* 0x20000025ff267230 */ /* 0x100fe40000004100 */
[C---:B------:R-:W-:Y:S01]  /*5aa0*/  FMUL.FTZ R70, R30.reuse, R39 ;  /* 0x000000271e467220 */ /* 0x040fe20000410000 */
[----:B------:R-:W-:Y:S01]  /*5ab0*/  HADD2.F32 R39, -RZ, R34.H1_H1 ;  /* 0x30000022ff277230 */ /* 0x000fe20000004100 */
[----:B------:R-:W-:Y:S01]  /*5ac0*/  F2FP.F16.E4M3.UNPACK_B R33, R9.H1 ;  /* 0x00000009ff21723e */ /* 0x000fe200030006ff */
[----:B------:R-:W-:Y:S02]  /*5ad0*/  HADD2.F32 R34, -RZ, R32.H1_H1 ;  /* 0x30000020ff227230 */ /* 0x000fe40000004100 */
[-C--:B------:R-:W-:Y:S01]  /*5ae0*/  FFMA.FTZ R30, R30, R38.reuse, -R71 ;  /* 0x000000261e1e7223 */ /* 0x080fe20000010847 */
[----:B------:R-:W-:Y:S01]  /*5af0*/  FFMA.FTZ R32, R35, R38, R70 ;  /* 0x0000002623207223 */ /* 0x000fe20000010046 */
[----:B------:R-:W-:-:S02]  /*5b00*/  HADD2.F32 R37, -RZ, R37.H1_H1 ;  /* 0x30000025ff257230 */ /* 0x000fc40000004100 */
[-C--:B------:R-:W-:Y:S01]  /*5b10*/  FMUL.FTZ R71, R36, R39.reuse ;  /* 0x0000002724477220 */ /* 0x080fe20000410000 */
[C---:B------:R-:W-:Y:S01]  /*5b20*/  FMUL.FTZ R39, R34.reuse, R39 ;  /* 0x0000002722277220 */ /* 0x040fe20000410000 */
[----:B------:R-:W-:Y:S01]  /*5b30*/  F2FP.F16.E4M3.UNPACK_B R35, R13.H1 ;  /* 0x0000000dff23723e */ /* 0x000fe200030006ff */
[----:B------:R-:W-:Y:S01]  /*5b40*/  HADD2.F32 R13, -RZ, R33.H0_H0 ;  /* 0x20000021ff0d7230 */ /* 0x000fe20000004100 */
[----:B------:R-:W-:Y:S01]  /*5b50*/  F2FP.F16.E4M3.UNPACK_B R38, R7.H1 ;  /* 0x00000007ff26723e */ /* 0x000fe200030006ff */
[-C--:B------:R-:W-:Y:S01]  /*5b60*/  FFMA.FTZ R9, R34, R37.reuse, -R71 ;  /* 0x0000002522097223 */ /* 0x080fe20000010847 */
[----:B------:R-:W-:Y:S01]  /*5b70*/  FFMA.FTZ R7, R36, R37, R39 ;  /* 0x0000002524077223 */ /* 0x000fe20000010027 */
[----:B------:R-:W-:Y:S01]  /*5b80*/  F2FP.F16.E4M3.UNPACK_B R6, R6.H1 ;  /* 0x00000006ff06723e */ /* 0x000fe200030006ff */
[--C-:B------:R-:W-:Y:S01]  /*5b90*/  HADD2.F32 R34, -RZ, R35.reuse.H0_H0 ;  /* 0x20000023ff227230 */ /* 0x100fe20000004100 */
[-C--:B------:R-:W-:Y:S01]  /*5ba0*/  F2FP.F16.E4M3.UNPACK_B R80, R5.reuse.H1 ;  /* 0x00000005ff50723e */ /* 0x080fe200030006ff */
[----:B------:R-:W-:Y:S01]  /*5bb0*/  HADD2.F32 R37, -RZ, R38.H0_H0 ;  /* 0x20000026ff257230 */ /* 0x000fe20000004100 */
[----:B------:R-:W-:Y:S01]  /*5bc0*/  F2FP.F16.E4M3.UNPACK_B R73, R5 ;  /* 0x00000005ff49723e */ /* 0x000fe200020006ff */
[----:B------:R-:W-:-:S02]  /*5bd0*/  HADD2.F32 R36, -RZ, R35.H1_H1 ;  /* 0x30000023ff247230 */ /* 0x000fc40000004100 */
[----:B------:R-:W-:Y:S01]  /*5be0*/  FFMA.FTZ R10, R10, R81, -R89 ;  /* 0x000000510a0a7223 */ /* 0x000fe20000010859 */
[----:B------:R-:W-:Y:S02]  /*5bf0*/  HADD2.F32 R39, -RZ, R38.H1_H1 ;  /* 0x30000026ff277230 */ /* 0x000fe40000004100 */
[-C--:B------:R-:W-:Y:S01]  /*5c00*/  FMUL.FTZ R70, R34, R37.reuse ;  /* 0x0000002522467220 */ /* 0x080fe20000410000 */
[----:B------:R-:W-:Y:S02]  /*5c10*/  HADD2.F32 R33, -RZ, R33.H1_H1 ;  /* 0x30000021ff217230 */ /* 0x000fe40000004100 */
[----:B------:R-:W-:Y:S01]  /*5c20*/  FMUL.FTZ R37, R13, R37 ;  /* 0x000000250d257220 */ /* 0x000fe20000410000 */
[--C-:B------:R-:W-:Y:S02]  /*5c30*/  HADD2.F32 R35, -RZ, R6.reuse.H0_H0 ;  /* 0x20000006ff237230 */ /* 0x100fe40000004100 */
[----:B------:R-:W-:Y:S01]  /*5c40*/  FMUL.FTZ R72, R36, R39 ;  /* 0x0000002724487220 */ /* 0x000fe20000410000 */
[----:B------:R-:W-:-:S02]  /*5c50*/  HADD2.F32 R38, -RZ, R6.H1_H1 ;  /* 0x30000006ff267230 */ /* 0x000fc40000004100 */
[----:B------:R-:W-:Y:S01]  /*5c60*/  FMUL.FTZ R39, R33, R39 ;  /* 0x0000002721277220 */ /* 0x000fe20000410000 */
[----:B------:R-:W-:Y:S01]  /*5c70*/  F2FP.F16.E4M3.UNPACK_B R5, R4 ;  /* 0x00000004ff05723e */ /* 0x000fe200020006ff */
[-C--:B------:R-:W-:Y:S01]  /*5c80*/  FFMA.FTZ R6, R13, R35.reuse, -R70 ;  /* 0x000000230d067223 */ /* 0x080fe20000010846 */
[----:B------:R-:W-:Y:S01]  /*5c90*/  FFMA.FTZ R13, R34, R35, R37 ;  /* 0x00000023220d7223 */ /* 0x000fe20000010025 */
[-C--:B------:R-:W-:Y:S01]  /*5ca0*/  FFMA.FTZ R33, R33, R38.reuse, -R72 ;  /* 0x0000002621217223 */ /* 0x080fe20000010848 */
[----:B------:R-:W-:Y:S01]  /*5cb0*/  FFMA.FTZ R34, R36, R38, R39 ;  /* 0x0000002624227223 */ /* 0x000fe20000010027 */
[----:B------:R-:W-:Y:S01]  /*5cc0*/  F2FP.F16.E4M3.UNPACK_B R35, R11 ;  /* 0x0000000bff23723e */ /* 0x000fe200020006ff */
[--C-:B------:R-:W-:Y:S01]  /*5cd0*/  HADD2.F32 R81, -RZ, R80.reuse.H0_H0 ;  /* 0x20000050ff517230 */ /* 0x100fe20000004100 */
[----:B------:R-:W-:Y:S01]  /*5ce0*/  F2FP.F16.E4M3.UNPACK_B R38, R15.H1 ;  /* 0x0000000fff26723e */ /* 0x000fe200030006ff */
[----:B------:R-:W-:Y:S01]  /*5cf0*/  HADD2.F32 R86, -RZ, R73.H0_H0 ;  /* 0x20000049ff567230 */ /* 0x000fe20000004100 */
[----:B------:R-:W-:Y:S01]  /*5d00*/  F2FP.F16.E4M3.UNPACK_B R11, R11.H1 ;  /* 0x0000000bff0b723e */ /* 0x000fe200030006ff */
[----:B------:R-:W-:Y:S01]  /*5d10*/  HADD2.F32 R80, -RZ, R80.H1_H1 ;  /* 0x30000050ff507230 */ /* 0x000fe20000004100 */
[----:B------:R-:W-:Y:S01]  /*5d20*/  F2FP.F16.E4M3.UNPACK_B R37, R15 ;  /* 0x0000000fff25723e */ /* 0x000fe200020006ff */
[----:B------:R-:W-:Y:S01]  /*5d30*/  HADD2.F32 R15, -RZ, R35.H0_H0 ;  /* 0x20000023ff0f7230 */ /* 0x000fe20000004100 */
[----:B------:R-:W-:Y:S01]  /*5d40*/  F2FP.F16.E4M3.UNPACK_B R70, R4.H1 ;  /* 0x00000004ff46723e */ /* 0x000fe200030006ff */
[----:B------:R-:W-:Y:S01]  /*5d50*/  HADD2.F32 R4, -RZ, R38.H0_H0 ;  /* 0x20000026ff047230 */ /* 0x000fe20000004100 */
[----:B------:R-:W-:Y:S01]  /*5d60*/  F2FP.SATFINITE.E4M3.F32.PACK_AB_MERGE_C R10, R10, R83, R91 ;  /* 0x000000530a0a723e */ /* 0x000fe2000480705b */
[----:B------:R-:W-:Y:S01]  /*5d70*/  HADD2.F32 R36, -RZ, R11.H0_H0 ;  /* 0x2000000bff247230 */ /* 0x000fe20000004100 */
[----:B------:R-:W-:Y:S01]  /*5d80*/  F2FP.SATFINITE.E4M3.F32.PACK_AB_MERGE_C R6, R33, R6, RZ ;  /* 0x000000062106723e */ /* 0x000fe200048070ff */
[----:B------:R-:W-:-:S02]  /*5d90*/  HADD2.F32 R39, -RZ, R37.H0_H0 ;  /* 0x20000025ff277230 */ /* 0x000fc40000004100 */
[-C--:B------:R-:W-:Y:S01]  /*5da0*/  FMUL.FTZ R83, R4, R81.reuse ;  /* 0x0000005104537220 */ /* 0x080fe20000410000 */
[----:B------:R-:W-:Y:S02]  /*5db0*/  HADD2.F32 R71, -RZ, R70.H0_H0 ;  /* 0x20000046ff477230 */ /* 0x000fe40000004100 */
[C---:B------:R-:W-:Y:S01]  /*5dc0*/  FMUL.FTZ R81, R36.reuse, R81 ;  /* 0x0000005124517220 */ /* 0x040fe20000410000 */
[----:B------:R-:W-:Y:S02]  /*5dd0*/  HADD2.F32 R38, -RZ, R38.H1_H1 ;  /* 0x30000026ff267230 */ /* 0x000fe40000004100 */
[----:B------:R-:W-:Y:S01]  /*5de0*/  FMUL.FTZ R90, R39, R86 ;  /* 0x00000056275a7220 */ /* 0x000fe20000410000 */
[----:B------:R-:W-:Y:S02]  /*5df0*/  HADD2.F32 R11, -RZ, R11.H1_H1 ;  /* 0x3000000bff0b7230 */ /* 0x000fe40000004100 */
[----:B------:R-:W-:Y:S01]  /*5e00*/  FFMA.FTZ R83, R36, R71, -R83 ;  /* 0x0000004724537223 */ /* 0x000fe20000010853 */
[----:B------:R-:W-:-:S02]  /*5e10*/  HADD2.F32 R72, -RZ, R5.H0_H0 ;  /* 0x20000005ff487230 */ /* 0x000fc40000004100 */
[C---:B------:R-:W-:Y:S01]  /*5e20*/  FMUL.FTZ R86, R15.reuse, R86 ;  /* 0x000000560f567220 */ /* 0x040fe20000410000 */
[----:B------:R-:W-:Y:S01]  /*5e30*/  FFMA.FTZ R81, R4, R71, R81 ;  /* 0x0000004704517223 */ /* 0x000fe20000010051 */
[----:B------:R-:W-:Y:S02]  /*5e40*/  HADD2.F32 R37, -RZ, R37.H1_H1 ;  /* 0x30000025ff257230 */ /* 0x000fe40000004100 */
[----:B------:R-:W-:Y:S01]  /*5e50*/  FMUL.FTZ R92, R38, R80 ;  /* 0x00000050265c7220 */ /* 0x000fe20000410000 */
[----:B------:R-:W-:Y:S02]  /*5e60*/  HADD2.F32 R36, -RZ, R73.H1_H1 ;  /* 0x30000049ff247230 */ /* 0x000fe40000004100 */
[-C--:B------:R-:W-:Y:S01]  /*5e70*/  FFMA.FTZ R90, R15, R72.reuse, -R90 ;  /* 0x000000480f5a7223 */ /* 0x080fe2000001085a */
[----:B------:R-:W-:Y:S02]  /*5e80*/  HADD2.F32 R35, -RZ, R35.H1_H1 ;  /* 0x30000023ff237230 */ /* 0x000fe40000004100 */
[----:B------:R-:W-:Y:S01]  /*5e90*/  FFMA.FTZ R86, R39, R72, R86 ;  /* 0x0000004827567223 */ /* 0x000fe20000010056 */
[----:B------:R-:W-:-:S02]  /*5ea0*/  HADD2.F32 R4, -RZ, R5.H1_H1 ;  /* 0x30000005ff047230 */ /* 0x000fc40000004100 */
[----:B------:R-:W-:Y:S01]  /*5eb0*/  FMUL.FTZ R5, R11, R80 ;  /* 0x000000500b057220 */ /* 0x000fe20000410000 */
[----:B------:R-:W-:Y:S02]  /*5ec0*/  HADD2.F32 R70, -RZ, R70.H1_H1 ;  /* 0x30000046ff467230 */ /* 0x000fe40000004100 */
[-C--:B------:R-:W-:Y:S01]  /*5ed0*/  FMUL.FTZ R72, R37, R36.reuse ;  /* 0x0000002425487220 */ /* 0x080fe20000410000 */
[----:B------:R-:W-:Y:S01]  /*5ee0*/  FMUL.FTZ R36, R35, R36 ;  /* 0x0000002423247220 */ /* 0x000fe20000410000 */
[----:B------:R-:W-:Y:S01]  /*5ef0*/  F2FP.SATFINITE.E4M3.F32.PACK_AB_MERGE_C R13, R34, R13, RZ ;  /* 0x0000000d220d723e */ /* 0x000fe200048070ff */
[-C--:B------:R-:W-:Y:S01]  /*5f00*/  FFMA.FTZ R92, R11, R70.reuse, -R92 ;  /* 0x000000460b5c7223 */ /* 0x080fe2000001085c */
[----:B------:R-:W-:Y:S01]  /*5f10*/  FFMA.FTZ R38, R38, R70, R5 ;  /* 0x0000004626267223 */ /* 0x000fe20000010005 */
[-C--:B------:R-:W-:Y:S01]  /*5f20*/  FFMA.FTZ R35, R35, R4.reuse, -R72 ;  /* 0x0000000423237223 */ /* 0x080fe20000010848 */
[----:B------:R-:W-:Y:S01]  /*5f30*/  FFMA.FTZ R37, R37, R4, R36 ;  /* 0x0000000425257223 */ /* 0x000fe20000010024 */
[----:B------:R-:W-:-:S02]  /*5f40*/  F2FP.SATFINITE.E4M3.F32.PACK_AB_MERGE_C R9, R9, R30, R6 ;  /* 0x0000001e0909723e */ /* 0x000fc40004807006 */
[----:B------:R-:W-:Y:S02]  /*5f50*/  F2FP.SATFINITE.E4M3.F32.PACK_AB_MERGE_C R83, R92, R83, RZ ;  /* 0x000000535c53723e */ /* 0x000fe400048070ff */
[----:B------:R-:W-:Y:S02]  /*5f60*/  F2FP.SATFINITE.E4M3.F32.PACK_AB_MERGE_C R38, R38, R81, RZ ;  /* 0x000000512626723e */ /* 0x000fe400048070ff */
[----:B------:R-:W-:Y:S02]  /*5f70*/  F2FP.SATFINITE.E4M3.F32.PACK_AB_MERGE_C R11, R35, R90, R83 ;  /* 0x0000005a230b723e */ /* 0x000fe40004807053 */
[----:B------:R-:W-:Y:S02]  /*5f80*/  F2FP.SATFINITE.E4M3.F32.PACK_AB_MERGE_C R13, R7, R32, R13 ;  /* 0x00000020070d723e */ /* 0x000fe4000480700d */
[----:B------:R-:W-:-:S07]  /*5f90*/  F2FP.SATFINITE.E4M3.F32.PACK_AB_MERGE_C R15, R37, R86, R38 ;  /* 0x00000056250f723e */ /* 0x000fce0004807026 */
.L_x_405:
[----:B------:R-:W-:Y:S05]  /*5fa0*/  BSYNC B1 ;  /* 0x0000000000017941 */ /* 0x000fea0003800000 */
.L_x_404:
[----:B0-----:R0:W-:Y:S01]  /*5fb0*/  ST.E.128 desc[UR42][R28.64], R8 ;  /* 0x000000081c007985 */ /* 0x0011e2000c101d2a */
[----:B------:R-:W-:-:S13]  /*5fc0*/  ISETP.GE.AND P5, PT, R31, R87, PT ;  /* 0x000000571f00720c */ /* 0x000fda0003fa6270 */
[----:B------:R-:W-:Y:S05]  /*5fd0*/  @P5 BRA `(.L_x_383) ;  /* 0x0000000400005947 */ /* 0x000fea0003800000 */
[----:B------:R-:W-:-:S04]  /*5fe0*/  IADD3 R4, P5, R84, R31, RZ ;  /* 0x0000001f54047210 */ /* 0x000fc80007fbe0ff */
[----:B------:R-:W-:-:S05]  /*5ff0*/  LEA.HI.X.SX32 R5, R31, R82, 0x1, P5 ;  /* 0x000000521f057211 */ /* 0x000fca00028f0eff */
[----:B--2---:R2:W-:Y:S01]  /*6000*/  ST.E.128 desc[UR42][R4.64], R12 ;  /* 0x0000000c04007985 */ /* 0x0045e2000c101d2a */
[----:B------:R-:W-:Y:S05]  /*6010*/  BRA `(.L_x_383) ;  /* 0x0000000000f07947 */ /* 0x000fea0003800000 */
.L_x_375:
[----:B------:R-:W-:-:S06]  /*6020*/  UISETP.NE.AND UP0, UPT, UR36, 0x3, UPT ;  /* 0x000000032400788c */ /* 0x000fcc000bf05270 */
[----:B------:R-:W-:-:S13]  /*6030*/  PLOP3.LUT P0, PT, PT, PT, UP0, 0x80, 0x0 ;  /* 0x000000000000781c */ /* 0x000fda0003f0f008 */
[----:B------:R-:W-:Y:S05]  /*6040*/  @!P0 BRA `(.L_x_406) ;  /* 0x0000000000048947 */ /* 0x000fea0003800000 */
[----:B------:R-:W-:Y:S01]  /*6050*/  BPT.TRAP 0x1 ;  /* 0x000000040000795c */ /* 0x000fe20000300000 */
.L_x_406:
[----:B------:R-:W-:Y:S01]  /*6060*/  IMAD R68, R19, 0x8, R18 ;  /* 0x0000000813447824 */ /* 0x000fe200078e0212 */
[----:B------:R-:W-:Y:S01]  /*6070*/  SHF.L.U32 R79, R157, 0x1f, RZ ;  /* 0x0000001f9d4f7819 */ /* 0x000fe200000006ff */
[----:B------:R-:W-:Y:S01]  /*6080*/  BSSY B1, `(.L_x_407) ;  /* 0x0000004000017945 */ /* 0x000fe20003800000 */
[----:B------:R-:W-:Y:S02]  /*6090*/  SHF.R.S32.HI R76, RZ, 0x1f, R77 ;  /* 0x0000001fff4c7819 */ /* 0x000fe4000001144d */
[----:B------:R-:W0:Y:S02]  /*60a0*/  SYNCS.PHASECHK.TRANS64.TRYWAIT P5, [R68+URZ+0x19c90], R79 ;  /* 0x019c904f440075a7 */ /* 0x000e2400080a017f */
[----:B0-----:R-:W-:Y:S05]  /*60b0*/  @!P5 BRA `(.L_x_408) ;  /* 0x000001300014d947 */ /* 0x001fea0003800000 */
.L_x_638:
[----:B------:R-:W-:Y:S05]  /*60c0*/  BSYNC B1 ;  /* 0x0000000000017941 */ /* 0x000fea0003800000 */
.L_x_407:
[----:B------:R-:W1:Y:S01]  /*60d0*/  S2R R8, SR_TID.X ;  /* 0x0000000000087919 */ /* 0x000e620000002100 */
[----:B------:R-:W-:Y:S01]  /*60e0*/  ULDC.64 UR4, c[0x0][0x300] ;  /* 0x0000c00000047ab9 */ /* 0x000fe20000000a00 */
[----:B-----5:R-:W-:Y:S01]  /*60f0*/  SHF.R.S32.HI R75, RZ, 0x1f, R78 ;  /* 0x0000001fff4b7819 */ /* 0x020fe2000001144e */
[----:B------:R-:W-:Y:S01]  /*6100*/  IMAD R6, R76, UR4, RZ ;  /* 0x000000044c067c24 */ /* 0x000fe2000f8e02ff */
[----:B------:R-:W-:Y:S01]  /*6110*/  ULDC.64 UR6, c[0x0][0x2e8] ;  /* 0x0000ba0000067ab9 */ /* 0x000fe20000000a00 */
[----:B------:R-:W-:-:S04]  /*6120*/  IMAD.WIDE.U32 R4, R77, UR4, RZ ;  /* 0x000000044d047c25 */ /* 0x000fc8000f8e00ff */
[----:B------:R-:W-:Y:S01]  /*6130*/  IMAD R7, R77, UR5, R6 ;  /* 0x000000054d077c24 */ /* 0x000fe2000f8e0206 */
[----:B------:R-:W-:Y:S01]  /*6140*/  ULDC.64 UR4, c[0x0][0x310] ;  /* 0x0000c40000047ab9 */ /* 0x000fe20000000a00 */
[----:B------:R-:W-:Y:S02]  /*6150*/  IMAD R74, R10, -0x80, R27 ;  /* 0xffffff800a4a7824 */ /* 0x000fe400078e021b */
[----:B------:R-:W-:Y:S02]  /*6160*/  IMAD R9, R75, UR4, RZ ;  /* 0x000000044b097c24 */ /* 0x000fe4000f8e02ff */
[----:B------:R-:W-:Y:S01]  /*6170*/  IMAD.IADD R5, R5, 0x1, R7 ;  /* 0x0000000105057824 */ /* 0x000fe200078e0207 */
[----:B------:R-:W-:Y:S01]  /*6180*/  VIMNMX R74, R74, 0x80, PT ;  /* 0x000000804a4a7848 */ /* 0x000fe20003fe0100 */
        /* <DEDUP_REMOVED lines=9> */
[----:B-1----:R-:W-:-:S03]  /*6220*/  VIADD R8, R8, 0xffffff80 ;  /* 0xffffff8008087836 */ /* 0x002fc60000000000 */
[----:B------:R-:W-:Y:S02]  /*6230*/  IADD3.X R13, R5, UR7, R7, P6, !PT ;  /* 0x00000007050d7c10 */ /* 0x000fe4000b7fe407 */
[----:B------:R-:W-:-:S04]  /*6240*/  LEA.HI R8, R8, R8, RZ, 0x1 ;  /* 0x0000000808087211 */ /* 0x000fc800078f08ff */
[----:B------:R-:W-:-:S04]  /*6250*/  SHF.R.S32.HI R8, RZ, 0x1, R8 ;  /* 0x00000001ff087819 */ /* 0x000fc80000011408 */
[----:B------:R-:W-:Y:S01]  /*6260*/  ISETP.GT.AND P5, PT, R74, R8, PT ;  /* 0x000000084a00720c */ /* 0x000fe20003fa4270 */
[----:B------:R-:W-:-:S12]  /*6270*/  BRA.DIV UR4, `(.L_x_409) ;  /* 0x0000012e04b87947 */ /* 0x000fd8000b800000 */
[----:B------:R1:W2:Y:S04]  /*6280*/  SHFL.IDX PT, R29, R13, RZ, 0x1e1f ;  /* 0x001e1fff0d1d7589 */ /* 0x0002a800000e0000 */
[----:B------:R1:W3:Y:S02]  /*6290*/  SHFL.IDX PT, R14, R4, RZ, 0x1e1f ;  /* 0x001e1fff040e7589 */ /* 0x0002e400000e0000 */
.L_x_642:
[----:B------:R-:W-:Y:S05]  /*62a0*/  @!P5 BRA `(.L_x_383) ;  /* 0x00000000004cd947 */ /* 0x000fea0003800000 */
[----:B------:R-:W4:Y:S01]  /*62b0*/  LDL R10, [R1+0x4] ;  /* 0x00000400010a7983 */ /* 0x000f220000100800 */
[----:B------:R-:W-:-:S03]  /*62c0*/  ULDC UR4, c[0x0][0x2f4] ;  /* 0x0000bd0000047ab9 */ /* 0x000fc60000000800 */
[----:B------:R-:W5:Y:S01]  /*62d0*/  LDL R11, [R1+0x10] ;  /* 0x00001000010b7983 */ /* 0x000f620000100800 */
[----:B------:R-:W-:-:S13]  /*62e0*/  ISETP.GE.AND P6, PT, R16, UR4, PT ;  /* 0x0000000410007c0c */ /* 0x000fda000bfc6270 */
[----:B-1----:R-:W1:Y:S01]  /*62f0*/  @!P6 LDS.128 R4, [R69+0x13800] ;  /* 0x013800004504e984 */ /* 0x002e620000000c00 */
[----:B---3--:R-:W-:-:S05]  /*6300*/  @!P6 IADD3 R8, P5, R16, R14, RZ ;  /* 0x0000000e1008e210 */ /* 0x008fca0007fbe0ff */
[----:B--2---:R-:W-:Y:S01]  /*6310*/  @!P6 IMAD.X R9, R29, 0x1, R17, P5 ;  /* 0x000000011d09e824 */ /* 0x004fe200028e0611 */
[----:B------:R-:W-:-:S04]  /*6320*/  ISETP.GE.AND P5, PT, R67, UR4, PT ;  /* 0x0000000443007c0c */ /* 0x000fc8000bfa6270 */
[----:B-1----:R1:W-:Y:S09]  /*6330*/  @!P6 ST.E.128 desc[UR42][R8.64], R4 ;  /* 0x000000040800e985 */ /* 0x0023f2000c101d2a */
[----:B------:R-:W2:Y:S01]  /*6340*/  @!P5 LDS.128 R4, [R69+0x14800] ;  /* 0x014800004504d984 */ /* 0x000ea20000000c00 */
[----:B----4-:R-:W-:-:S05]  /*6350*/  @!P5 IMAD.SHL.U32 R10, R10, 0x10, RZ ;  /* 0x000000100a0ad824 */ /* 0x010fca00078e00ff */
[----:B-1----:R-:W-:-:S04]  /*6360*/  @!P5 IADD3 R8, P6, R10, R14, RZ ;  /* 0x0000000e0a08d210 */ /* 0x002fc80007fde0ff */
[----:B------:R-:W-:Y:S02]  /*6370*/  @!P5 LEA.HI.X.SX32 R9, R10, R29, 0x1, P6 ;  /* 0x0000001d0a09d211 */ /* 0x000fe400030f0eff */
[----:B------:R-:W-:-:S03]  /*6380*/  ISETP.GE.AND P6, PT, R156, UR4, PT ;  /* 0x000000049c007c0c */ /* 0x000fc6000bfc6270 */
[----:B--2---:R1:W-:Y:S10]  /*6390*/  @!P5 ST.E.128 desc[UR42][R8.64], R4 ;  /* 0x000000040800d985 */ /* 0x0043f4000c101d2a */
[----:B------:R-:W2:Y:S01]  /*63a0*/  @!P6 LDS.128 R4, [R69+0x15800] ;  /* 0x015800004504e984 */ /* 0x000ea20000000c00 */
[----:B-1----:R-:W-:-:S05]  /*63b0*/  @!P6 IADD3 R8, P5, R156, R14, RZ ;  /* 0x0000000e9c08e210 */ /* 0x002fca0007fbe0ff */
[----:B-----5:R-:W-:-:S05]  /*63c0*/  @!P6 IMAD.X R9, R29, 0x1, R11, P5 ;  /* 0x000000011d09e824 */ /* 0x020fca00028e060b */
[----:B--2---:R4:W-:Y:S03]  /*63d0*/  @!P6 ST.E.128 desc[UR42][R8.64], R4 ;  /* 0x000000040800e985 */ /* 0x0049e6000c101d2a */
.L_x_383:
[----:B------:R-:W-:Y:S05]  /*63e0*/  BSYNC B0 ;  /* 0x0000000000007941 */ /* 0x000fea0003800000 */
.L_x_374:
[----:B012-4-:R-:W0:Y:S01]  /*63f0*/  S2R R4, SR_TID.X ;  /* 0x0000000000047919 */ /* 0x017e220000002100 */
[----:B------:R-:W-:Y:S01]  /*6400*/  @!PT LDS RZ, [RZ] ;  /* 0x00000000fffff984 */ /* 0x000fe20000000800 */
[----:B------:R-:W-:Y:S01]  /*6410*/  @!PT LDS RZ, [RZ] ;  /* 0x00000000fffff984 */ /* 0x000fe20000000800 */
[----:B------:R-:W-:Y:S01]  /*6420*/  @!PT LDS RZ, [RZ] ;  /* 0x00000000fffff984 */ /* 0x000fe20000000800 */
[----:B------:R-:W-:Y:S01]  /*6430*/  @!PT LDS RZ, [RZ] ;  /* 0x00000000fffff984 */ /* 0x000fe20000000800 */
[----:B------:R1:W-:Y:S06]  /*6440*/  MEMBAR.ALL.CTA ;  /* 0x0000000000007992 */ /* 0x0003ec0000008000 */
[----:B-1----:R-:W1:Y:S01]  /*6450*/  FENCE.VIEW.ASYNC.S ;  /* 0x00000000000073c6 */ /* 0x002e620000000000 */
[----:B------:R-:W-:Y:S05]  /*6460*/  WARPSYNC.ALL ;  /* 0x0000000000007948 */ /* 0x000fea0003800000 */
[----:B------:R-:W-:Y:S01]  /*6470*/  BSSY B0, `(.L_x_410) ;  /* 0x0000008000007945 */ /* 0x000fe20003800000 */
[----:B-1----:R1:W-:Y:S01]  /*6480*/  BAR.SYNC.DEFER_BLOCKING R55, 0x80 ;  /* 0x000200370000751d */ /* 0x0023e20000010000 */
[----:B0-----:R-:W-:-:S13]  /*6490*/  LOP3.LUT P5, RZ, R4, 0x7f, RZ, 0xc0, !PT ;  /* 0x0000007f04ff7812 */ /* 0x001fda00078ac0ff */
[----:B------:R-:W-:-:S04]  /*64a0*/  @!P5 IADD3 R4, R68, 0x19ca0, RZ ;  /* 0x00019ca04404d810 */ /* 0x000fc80007ffe0ff */
[----:B------:R-:W-:-:S04]  /*64b0*/  @!P5 PRMT R4, RZ, 0x654, R4 ;  /* 0x00000654ff04d816 */ /* 0x000fc80000000004 */
[----:B------:R1:W-:Y:S01]  /*64c0*/  @!P5 SYNCS.ARRIVE.TRANS64.RED.A1T0 RZ, [R4+URZ], RZ ;  /* 0x000000ff04ffd9a7 */ /* 0x0003e2000810043f */
[----:B------:R-:W-:Y:S05]  /*64d0*/  @!P0 BRA `(.L_x_411) ;  /* 0x0000000000048947 */ /* 0x000fea0003800000 */
[----:B------:R-:W-:Y:S01]  /*64e0*/  BPT.TRAP 0x1 ;  /* 0x000000040000795c */ /* 0x000fe20000300000 */
.L_x_411:
[----:B------:R-:W-:Y:S05]  /*64f0*/  BSYNC B0 ;  /* 0x0000000000007941 */ /* 0x000fea0003800000 */
.L_x_410:
[----:B------:R-:W0:Y:S01]  /*6500*/  SYNCS.PHASECHK.TRANS64.TRYWAIT P0, [R68+URZ+0x19cb0], R79 ;  /* 0x019cb04f440075a7 */ /* 0x000e22000800017f */
[----:B------:R-:W-:Y:S04]  /*6510*/  BSSY B0, `(.L_x_412) ;  /* 0x0000002000007945 */ /* 0x000fe80003800000 */
[----:B0-----:R-:W-:Y:S05]  /*6520*/  @!P0 BRA `(.L_x_413) ;  /* 0x0000012c00508947 */ /* 0x001fea0003800000 */
.L_x_643:
[----:B------:R-:W-:Y:S05]  /*6530*/  BSYNC B0 ;  /* 0x0000000000007941 */ /* 0x000fea0003800000 */
.L_x_412:
[----:B------:R-:W2:Y:S01]  /*6540*/  S2R R6, SR_TID.X ;  /* 0x0000000000067919 */ /* 0x000ea20000002100 */
[----:B------:R-:W-:Y:S01]  /*6550*/  ULDC.64 UR4, c[0x0][0x328] ;  /* 0x0000ca0000047ab9 */ /* 0x000fe20000000a00 */
[----:B------:R-:W-:Y:S01]  /*6560*/  ULDC.64 UR6, c[0x0][0x318] ;  /* 0x0000c60000067ab9 */ /* 0x000fe20000000a00 */
[----:B------:R-:W-:Y:S01]  /*6570*/  IMAD R76, R76, UR4, RZ ;  /* 0x000000044c4c7c24 */ /* 0x000fe2000f8e02ff */
[----:B------:R-:W-:Y:S01]  /*6580*/  BSSY B0, `(.L_x_414) ;  /* 0x0000029000007945 */ /* 0x000fe20003800000 */
[----:B-1----:R-:W-:-:S04]  /*6590*/  IMAD.WIDE.U32 R4, R77, UR4, RZ ;  /* 0x000000044d047c25 */ /* 0x002fc8000f8e00ff */
[----:B------:R-:W-:Y:S01]  /*65a0*/  IMAD R77, R77, UR5, R76 ;  /* 0x000000054d4d7c24 */ /* 0x000fe2000f8e024c */
[----:B------:R-:W-:Y:S02]  /*65b0*/  ULDC.64 UR4, c[0x0][0x338] ;  /* 0x0000ce0000047ab9 */ /* 0x000fe40000000a00 */
[----:B------:R-:W-:Y:S02]  /*65c0*/  IMAD R75, R75, UR4, RZ ;  /* 0x000000044b4b7c24 */ /* 0x000fe4000f8e02ff */
[----:B------:R-:W-:Y:S02]  /*65d0*/  IMAD.IADD R5, R5, 0x1, R77 ;  /* 0x0000000105057824 */ /* 0x000fe400078e024d */
[C---:B------:R-:W-:Y:S02]  /*65e0*/  IMAD R75, R78.reuse, UR5, R75 ;  /* 0x000000054e4b7c24 */ /* 0x040fe4000f8e024b */
[----:B------:R-:W-:Y:S01]  /*65f0*/  IMAD.WIDE.U32 R4, R78, UR4, R4 ;  /* 0x000000044e047c25 */ /* 0x000fe2000f8e0004 */
[----:B------:R-:W-:-:S03]  /*6600*/  ULDC.64 UR4, c[0x0][0x330] ;  /* 0x0000cc0000047ab9 */ /* 0x000fc60000000a00 */
[----:B------:R-:W-:Y:S02]  /*6610*/  IMAD.IADD R5, R5, 0x1, R75 ;  /* 0x0000000105057824 */ /* 0x000fe400078e024b */
[----:B------:R-:W-:Y:S02]  /*6620*/  IMAD R7, R57, UR4, RZ ;  /* 0x0000000439077c24 */ /* 0x000fe4000f8e02ff */
[----:B------:R-:W-:-:S04]  /*6630*/  IMAD.WIDE.U32 R4, R154, UR4, R4 ;  /* 0x000000049a047c25 */ /* 0x000fc8000f8e0004 */
[----:B------:R-:W-:Y:S01]  /*6640*/  IMAD R7, R154, UR5, R7 ;  /* 0x000000059a077c24 */ /* 0x000fe2000f8e0207 */
[----:B------:R-:W-:Y:S01]  /*6650*/  IADD3 R4, P0, R4, UR6, RZ ;  /* 0x0000000604047c10 */ /* 0x000fe2000ff1e0ff */
[----:B--2---:R-:W-:-:S03]  /*6660*/  VIADD R6, R6, 0xffffff80 ;  /* 0xffffff8006067836 */ /* 0x004fc60000000000 */
[----:B------:R-:W-:Y:S01]  /*6670*/  IADD3.X R5, R5, UR7, R7, P0, !PT ;  /* 0x0000000705057c10 */ /* 0x000fe200087fe407 */
[----:B------:R1:W2:Y:S01]  /*6680*/  SHFL.IDX PT, R13, R4, RZ, 0x1e1f ;  /* 0x001e1fff040d7589 */ /* 0x0002a200000e0000 */
[----:B------:R-:W-:-:S03]  /*6690*/  LEA.HI R6, R6, R6, RZ, 0x1 ;  /* 0x0000000606067211 */ /* 0x000fc600078f08ff */
[----:B------:R1:W4:Y:S01]  /*66a0*/  SHFL.IDX PT, R11, R5, RZ, 0x1e1f ;  /* 0x001e1fff050b7589 */ /* 0x00032200000e0000 */
[----:B------:R-:W-:-:S04]  /*66b0*/  SHF.R.S32.HI R6, RZ, 0x1, R6 ;  /* 0x00000001ff067819 */ /* 0x000fc80000011406 */
[----:B------:R-:W-:-:S13]  /*66c0*/  ISETP.GT.AND P0, PT, R74, R6, PT ;  /* 0x000000064a00720c */ /* 0x000fda0003f04270 */
[----:B-1----:R-:W-:Y:S05]  /*66d0*/  @!P0 BRA `(.L_x_415) ;  /* 0x00000000004c8947 */ /* 0x002fea0003800000 */
[----:B------:R-:W5:Y:S01]  /*66e0*/  LDL R10, [R1+0x4] ;  /* 0x00000400010a7983 */ /* 0x000f620000100800 */
[----:B------:R-:W-:-:S03]  /*66f0*/  ULDC UR4, c[0x0][0x2f4] ;  /* 0x0000bd0000047ab9 */ /* 0x000fc60000000800 */
[----:B------:R-:W3:Y:S01]  /*6700*/  LDL R12, [R1+0x10] ;  /* 0x00001000010c7983 */ /* 0x000ee20000100800 */
[----:B------:R-:W-:-:S13]  /*6710*/  ISETP.GE.AND P6, PT, R16, UR4, PT ;  /* 0x0000000410007c0c */ /* 0x000fda000bfc6270 */
[----:B------:R-:W1:Y:S01]  /*6720*/  @!P6 LDS.128 R4, [R69+0x9000] ;  /* 0x009000004504e984 */ /* 0x000e620000000c00 */
[----:B--2---:R-:W-:-:S05]  /*6730*/  @!P6 IADD3 R8, P0, R16, R13, RZ ;  /* 0x0000000d1008e210 */ /* 0x004fca0007f1e0ff */
[----:B----4-:R-:W-:Y:S01]  /*6740*/  @!P6 IMAD.X R9, R11, 0x1, R17, P0 ;  /* 0x000000010b09e824 */ /* 0x010fe200000e0611 */
[----:B------:R-:W-:-:S04]  /*6750*/  ISETP.GE.AND P0, PT, R67, UR4, PT ;  /* 0x0000000443007c0c */ /* 0x000fc8000bf06270 */
[----:B-1----:R1:W-:Y:S09]  /*6760*/  @!P6 ST.E.128 desc[UR42][R8.64], R4 ;  /* 0x000000040800e985 */ /* 0x0023f2000c101d2a */
[----:B------:R-:W2:Y:S01]  /*6770*/  @!P0 LDS.128 R4, [R69+0xa000] ;  /* 0x00a0000045048984 */ /* 0x000ea20000000c00 */
[----:B-----5:R-:W-:-:S05]  /*6780*/  @!P0 IMAD.SHL.U32 R10, R10, 0x10, RZ ;  /* 0x000000100a0a8824 */ /* 0x020fca00078e00ff */
[----:B-1----:R-:W-:-:S04]  /*6790*/  @!P0 IADD3 R8, P6, R10, R13, RZ ;  /* 0x0000000d0a088210 */ /* 0x002fc80007fde0ff */
[----:B------:R-:W-:Y:S02]  /*67a0*/  @!P0 LEA.HI.X.SX32 R9, R10, R11, 0x1, P6 ;  /* 0x0000000b0a098211 */ /* 0x000fe400030f0eff */
[----:B------:R-:W-:-:S03]  /*67b0*/  ISETP.GE.AND P6, PT, R156, UR4, PT ;  /* 0x000000049c007c0c */ /* 0x000fc6000bfc6270 */
[----:B--2---:R1:W-:Y:S10]  /*67c0*/  @!P0 ST.E.128 desc[UR42][R8.64], R4 ;  /* 0x0000000408008985 */ /* 0x0043f4000c101d2a */
[----:B------:R-:W2:Y:S01]  /*67d0*/  @!P6 LDS.128 R4, [R69+0xb000] ;  /* 0x00b000004504e984 */ /* 0x000ea20000000c00 */
[----:B-1----:R-:W-:-:S05]  /*67e0*/  @!P6 IADD3 R8, P0, R156, R13, RZ ;  /* 0x0000000d9c08e210 */ /* 0x002fca0007f1e0ff */
[----:B---3--:R-:W-:-:S05]  /*67f0*/  @!P6 IMAD.X R9, R11, 0x1, R12, P0 ;  /* 0x000000010b09e824 */ /* 0x008fca00000e060c */
[----:B--2---:R1:W-:Y:S03]  /*6800*/  @!P6 ST.E.128 desc[UR42][R8.64], R4 ;  /* 0x000000040800e985 */ /* 0x0043e6000c101d2a */
.L_x_415:
[----:B------:R-:W-:Y:S05]  /*6810*/  BSYNC B0 ;  /* 0x0000000000007941 */ /* 0x000fea0003800000 */
.L_x_414:
[----:B------:R-:W-:Y:S01]  /*6820*/  @!PT LDS RZ, [RZ] ;  /* 0x00000000fffff984 */ /* 0x000fe20000000800 */
[----:B------:R-:W-:Y:S01]  /*6830*/  @!PT LDS RZ, [RZ] ;  /* 0x00000000fffff984 */ /* 0x000fe20000000800 */
[----:B------:R-:W-:Y:S01]  /*6840*/  @!PT LDS RZ, [RZ] ;  /* 0x00000000fffff984 */ /* 0x000fe20000000800 */
[----:B------:R-:W-:Y:S01]  /*6850*/  @!PT LDS RZ, [RZ] ;  /* 0x00000000fffff984 */ /* 0x000fe20000000800 */
[----:B------:R5:W-:Y:S06]  /*6860*/  MEMBAR.ALL.CTA ;  /* 0x0000000000007992 */ /* 0x000bec0000008000 */
[----:B-----5:R-:W5:Y:S01]  /*6870*/  FENCE.VIEW.ASYNC.S ;  /* 0x00000000000073c6 */ /* 0x020f620000000000 */
[----:B0-----:R-:W-:Y:S01]  /*6880*/  @!P5 VIADD R68, R68, 0x19cc0 ;  /* 0x00019cc04444d836 */ /* 0x001fe20000000000 */
[----:B-----5:R0:W-:Y:S04]  /*6890*/  BAR.SYNC.DEFER_BLOCKING R55, 0x80 ;  /* 0x000200370000751d */ /* 0x0201e80000010000 */
[----:B------:R-:W-:Y:S01]  /*68a0*/  @!P5 PRMT R68, RZ, 0x654, R68 ;  /* 0x00000654ff44d816 */ /* 0x000fe20000000044 */
[----:B------:R-:W-:Y:S01]  /*68b0*/  VIADD R19, R19, 0x1 ;  /* 0x0000000113137836 */ /* 0x000fe20000000000 */
[----:B------:R-:W-:-:S02]  /*68c0*/  PLOP3.LUT P0, PT, PT, PT, PT, 0x8, 0x0 ;  /* 0x000000000000781c */ /* 0x000fc40003f0e170 */
[----:B------:R0:W-:Y:S02]  /*68d0*/  @!P5 SYNCS.ARRIVE.TRANS64.RED.A1T0 RZ, [R68+URZ], RZ ;  /* 0x000000ff44ffd9a7 */ /* 0x0001e4000810043f */
[----:B------:R-:W-:-:S04]  /*68e0*/  ISETP.NE.AND P5, PT, R19, 0x2, PT ;  /* 0x000000021300780c */ /* 0x000fc80003fa5270 */
[----:B-1----:R-:W-:Y:S02]  /*68f0*/  SEL R4, RZ, 0x1, P5 ;  /* 0x00000001ff047807 */ /* 0x002fe40002800000 */
[----:B------:R-:W-:Y:S02]  /*6900*/  SEL R19, R19, RZ, P5 ;  /* 0x000000ff13137207 */ /* 0x000fe40002800000 */
[----:B------:R-:W-:Y:S01]  /*6910*/  LOP3.LUT R157, R157, R4, RZ, 0x3c, !PT ;  /* 0x000000049d9d7212 */ /* 0x000fe200078e3cff */
[----:B0-----:R-:W-:Y:S06]  /*6920*/  @P4 BRA `(.L_x_416) ;  /* 0xffffffb400d04947 */ /* 0x001fec000383ffff */
.L_x_369:
[----:B------:R-:W-:Y:S04]  /*6930*/  BSSY B0, `(.L_x_417) ;  /* 0x0000004000007945 */ /* 0x000fe80003800000 */
[----:B------:R-:W-:Y:S05]  /*6940*/  @P0 BRA `(.L_x_418) ;  /* 0x0000000000080947 */ /* 0x000fea0003800000 */
[----:B------:R-:W0:Y:S02]  /*6950*/  FENCE.VIEW.ASYNC.G ;  /* 0x00000000000073c6 */ /* 0x000e240000000100 */
[----:B0-----:R-:W-:Y:S06]  /*6960*/  BAR.ARV 0xc, 0x200 ;  /* 0x0308000000007b1d */ /* 0x001fec0000002000 */
.L_x_418:
[----:B------:R-:W-:Y:S05]  /*6970*/  BSYNC B0 ;  /* 0x0000000000007941 */ /* 0x000fea0003800000 */
.L_x_417:
[----:B------:R-:W3:Y:S01]  /*6980*/  LDL R2, [R1+0x44] ;  /* 0x0000440001027983 */ /* 0x000ee20000100800 */
[----:B------:R-:W-:Y:S01]  /*6990*/  ULDC.64 UR4, c[0x0][0x990] ;  /* 0x0002640000047ab9 */ /* 0x000fe20000000a00 */
[----:B------:R-:W-:Y:S02]  /*69a0*/  ULDC.64 UR6, c[0x0][0x998] ;  /* 0x0002660000067ab9 */ /* 0x000fe40000000a00 */
[----:B------:R-:W3:Y:S01]  /*69b0*/  LDL R5, [R1+0x28] ;  /* 0x0000280001057983 */ /* 0x000ee20000100800 */
[----:B------:R-:W-:Y:S02]  /*69c0*/  ISETP.NE.U32.AND P0, PT, RZ, UR4, PT ;  /* 0x00000004ff007c0c */ /* 0x000fe4000bf05070 */
[----:B------:R-:W-:Y:S02]  /*69d0*/  ISETP.NE.U32.AND P1, PT, RZ, UR6, PT ;  /* 0x00000006ff007c0c */ /* 0x000fe4000bf25070 */
[----:B------:R-:W-:Y:S02]  /*69e0*/  ISETP.NE.AND.EX P0, PT, RZ, UR5, PT, P0 ;  /* 0x00000005ff007c0c */ /* 0x000fe4000bf05300 */
[----:B------:R-:W-:-:S11]  /*69f0*/  ISETP.NE.AND.EX P1, PT, RZ, UR7, PT, P1 ;  /* 0x00000007ff007c0c */ /* 0x000fd6000bf25310 */
[----:B------:R-:W3:Y:S01]  /*6a00*/  @P0 LDC.64 R6, c[0x0][0x9a8] ;  /* 0x00026a00ff060b82 */ /* 0x000ee20000000a00 */
[----:B------:R-:W-:-:S07]  /*6a10*/  @P0 SHF.R.S32.HI R15, RZ, 0x1f, R154 ;  /* 0x0000001fff0f0819 */ /* 0x000fce000001149a */
[----:B------:R-:W0:Y:S08]  /*6a20*/  @P1 LDC.64 R8, c[0x0][0x9b8] ;  /* 0x00026e00ff081b82 */ /* 0x000e300000000a00 */
[----:B----4-:R-:W1:Y:S08]  /*6a30*/  @P0 LDC.64 R10, c[0x0][0x9b0] ;  /* 0x00026c00ff0a0b82 */ /* 0x010e700000000a00 */
[----:B--2---:R-:W2:Y:S01]  /*6a40*/  @P1 LDC.64 R12, c[0x0][0x9c0] ;  /* 0x00027000ff0c1b82 */ /* 0x004ea20000000a00 */
[----:B---3--:R-:W-:-:S02]  /*6a50*/  @P0 IMAD R0, R2, R6, RZ ;  /* 0x0000000602000224 */ /* 0x008fc400078e02ff */
[----:B0-----:R-:W-:Y:S02]  /*6a60*/  @P1 IMAD R4, R2, R8, RZ ;  /* 0x0000000802041224 */ /* 0x001fe400078e02ff */
[C---:B------:R-:W-:Y:S02]  /*6a70*/  @P0 IMAD R7, R5.reuse, R7, R0 ;  /* 0x0000000705070224 */ /* 0x040fe400078e0200 */
[----:B------:R-:W-:-:S04]  /*6a80*/  @P0 IMAD.WIDE.U32 R2, R5, R6, RZ ;  /* 0x0000000605020225 */ /* 0x000fc800078e00ff */
[----:B------:R-:W-:Y:S01]  /*6a90*/  @P0 IMAD.IADD R3, R3, 0x1, R7 ;  /* 0x0000000103030824 */ /* 0x000fe200078e0207 */
[----:B------:R-:W-:Y:S01]  /*6aa0*/  @P1 SHF.R.S32.HI R7, RZ, 0x1f, R154 ;  /* 0x0000001fff071819 */ /* 0x000fe2000001149a */
[C---:B------:R-:W-:Y:S02]  /*6ab0*/  @P1 IMAD R9, R5.reuse, R9, R4 ;  /* 0x0000000905091224 */ /* 0x040fe400078e0204 */
[----:B------:R-:W-:-:S04]  /*6ac0*/  @P1 IMAD.WIDE.U32 R4, R5, R8, RZ ;  /* 0x0000000805041225 */ /* 0x000fc800078e00ff */
[----:B-1----:R-:W-:Y:S02]  /*6ad0*/  @P0 IMAD R0, R15, R10, RZ ;  /* 0x0000000a0f000224 */ /* 0x002fe400078e02ff */
[----:B--2---:R-:W-:Y:S02]  /*6ae0*/  @P1 IMAD R6, R7, R12, RZ ;  /* 0x0000000c07061224 */ /* 0x004fe400078e02ff */
[----:B------:R-:W-:Y:S02]  /*6af0*/  @P1 IMAD.IADD R5, R5, 0x1, R9 ;  /* 0x0000000105051824 */ /* 0x000fe400078e0209 */
[C---:B------:R-:W-:Y:S02]  /*6b00*/  @P0 IMAD R9, R154.reuse, R11, R0 ;  /* 0x0000000b9a090224 */ /* 0x040fe400078e0200 */
[----:B------:R-:W-:-:S04]  /*6b10*/  @P0 IMAD.WIDE.U32 R2, R154, R10, R2 ;  /* 0x0000000a9a020225 */ /* 0x000fc800078e0002 */
[C---:B------:R-:W-:Y:S02]  /*6b20*/  @P1 IMAD R11, R154.reuse, R13, R6 ;  /* 0x0000000d9a0b1224 */ /* 0x040fe400078e0206 */
[----:B------:R-:W-:Y:S01]  /*6b30*/  @P1 IMAD.WIDE.U32 R6, R154, R12, R4 ;  /* 0x0000000c9a061225 */ /* 0x000fe200078e0004 */
[----:B------:R-:W-:Y:S01]  /*6b40*/  @P0 LEA R4, P2, R2, UR4, 0x2 ;  /* 0x0000000402040c11 */ /* 0x000fe2000f8410ff */
[----:B------:R-:W-:Y:S02]  /*6b50*/  ULDC UR4, c[0x0][0x988] ;  /* 0x0002620000047ab9 */ /* 0x000fe40000000800 */
[----:B------:R-:W-:Y:S01]  /*6b60*/  @P0 IMAD.IADD R5, R3, 0x1, R9 ;  /* 0x0000000103050824 */ /* 0x000fe200078e0209 */
[----:B------:R-:W-:Y:S01]  /*6b70*/  @P1 LEA R8, P3, R6, UR6, 0x2 ;  /* 0x0000000606081c11 */ /* 0x000fe2000f8610ff */
[----:B------:R-:W-:Y:S02]  /*6b80*/  @P1 IMAD.IADD R3, R7, 0x1, R11 ;  /* 0x0000000107031824 */ /* 0x000fe400078e020b */
[----:B------:R-:W-:Y:S01]  /*6b90*/  IMAD.MOV.U32 R0, RZ, RZ, 0x3f800000 ;  /* 0x3f800000ff007424 */ /* 0x000fe200078e00ff */
[----:B------:R-:W-:-:S02]  /*6ba0*/  @P0 LEA.HI.X R5, R2, UR5, R5, 0x2, P2 ;  /* 0x0000000502050c11 */ /* 0x000fc400090f1405 */
[----:B------:R-:W-:Y:S02]  /*6bb0*/  @P1 LEA.HI.X R9, R6, UR7, R3, 0x2, P3 ;  /* 0x0000000706091c11 */ /* 0x000fe400098f1403 */
[----:B------:R-:W-:-:S03]  /*6bc0*/  MOV R3, 0x3f800000 ;  /* 0x3f80000000037802 */ /* 0x000fc60000000f00 */
[----:B------:R0:W2:Y:S04]  /*6bd0*/  @P1 LDG.E R0, desc[UR42][R8.64] ;  /* 0x0000002a08001981 */ /* 0x0000a8000c1e1900 */
[----:B------:R-:W2:Y:S01]  /*6be0*/  @P0 LDG.E R3, desc[UR42][R4.64] ;  /* 0x0000002a04030981 */ /* 0x000ea2000c1e1900 */
[----:B------:R-:W-:Y:S02]  /*6bf0*/  ISETP.GE.AND P1, PT, R88, 0x1, PT ;  /* 0x000000015800780c */ /* 0x000fe40003f26270 */
[----:B------:R-:W-:Y:S02]  /*6c00*/  CS2R R20, SRZ ;  /* 0x0000000000147805 */ /* 0x000fe4000001ff00 */
[----:B------:R-:W-:Y:S01]  /*6c10*/  PLOP3.LUT P0, PT, PT, PT, PT, 0x80, 0x0 ;  /* 0x000000000000781c */ /* 0x000fe20003f0f070 */
[----:B------:R-:W-:Y:S01]  /*6c20*/  IMAD.MOV.U32 R135, RZ, RZ, RZ ;  /* 0x000000ffff877224 */ /* 0x000fe200078e00ff */
        /* <DEDUP_REMOVED lines=19> */
[----:B0-----:R-:W-:Y:S02]  /*6d60*/  CS2R R8, SRZ ;  /* 0x0000000000087805 */ /* 0x001fe4000001ff00 */
[----:B------:R-:W-:Y:S02]  /*6d70*/  CS2R R58, SRZ ;  /* 0x00000000003a7805 */ /* 0x000fe4000001ff00 */
[----:B------:R-:W-:Y:S01]  /*6d80*/  CS2R R6, SRZ ;  /* 0x0000000000067805 */ /* 0x000fe2000001ff00 */
[----:B------:R-:W-:Y:S02]  /*6d90*/  IMAD.MOV.U32 R60, RZ, RZ, RZ ;  /* 0x000000ffff3c7224 */ /* 0x000fe400078e00ff */
[----:B--2---:R-:W-:Y:S01]  /*6da0*/  FMUL.FTZ R2, R3, R0 ;  /* 0x0000000003027220 */ /* 0x004fe20000410000 */
[----:B------:R-:W-:-:S03]  /*6db0*/  IMAD.MOV.U32 R3, RZ, RZ, RZ ;  /* 0x000000ffff037224 */ /* 0x000fc600078e00ff */
[----:B------:R-:W-:Y:S01]  /*6dc0*/  FMUL.FTZ R2, R2, UR4 ;  /* 0x0000000402027c20 */ /* 0x000fe20008410000 */
[----:B------:R-:W-:Y:S01]  /*6dd0*/  IMAD.MOV.U32 R0, RZ, RZ, RZ ;  /* 0x000000ffff007224 */ /* 0x000fe200078e00ff */
[----:B------:R-:W-:Y:S06]  /*6de0*/  @!P1 BRA `(.L_x_419) ;  /* 0x0000008c00f09947 */ /* 0x000fec0003800000 */
[----:B------:R-:W0:Y:S01]  /*6df0*/  S2R R61, SR_TID.X ;  /* 0x00000000003d7919 */ /* 0x000e220000002100 */
[----:B------:R-:W-:Y:S01]  /*6e00*/  VIADD R30, R18, 0xf000 ;  /* 0x0000f000121e7836 */ /* 0x000fe20000000000 */
[----:B------:R-:W-:Y:S04]  /*6e10*/  BSSY B6, `(.L_x_420) ;  /* 0x000001e000067945 */ /* 0x000fe80003800000 */
[----:B------:R-:W-:Y:S01]  /*6e20*/  LOP3.LUT P0, RZ, R30, 0x3ff, RZ, 0xc0, !PT ;  /* 0x000003ff1eff7812 */ /* 0x000fe2000780c0ff */
[----:B0-----:R-:W-:-:S05]  /*6e30*/  VIADD R62, R61, 0xffffff80 ;  /* 0xffffff803d3e7836 */ /* 0x001fca0000000000 */
[----:B------:R-:W-:-:S04]  /*6e40*/  SHF.R.S32.HI R61, RZ, 0x1f, R62 ;  /* 0x0000001fff3d7819 */ /* 0x000fc8000001143e */
[----:B------:R-:W-:-:S04]  /*6e50*/  LEA.HI R61, R61, R62, RZ, 0x7 ;  /* 0x0000003e3d3d7211 */ /* 0x000fc800078f38ff */
[----:B------:R-:W-:-:S05]  /*6e60*/  SHF.R.S32.HI R61, RZ, 0x7, R61 ;  /* 0x00000007ff3d7819 */ /* 0x000fca000001143d */
[----:B------:R-:W0:Y:S02]  /*6e70*/  SHFL.IDX PT, R0, R61, RZ, 0x1f ;  /* 0x00001fff3d007589 */ /* 0x000e2400000e0000 */
[----:B0-----:R-:W-:-:S05]  /*6e80*/  IMAD.HI R3, R0, 0x55555556, RZ ;  /* 0x5555555600037827 */ /* 0x001fca00078e02ff */
[----:B------:R-:W-:-:S05]  /*6e90*/  LEA.HI R3, R3, R3, RZ, 0x1 ;  /* 0x0000000303037211 */ /* 0x000fca00078f08ff */
[----:B------:R-:W-:-:S04]  /*6ea0*/  IMAD R3, R3, -0x3, R0 ;  /* 0xfffffffd03037824 */ /* 0x000fc800078e0200 */
[----:B------:R-:W-:-:S05]  /*6eb0*/  IMAD R3, R3, 0x800, R30 ;  /* 0x0000080003037824 */ /* 0x000fca00078e021e */
[----:B------:R-:W-:-:S04]  /*6ec0*/  SHF.R.U32.HI R3, RZ, 0x4, R3 ;  /* 0x00000004ff037819 */ /* 0x000fc80000011603 */
[----:B------:R-:W-:Y:S01]  /*6ed0*/  LOP3.LUT R36, R3, 0x3fff, RZ, 0xc0, !PT ;  /* 0x00003fff03247812 */ /* 0x000fe200078ec0ff */
[----:B------:R-:W-:Y:S06]  /*6ee0*/  @!P0 BRA `(.L_x_421) ;  /* 0x0000000000408947 */ /* 0x000fec0003800000 */
        /* <DEDUP_REMOVED lines=16> */
.L_x_421:
[----:B------:R-:W-:Y:S05]  /*6ff0*/  BSYNC B6 ;  /* 0x0000000000067941 */ /* 0x000fea0003800000 */
.L_x_420:
[----:B------:R-:W-:Y:S02]  /*7000*/  ULDC UR4, c[0x0][0x3f4] ;  /* 0x0000fd0000047ab9 */ /* 0x000fe40000000800 */
[----:B------:R-:W-:-:S13]  /*7010*/  ISETP.LT.AND P0, PT, RZ, UR4, PT ;  /* 0x00000004ff007c0c */ /* 0x000fda000bf01270 */
[----:B------:R-:W-:Y:S05]  /*7020*/  @P0 BRA `(.L_x_422) ;  /* 0x0000000000400947 */ /* 0x000fea0003800000 */
[----:B------:R-:W2:Y:S02]  /*7030*/  LDL R20, [R1+0x40] ;  /* 0x0000400001147983 */ /* 0x000ea40000100800 */
[----:B--2---:R-:W-:-:S04]  /*7040*/  LEA.HI R0, R20, R20, RZ, 0x1 ;  /* 0x0000001414007211 */ /* 0x004fc800078f08ff */
[----:B------:R-:W-:-:S05]  /*7050*/  LOP3.LUT R0, R0, 0xfffffffe, RZ, 0xc0, !PT ;  /* 0xfffffffe00007812 */ /* 0x000fca00078ec0ff */
[----:B------:R-:W-:-:S05]  /*7060*/  IMAD.IADD R0, R20, 0x1, -R0 ;  /* 0x0000000114007824 */ /* 0x000fca00078e0a00 */
[----:B------:R-:W-:-:S04]  /*7070*/  SHF.L.U32 R3, R0, 0x1f, RZ ;  /* 0x0000001f00037819 */ /* 0x000fc800000006ff */
[----:B------:R0:W1:Y:S03]  /*7080*/  SYNCS.PHASECHK.TRANS64.TRYWAIT P0, [R18+URZ+0x19c00], R3 ;  /* 0x019c0003120075a7 */ /* 0x000066000800017f */
[----:B-1----:R-:W-:Y:S05]  /*7090*/  @!P0 NANOSLEEP.SYNCS 0x989680 ;  /* 0x009896800000895d */ /* 0x002fea0003900000 */
[----:B------:R-:W1:Y:S01]  /*70a0*/  @!P0 SYNCS.PHASECHK.TRANS64 P0, [R18+URZ+0x19c00], R3 ;  /* 0x019c0003120085a7 */ /* 0x000e62000800007f */
[----:B------:R-:W-:Y:S04]  /*70b0*/  BSSY B0, `(.L_x_423) ;  /* 0x0000006000007945 */ /* 0x000fe80003800000 */
[----:B-1----:R-:W-:Y:S05]  /*70c0*/  @P0 BRA `(.L_x_424) ;  /* 0x0000000000100947 */ /* 0x002fea0003800000 */
.L_x_425:
[----:B-1----:R1:W2:Y:S02]  /*70d0*/  SYNCS.PHASECHK.TRANS64.TRYWAIT P0, [R18+URZ+0x19c00], R3 ;  /* 0x019c0003120075a7 */ /* 0x0022a4000800017f */
[----:B--2---:R-:W-:Y:S05]  /*70e0*/  @!P0 NANOSLEEP.SYNCS 0x989680 ;  /* 0x009896800000895d */ /* 0x004fea0003900000 */
[----:B------:R-:W2:Y:S02]  /*70f0*/  @!P0 SYNCS.PHASECHK.TRANS64 P0, [R18+URZ+0x19c00], R3 ;  /* 0x019c0003120085a7 */ /* 0x000ea4000800007f */
[----:B--2---:R-:W-:Y:S05]  /*7100*/  @!P0 BRA `(.L_x_425) ;  /* 0xfffffffc00f08947 */ /* 0x004fea000383ffff */
.L_x_424:
[----:B------:R-:W-:Y:S05]  /*7110*/  BSYNC B0 ;  /* 0x0000000000007941 */ /* 0x000fea0003800000 */
.L_x_423:
[----:B------:R-:W-:Y:S05]  /*7120*/  BRA `(.L_x_426) ;  /* 0x0000004000b07947 */ /* 0x000fea0003800000 */
.L_x_422:
[----:B------:R-:W0:Y:S01]  /*7130*/  LDC.64 R28, c[0x0][0x3e8] ;  /* 0x0000fa00ff1c7b82 */ /* 0x000e220000000a00 */
[----:B------:R-:W-:Y:S01]  /*7140*/  LOP3.LUT P0, RZ, R30, 0x9f, RZ, 0xc0, !PT ;  /* 0x0000009f1eff7812 */ /* 0x000fe2000780c0ff */
[----:B------:R-:W-:Y:S01]  /*7150*/  ULDC.64 UR4, c[0x0][0x3f8] ;  /* 0x0000fe0000047ab9 */ /* 0x000fe20000000a00 */
[----:B-----5:R-:W-:Y:S01]  /*7160*/  SHF.R.S32.HI R0, RZ, 0x1f, R24 ;  /* 0x0000001fff007819 */ /* 0x020fe20000011418 */
[----:B------:R-:W-:Y:S01]  /*7170*/  ULDC.64 UR6, c[0x0][0x408] ;  /* 0x0001020000067ab9 */ /* 0x000fe20000000a00 */
[----:B------:R-:W-:Y:S03]  /*7180*/  BSSY B6, `(.L_x_427) ;  /* 0x000001b000067945 */ /* 0x000fe60003800000 */
[----:B------:R-:W1:Y:S01]  /*7190*/  LDC.64 R26, c[0x0][0x400] ;  /* 0x00010000ff1a7b82 */ /* 0x000e620000000a00 */
[C---:B------:R-:W-:Y:S02]  /*71a0*/  IMAD R3, R0.reuse, UR4, RZ ;  /* 0x0000000400037c24 */ /* 0x040fe4000f8e02ff */
[----:B------:R-:W-:-:S02]  /*71b0*/  IMAD R5, R0, UR6, RZ ;  /* 0x0000000600057c24 */ /* 0x000fc4000f8e02ff */
[C---:B------:R-:W-:Y:S02]  /*71c0*/  IMAD R3, R24.reuse, UR5, R3 ;  /* 0x0000000518037c24 */ /* 0x040fe4000f8e0203 */
[C---:B------:R-:W-:Y:S02]  /*71d0*/  IMAD R5, R24.reuse, UR7, R5 ;  /* 0x0000000718057c24 */ /* 0x040fe4000f8e0205 */
[----:B0-----:R-:W-:-:S04]  /*71e0*/  IMAD.WIDE.U32 R28, R24, UR4, R28 ;  /* 0x00000004181c7c25 */ /* 0x001fc8000f8e001c */
[----:B-1----:R-:W-:-:S04]  /*71f0*/  IMAD.WIDE.U32 R26, R24, UR6, R26 ;  /* 0x00000006181a7c25 */ /* 0x002fc8000f8e001a */
[----:B------:R-:W-:Y:S02]  /*7200*/  IMAD.IADD R24, R3, 0x1, R29 ;  /* 0x0000000103187824 */ /* 0x000fe400078e021d */
[----:B------:R-:W-:Y:S01]  /*7210*/  IMAD.IADD R30, R5, 0x1, R27 ;  /* 0x00000001051e7824 */ /* 0x000fe200078e021b */
        /* <DEDUP_REMOVED lines=16> */
[----:B-1----:R-:W-:Y:S05]  /*7320*/  CALL.ABS.NOINC R14 ;  /* 0x000000000e007343 */ /* 0x002fea0003c00000 */
.L_x_428:
[----:B------:R-:W-:Y:S05]  /*7330*/  BSYNC B6 ;  /* 0x0000000000067941 */ /* 0x000fea0003800000 */
.L_x_427:
[----:B------:R-:W0:Y:S01]  /*7340*/  S2R R20, SR_TID.X ;  /* 0x0000000000147919 */ /* 0x000e220000002100 */
[----:B------:R-:W-:Y:S01]  /*7350*/  ULDC.U8 UR4, c[0x0][0x410] ;  /* 0x0001040000047ab9 */ /* 0x000fe20000000000 */
[----:B0-----:R-:W-:Y:S02]  /*7360*/  VIADD R21, R20, 0xffffff80 ;  /* 0xffffff8014157836 */ /* 0x001fe40000000000 */
[----:B------:R-:W2:Y:S01]  /*7370*/  LDL R20, [R1+0x24] ;  /* 0x0000240001147983 */ /* 0x000ea20000100800 */
[----:B------:R-:W-:Y:S01]  /*7380*/  ISETP.NE.AND P0, PT, RZ, UR4, PT ;  /* 0x00000004ff007c0c */ /* 0x000fe2000bf05270 */
[----:B------:R-:W-:Y:S01]  /*7390*/  BSSY B0, `(.L_x_429) ;  /* 0x00003fd000007945 */ /* 0x000fe20003800000 */
[----:B------:R-:W-:-:S04]  /*73a0*/  LEA.HI R38, R21, R21, RZ, 0x1 ;  /* 0x0000001515267211 */ /* 0x000fc800078f08ff */
[----:B------:R-:W-:-:S05]  /*73b0*/  SHF.R.S32.HI R38, RZ, 0x1, R38 ;  /* 0x00000001ff267819 */ /* 0x000fca0000011426 */
[----:B------:R-:W-:Y:S02]  /*73c0*/  IMAD R6, R153, 0xc0, R38 ;  /* 0x000000c099067824 */ /* 0x000fe400078e0226 */
[----:B--2---:R-:W-:Y:S01]  /*73d0*/  IMAD.IADD R20, R18, 0x1, R20 ;  /* 0x0000000112147824 */ /* 0x004fe200078e0214 */
[----:B------:R-:W-:Y:S06]  /*73e0*/  @!P0 BRA `(.L_x_430) ;  /* 0x0000001800d08947 */ /* 0x000fec0003800000 */
[----:B------:R-:W-:-:S03]  /*73f0*/  UMOV UR4, 0xffffffff ;  /* 0xffffffff00047882 */ /* 0x000fc60000000000 */
[----:B------:R-:W-:Y:S05]  /*7400*/  BRA.DIV UR4, `(.L_x_431) ;  /* 0x0000011e04ac7947 */ /* 0x000fea000b800000 */
[----:B------:R0:W1:Y:S04]  /*7410*/  SHFL.IDX PT, R29, R28, RZ, 0x1e1f ;  /* 0x001e1fff1c1d7589 */ /* 0x00006800000e0000 */
[----:B------:R0:W2:Y:S04]  /*7420*/  SHFL.IDX PT, R14, R26, RZ, 0x1e1f ;  /* 0x001e1fff1a0e7589 */ /* 0x0000a800000e0000 */
[----:B------:R0:W3:Y:S04]  /*7430*/  SHFL.IDX PT, R0, R24, RZ, 0x1e1f ;  /* 0x001e1fff18007589 */ /* 0x0000e800000e0000 */
[----:B------:R0:W4:Y:S02]  /*7440*/  SHFL.IDX PT, R3, R30, RZ, 0x1e1f ;  /* 0x001e1fff1e037589 */ /* 0x00012400000e0000 */
.L_x_649:
[----:B------:R-:W5:Y:S01]  /*7450*/  LDL R5, [R1+0x40] ;  /* 0x0000400001057983 */ /* 0x000f620000100800 */
[----:B------:R-:W-:Y:S01]  /*7460*/  ULDC UR4, c[0x0][0x448] ;  /* 0x0001120000047ab9 */ /* 0x000fe20000000800 */
[----:B------:R-:W-:Y:S01]  /*7470*/  BSSY B1, `(.L_x_432) ;  /* 0x000002f000017945 */ /* 0x000fe20003800000 */
[----:B------:R-:W-:Y:S01]  /*7480*/  IMAD R37, R25, UR4, RZ ;  /* 0x0000000419257c24 */ /* 0x000fe2000f8e02ff */
[----:B0-----:R-:W-:Y:S02]  /*7490*/  CS2R R30, SRZ ;  /* 0x00000000001e7805 */ /* 0x001fe4000001ff00 */
[----:B------:R-:W-:Y:S02]  /*74a0*/  CS2R R24, SRZ ;  /* 0x0000000000187805 */ /* 0x000fe4000001ff00 */
[----:B------:R-:W-:Y:S02]  /*74b0*/  CS2R R8, SRZ ;  /* 0x0000000000087805 */ /* 0x000fe4000001ff00 */
[----:B------:R-:W-:-:S02]  /*74c0*/  CS2R R26, SRZ ;  /* 0x00000000001a7805 */ /* 0x000fc4000001ff00 */
[----:B------:R-:W-:Y:S02]  /*74d0*/  ISETP.GE.AND P0, PT, R6, R37, PT ;  /* 0x000000250600720c */ /* 0x000fe40003f06270 */
[----:B------:R-:W-:Y:S02]  /*74e0*/  CS2R R12, SRZ ;  /* 0x00000000000c7805 */ /* 0x000fe4000001ff00 */
[----:B------:R-:W-:Y:S02]  /*74f0*/  CS2R R10, SRZ ;  /* 0x00000000000a7805 */ /* 0x000fe4000001ff00 */
[----:B-----5:R-:W-:-:S04]  /*7500*/  LEA.HI R4, R5, R5, RZ, 0x1 ;  /* 0x0000000505047211 */ /* 0x020fc800078f08ff */
[----:B------:R-:W-:-:S05]  /*7510*/  LOP3.LUT R4, R4, 0xfffffffe, RZ, 0xc0, !PT ;  /* 0xfffffffe04047812 */ /* 0x000fca00078ec0ff */
[----:B------:R-:W-:-:S05]  /*7520*/  IMAD.IADD R4, R5, 0x1, -R4 ;  /* 0x0000000105047824 */ /* 0x000fca00078e0a04 */
[----:B------:R-:W-:Y:S01]  /*7530*/  SHF.L.U32 R21, R4, 0x1f, RZ ;  /* 0x0000001f04157819 */ /* 0x000fe200000006ff */
[----:B------:R-:W-:Y:S06]  /*7540*/  @P0 BRA `(.L_x_433) ;  /* 0x0000000000840947 */ /* 0x000fec0003800000 */
[----:B------:R-:W4:Y:S01]  /*7550*/  LDL R28, [R1+0x14] ;  /* 0x00001400011c7983 */ /* 0x000f220000100800 */
[----:B------:R-:W-:-:S03]  /*7560*/  ULDC UR4, c[0x0][0x3f4] ;  /* 0x0000fd0000047ab9 */ /* 0x000fc60000000800 */
[----:B------:R-:W4:Y:S04]  /*7570*/  LDL R15, [R1+0x18] ;  /* 0x00001800010f7983 */ /* 0x000f280000100800 */
[----:B------:R-:W4:Y:S04]  /*7580*/  LDL R40, [R1+0x58] ;  /* 0x0000580001287983 */ /* 0x000f280000100800 */
[----:B------:R-:W4:Y:S01]  /*7590*/  LDL R39, [R1+0x54] ;  /* 0x0000540001277983 */ /* 0x000f220000100800 */
[----:B------:R-:W-:Y:S02]  /*75a0*/  ISETP.GE.AND P5, PT, R22, UR4, PT ;  /* 0x0000000416007c0c */ /* 0x000fe4000bfa6270 */
[----:B------:R-:W-:-:S02]  /*75b0*/  CS2R R26, SRZ ;  /* 0x00000000001a7805 */ /* 0x000fc4000001ff00 */
[----:B------:R-:W-:Y:S02]  /*75c0*/  CS2R R30, SRZ ;  /* 0x00000000001e7805 */ /* 0x000fe4000001ff00 */
[----:B------:R-:W-:-:S07]  /*75d0*/  CS2R R12, SRZ ;  /* 0x00000000000c7805 */ /* 0x000fce000001ff00 */
[----:B------:R-:W-:Y:S02]  /*75e0*/  @!P5 SHF.R.S32.HI R7, RZ, 0x1f, R22 ;  /* 0x0000001fff07d819 */ /* 0x000fe40000011416 */
[C---:B-1----:R-:W-:Y:S02]  /*75f0*/  @!P5 IADD3 R4, P2, R22.reuse, R29, RZ ;  /* 0x0000001d1604d210 */ /* 0x042fe40007f5e0ff */
[----:B--2---:R-:W-:-:S03]  /*7600*/  @!P5 IADD3 R6, P3, R22, R14, RZ ;  /* 0x0000000e1606d210 */ /* 0x004fc60007f7e0ff */
[--C-:B---3--:R-:W-:Y:S02]  /*7610*/  @!P5 IMAD.X R5, R0, 0x1, R7.reuse, P2 ;  /* 0x000000010005d824 */ /* 0x108fe400010e0607 */
[----:B----4-:R-:W-:Y:S01]  /*7620*/  @!P5 IMAD.X R7, R3, 0x1, R7, P3 ;  /* 0x000000010307d824 */ /* 0x010fe200018e0607 */
[----:B------:R-:W-:Y:S02]  /*7630*/  CS2R R24, SRZ ;  /* 0x0000000000187805 */ /* 0x000fe4000001ff00 */
[----:B------:R-:W-:Y:S02]  /*7640*/  CS2R R10, SRZ ;  /* 0x00000000000a7805 */ /* 0x000fe4000001ff00 */
[----:B------:R-:W-:Y:S01]  /*7650*/  CS2R R8, SRZ ;  /* 0x0000000000087805 */ /* 0x000fe2000001ff00 */
[----:B------:R0:W5:Y:S04]  /*7660*/  @!P5 LD.E.64 R26, desc[UR42][R4.64] ;  /* 0x0000002a041ad980 */ /* 0x000168000c101b00 */
[----:B------:R0:W5:Y:S01]  /*7670*/  @!P5 LD.E.64 R30, desc[UR42][R6.64] ;  /* 0x0000002a061ed980 */ /* 0x000162000c101b00 */
[----:B------:R-:W-:-:S02]  /*7680*/  ISETP.GE.AND P1, PT, R28, UR4, PT ;  /* 0x000000041c007c0c */ /* 0x000fc4000bf26270 */
[----:B------:R-:W-:-:S11]  /*7690*/  ISETP.GE.AND P0, PT, R15, UR4, PT ;  /* 0x000000040f007c0c */ /* 0x000fd6000bf06270 */
[CC--:B------:R-:W-:Y:S02]  /*76a0*/  @!P1 IADD3 R32, P4, R28.reuse, R29.reuse, RZ ;  /* 0x0000001d1c209210 */ /* 0x0c0fe40007f9e0ff */
[-C--:B------:R-:W-:Y:S02]  /*76b0*/  @!P1 IADD3 R28, P2, R28, R14.reuse, RZ ;  /* 0x0000000e1c1c9210 */ /* 0x080fe40007f5e0ff */
[C---:B------:R-:W-:Y:S01]  /*76c0*/  @!P0 IADD3 R34, P3, R15.reuse, R29, RZ ;  /* 0x0000001d0f228210 */ /* 0x040fe20007f7e0ff */
[C-C-:B------:R-:W-:Y:S01]  /*76d0*/  @!P1 IMAD.X R33, R0.reuse, 0x1, R40.reuse, P4 ;  /* 0x0000000100219824 */ /* 0x140fe200020e0628 */
[----:B------:R-:W-:Y:S01]  /*76e0*/  @!P0 IADD3 R14, P4, R15, R14, RZ ;  /* 0x0000000e0f0e8210 */ /* 0x000fe20007f9e0ff */
[C---:B------:R-:W-:Y:S02]  /*76f0*/  @!P1 IMAD.X R29, R3.reuse, 0x1, R40, P2 ;  /* 0x00000001031d9824 */ /* 0x040fe400010e0628 */
[--C-:B------:R-:W-:Y:S01]  /*7700*/  @!P0 IMAD.X R35, R0, 0x1, R39.reuse, P3 ;  /* 0x0000000100238824 */ /* 0x100fe200018e0627 */
[----:B------:R0:W5:Y:S01]  /*7710*/  @!P1 LD.E.64 R12, desc[UR42][R32.64] ;  /* 0x0000002a200c9980 */ /* 0x000162000c101b00 */
[----:B------:R-:W-:-:S03]  /*7720*/  @!P0 IMAD.X R15, R3, 0x1, R39, P4 ;  /* 0x00000001030f8824 */ /* 0x000fc600020e0627 */
[----:B------:R0:W5:Y:S04]  /*7730*/  @!P1 LD.E.64 R24, desc[UR42][R28.64] ;  /* 0x0000002a1c189980 */ /* 0x000168000c101b00 */
[----:B------:R0:W5:Y:S04]  /*7740*/  @!P0 LD.E.64 R10, desc[UR42][R34.64] ;  /* 0x0000002a220a8980 */ /* 0x000168000c101b00 */
[----:B------:R0:W5:Y:S02]  /*7750*/  @!P0 LD.E.64 R8, desc[UR42][R14.64] ;  /* 0x0000002a0e088980 */ /* 0x000164000c101b00 */
.L_x_433:
[----:B------:R-:W-:Y:S05]  /*7760*/  BSYNC B1 ;  /* 0x0000000000017941 */ /* 0x000fea0003800000 */
.L_x_432:
[----:B------:R-:W1:Y:S01]  /*7770*/  SYNCS.PHASECHK.TRANS64.TRYWAIT P0, [R18+URZ+0x19c00], R21 ;  /* 0x019c0015120075a7 */ /* 0x000e62000800017f */
[----:B---3--:R-:W-:Y:S01]  /*7780*/  IMAD R0, R153, -0xc0, R37 ;  /* 0xffffff4099007824 */ /* 0x008fe200078e0225 */
[----:B------:R-:W-:Y:S04]  /*7790*/  BSSY B1, `(.L_x_434) ;  /* 0x0000004000017945 */ /* 0x000fe80003800000 */
[----:B------:R-:W-:-:S04]  /*77a0*/  VIMNMX R0, R0, 0xc0, PT ;  /* 0x000000c000007848 */ /* 0x000fc80003fe0100 */
[----:B------:R-:W-:Y:S01]  /*77b0*/  ISETP.GE.AND P1, PT, R38, R0, PT ;  /* 0x000000002600720c */ /* 0x000fe20003f26270 */
[----:B-1----:R-:W-:-:S12]  /*77c0*/  @!P0 BRA `(.L_x_435) ;  /* 0x0000011c002c8947 */ /* 0x002fd80003800000 */
.L_x_650:
[----:B------:R-:W-:Y:S05]  /*77d0*/  BSYNC B1 ;  /* 0x0000000000017941 */ /* 0x000fea0003800000 */
.L_x_434:
[----:B------:R-:W-:Y:S05]  /*77e0*/  @P1 BRA `(.L_x_436) ;  /* 0x0000003800dc1947 */ /* 0x000fea0003800000 */
[----:B0-----:R-:W3:Y:S01]  /*77f0*/  LDL R4, [R1+0x14] ;  /* 0x0000140001047983 */ /* 0x001ee20000100800 */
[----:B----4-:R-:W0:Y:S03]  /*7800*/  LDC R3, c[0x0][0x3f4] ;  /* 0x0000fd00ff037b82 */ /* 0x010e260000000800 */
[----:B------:R-:W4:Y:S01]  /*7810*/  LDL R0, [R1+0x18] ;  /* 0x0000180001007983 */ /* 0x000f220000100800 */
[----:B------:R-:W-:Y:S01]  /*7820*/  BSSY B1, `(.L_x_437) ;  /* 0x000007b000017945 */ /* 0x000fe20003800000 */
[-C--:B0-----:R-:W-:Y:S02]  /*7830*/  ISETP.GE.AND P0, PT, R22, R3.reuse, PT ;  /* 0x000000031600720c */ /* 0x081fe40003f06270 */
[-C--:B---3--:R-:W-:Y:S02]  /*7840*/  ISETP.GE.AND P1, PT, R4, R3.reuse, PT ;  /* 0x000000030400720c */ /* 0x088fe40003f26270 */
[----:B----4-:R-:W-:-:S09]  /*7850*/  ISETP.GE.AND P2, PT, R0, R3, PT ;  /* 0x000000030000720c */ /* 0x010fd20003f46270 */
[----:B------:R-:W-:Y:S05]  /*7860*/  @P0 BRA `(.L_x_438) ;  /* 0x0000000400d80947 */ /* 0x000fea0003800000 */
[----:B------:R-:W0:Y:S01]  /*7870*/  LDS.128 R4, [R20+0xf000] ;  /* 0x00f0000014047984 */ /* 0x000e220000000c00 */
[----:B-----5:R-:W-:Y:S02]  /*7880*/  SHF.R.U32.HI R15, RZ, 0x8, R27 ;  /* 0x00000008ff0f7819 */ /* 0x020fe4000001161b */
[----:B------:R-:W-:Y:S02]  /*7890*/  SHF.R.U32.HI R29, RZ, 0x8, R31 ;  /* 0x00000008ff1d7819 */ /* 0x000fe4000001161f */
[----:B--2---:R-:W-:Y:S02]  /*78a0*/  LOP3.LUT R14, R27, 0xff, RZ, 0xc0, !PT ;  /* 0x000000ff1b0e7812 */ /* 0x004fe400078ec0ff */
[----:B------:R-:W-:Y:S02]  /*78b0*/  LOP3.LUT R15, R15, 0xff, RZ, 0xc0, !PT ;  /* 0x000000ff0f0f7812 */ /* 0x000fe400078ec0ff */
[----:B------:R-:W-:Y:S02]  /*78c0*/  LOP3.LUT R28, R31, 0xff, RZ, 0xc0, !PT ;  /* 0x000000ff1f1c7812 */ /* 0x000fe400078ec0ff */
[----:B------:R-:W-:-:S02]  /*78d0*/  LOP3.LUT R29, R29, 0xff, RZ, 0xc0, !PT ;  /* 0x000000ff1d1d7812 */ /* 0x000fc400078ec0ff */
[----:B------:R-:W-:Y:S02]  /*78e0*/  SHF.R.U32.HI R32, RZ, 0x10, R31 ;  /* 0x00000010ff207819 */ /* 0x000fe4000001161f */
[----:B------:R-:W-:Y:S02]  /*78f0*/  PRMT R14, R15, 0x7604, R14 ;  /* 0x000076040f0e7816 */ /* 0x000fe4000000000e */
[----:B------:R-:W-:Y:S02]  /*7900*/  SHF.R.U32.HI R3, RZ, 0x8, R26 ;  /* 0x00000008ff037819 */ /* 0x000fe4000001161a */
[----:B------:R-:W-:Y:S02]  /*7910*/  SHF.R.U32.HI R15, RZ, 0x8, R30 ;  /* 0x00000008ff0f7819 */ /* 0x000fe4000001161e */
[----:B------:R-:W-:Y:S02]  /*7920*/  SHF.R.U32.HI R33, RZ, 0x10, R27 ;  /* 0x00000010ff217819 */ /* 0x000fe4000001161b */
[----:B------:R-:W-:Y:S01]  /*7930*/  PRMT R28, R29, 0x7604, R28 ;  /* 0x000076041d1c7816 */ /* 0x000fe2000000001c */
[----:B------:R-:W-:Y:S01]  /*7940*/  IMAD.U32 R29, R32, 0x10000, RZ ;  /* 0x00010000201d7824 */ /* 0x000fe200078e00ff */
[----:B------:R-:W-:-:S02]  /*7950*/  LOP3.LUT R0, R26, 0xff, RZ, 0xc0, !PT ;  /* 0x000000ff1a007812 */ /* 0x000fc400078ec0ff */
[----:B------:R-:W-:Y:S02]  /*7960*/  LOP3.LUT R3, R3, 0xff, RZ, 0xc0, !PT ;  /* 0x000000ff03037812 */ /* 0x000fe400078ec0ff */
[----:B-1----:R-:W-:Y:S02]  /*7970*/  LOP3.LUT R21, R15, 0xff, RZ, 0xc0, !PT ;  /* 0x000000ff0f157812 */ /* 0x002fe400078ec0ff */
[----:B------:R-:W-:Y:S02]  /*7980*/  SHF.L.U32 R15, R33, 0x10, RZ ;  /* 0x00000010210f7819 */ /* 0x000fe400000006ff */
[----:B------:R-:W-:Y:S02]  /*7990*/  PRMT R3, R3, 0x7604, R0 ;  /* 0x0000760403037816 */ /* 0x000fe40000000000 */
[----:B------:R-:W-:Y:S02]  /*79a0*/  LOP3.LUT R29, R28, 0xff0000, R29, 0xf8, !PT ;  /* 0x00ff00001c1d7812 */ /* 0x000fe400078ef81d */
[----:B------:R-:W-:-:S02]  /*79b0*/  LOP3.LUT R0, R30, 0xff, RZ, 0xc0, !PT ;  /* 0x000000ff1e007812 */ /* 0x000fc400078ec0ff */
[----:B------:R-:W-:Y:S02]  /*79c0*/  LOP3.LUT R15, R14, 0xff0000, R15, 0xf8, !PT ;  /* 0x00ff00000e0f7812 */ /* 0x000fe400078ef80f */
[----:B------:R-:W-:Y:S02]  /*79d0*/  LOP3.LUT R32, R29, 0xff000000, R31, 0xf8, !PT ;  /* 0xff0000001d207812 */ /* 0x000fe400078ef81f */
[----:B------:R-:W-:Y:S02]  /*79e0*/  PRMT R21, R21, 0x7604, R0 ;  /* 0x0000760415157816 */ /* 0x000fe40000000000 */
[----:B------:R-:W-:Y:S02]  /*79f0*/  LOP3.LUT R27, R15, 0xff000000, R27, 0xf8, !PT ;  /* 0xff0000000f1b7812 */ /* 0x000fe400078ef81b */
[----:B0-----:R-:W-:Y:S02]  /*7a00*/  F2FP.F16.E4M3.UNPACK_B R0, R6.H1 ;  /* 0x00000006ff00723e */ /* 0x001fe400030006ff */
[----:B------:R-:W-:-:S02]  /*7a10*/  F2FP.F16.E4M3.UNPACK_B R33, R32 ;  /* 0x00000020ff21723e */ /* 0x000fc400020006ff */
[----:B------:R-:W-:Y:S01]  /*7a20*/  LOP3.LUT R21, R21, 0xff0000, R30, 0xf8, !PT ;  /* 0x00ff000015157812 */ /* 0x000fe200078ef81e */
[--C-:B------:R-:W-:Y:S01]  /*7a30*/  HADD2.F32 R15, -RZ, R0.reuse.H1_H1 ;  /* 0x30000000ff0f7230 */ /* 0x100fe20000004100 */
[----:B------:R-:W-:Y:S01]  /*7a40*/  F2FP.F16.E4M3.UNPACK_B R29, R27 ;  /* 0x0000001bff1d723e */ /* 0x000fe200020006ff */
[----:B------:R-:W-:Y:S01]  /*7a50*/  HADD2.F32 R34, -RZ, R33.H1_H1 ;  /* 0x30000021ff227230 */ /* 0x000fe20000004100 */
[----:B------:R-:W-:Y:S01]  /*7a60*/  LOP3.LUT R3, R3, 0xff0000, R26, 0xf8, !PT ;  /* 0x00ff000003037812 */ /* 0x000fe200078ef81a */
[----:B------:R-:W-:Y:S01]  /*7a70*/  HADD2.F32 R14, -RZ, R0.H0_H0 ;  /* 0x20000000ff0e7230 */ /* 0x000fe20000004100 */
[----:B------:R-:W-:Y:S01]  /*7a80*/  LOP3.LUT R31, R21, 0xff000000, R30, 0xf8, !PT ;  /* 0xff000000151f7812 */ /* 0x000fe200078ef81e */
[----:B------:R-:W-:Y:S01]  /*7a90*/  HADD2.F32 R30, -RZ, R29.H1_H1 ;  /* 0x3000001dff1e7230 */ /* 0x000fe20000004100 */
[----:B------:R-:W-:Y:S01]  /*7aa0*/  LOP3.LUT R28, R3, 0xff000000, R26, 0xf8, !PT ;  /* 0xff000000031c7812 */ /* 0x000fe200078ef81a */
[----:B------:R-:W-:Y:S01]  /*7ab0*/  FMUL.FTZ R35, R15, R34 ;  /* 0x000000220f237220 */ /* 0x000fe20000410000 */
[----:B------:R-:W-:-:S02]  /*7ac0*/  F2FP.F16.E4M3.UNPACK_B R3, R6 ;  /* 0x00000006ff03723e */ /* 0x000fc400020006ff */
[-C--:B------:R-:W-:Y:S01]  /*7ad0*/  FMUL.FTZ R15, R15, R30.reuse ;  /* 0x0000001e0f0f7220 */ /* 0x080fe20000410000 */
[-C--:B------:R-:W-:Y:S01]  /*7ae0*/  F2FP.F16.E4M3.UNPACK_B R21, R7.reuse ;  /* 0x00000007ff15723e */ /* 0x080fe200020006ff */
[C---:B------:R-:W-:Y:S01]  /*7af0*/  FFMA.FTZ R37, R14.reuse, R30, -R35 ;  /* 0x0000001e0e257223 */ /* 0x040fe20000010823 */
[----:B------:R-:W-:Y:S01]  /*7b00*/  F2FP.F16.E4M3.UNPACK_B R26, R7.H1 ;  /* 0x00000007ff1a723e */ /* 0x000fe200030006ff */
[----:B------:R-:W-:Y:S01]  /*7b10*/  FFMA.FTZ R40, R14, R34, R15 ;  /* 0x000000220e287223 */ /* 0x000fe2000001000f */
[-C--:B------:R-:W-:Y:S01]  /*7b20*/  F2FP.F16.E4M3.UNPACK_B R6, R5.reuse ;  /* 0x00000005ff06723e */ /* 0x080fe200020006ff */
[----:B------:R-:W-:Y:S01]  /*7b30*/  HADD2.F32 R30, -RZ, R33.H0_H0 ;  /* 0x20000021ff1e7230 */ /* 0x000fe20000004100 */
[----:B------:R-:W-:Y:S01]  /*7b40*/  F2FP.F16.E4M3.UNPACK_B R7, R5.H1 ;  /* 0x00000005ff07723e */ /* 0x000fe200030006ff */
[----:B------:R-:W-:Y:S01]  /*7b50*/  HADD2.F32 R5, -RZ, R3.H1_H1 ;  /* 0x30000003ff057230 */ /* 0x000fe20000004100 */
[----:B------:R-:W-:Y:S01]  /*7b60*/  F2FP.F16.E4M3.UNPACK_B R32, R32.H1 ;  /* 0x00000020ff20723e */ /* 0x000fe200030006ff */
[----:B------:R-:W-:Y:S01]  /*7b70*/  HADD2.F32 R14, -RZ, R29.H0_H0 ;  /* 0x2000001dff0e7230 */ /* 0x000fe20000004100 */
[----:B------:R-:W-:Y:S01]  /*7b80*/  F2FP.F16.E4M3.UNPACK_B R27, R27.H1 ;  /* 0x0000001bff1b723e */ /* 0x000fe200030006ff */
[----:B------:R-:W-:-:S02]  /*7b90*/  HADD2.F32 R3, -RZ, R3.H0_H0 ;  /* 0x20000003ff037230 */ /* 0x000fc40000004100 */
[C---:B------:R-:W-:Y:S01]  /*7ba0*/  FMUL.FTZ R38, R5.reuse, R30 ;  /* 0x0000001e05267220 */ /* 0x040fe20000410000 */
[----:B------:R-:W-:Y:S02]  /*7bb0*/  HADD2.F32 R34, -RZ, R32.H0_H0 ;  /* 0x20000020ff227230 */ /* 0x000fe40000004100 */
[-C--:B------:R-:W-:Y:S01]  /*7bc0*/  FMUL.FTZ R15, R5, R14.reuse ;  /* 0x0000000e050f7220 */ /* 0x080fe20000410000 */
[----:B------:R-:W-:Y:S02]  /*7bd0*/  HADD2.F32 R5, -RZ, R21.H1_H1 ;  /* 0x30000015ff057230 */ /* 0x000fe40000004100 */
[C---:B------:R-:W-:Y:S01]  /*7be0*/  FFMA.FTZ R38, R3.reuse, R14, -R38 ;  /* 0x0000000e03267223 */ /* 0x040fe20000010826 */
[----:B------:R-:W-:Y:S02]  /*7bf0*/  HADD2.F32 R14, -RZ, R27.H0_H0 ;  /* 0x2000001bff0e7230 */ /* 0x000fe40000004100 */
[----:B------:R-:W-:Y:S01]  /*7c00*/  FFMA.FTZ R35, R3, R30, R15 ;  /* 0x0000001e03237223 */ /* 0x000fe2000001000f */
[----:B------:R-:W-:-:S02]  /*7c10*/  HADD2.F32 R21, -RZ, R21.H0_H0 ;  /* 0x20000015ff157230 */ /* 0x000fc40000004100 */
[C---:B------:R-:W-:Y:S01]  /*7c20*/  FMUL.FTZ R30, R5.reuse, R34 ;  /* 0x00000022051e7220 */ /* 0x040fe20000410000 */
[----:B------:R-:W-:Y:S02]  /*7c30*/  HADD2.F32 R32, -RZ, R32.H1_H1 ;  /* 0x30000020ff207230 */ /* 0x000fe40000004100 */
[----:B------:R-:W-:Y:S01]  /*7c40*/  FMUL.FTZ R42, R5, R14 ;  /* 0x0000000e052a7220 */ /* 0x000fe20000410000 */
[--C-:B------:R-:W-:Y:S01]  /*7c50*/  HADD2.F32 R3, -RZ, R26.reuse.H1_H1 ;  /* 0x3000001aff037230 */ /* 0x100fe20000004100 */
[----:B------:R-:W-:Y:S01]  /*7c60*/  F2FP.F16.E4M3.UNPACK_B R0, R4 ;  /* 0x00000004ff00723e */ /* 0x000fe200020006ff */
[----:B------:R-:W-:Y:S02]  /*7c70*/  HADD2.F32 R27, -RZ, R27.H1_H1 ;  /* 0x3000001bff1b7230 */ /* 0x000fe40000004100 */
[----:B------:R-:W-:Y:S01]  /*7c80*/  FFMA.FTZ R39, R21, R14, -R30 ;  /* 0x0000000e15277223 */ /* 0x000fe2000001081e */
[----:B------:R-:W-:Y:S02]  /*7c90*/  HADD2.F32 R26, -RZ, R26.H0_H0 ;  /* 0x2000001aff1a7230 */ /* 0x000fe40000004100 */
[C---:B------:R-:W-:Y:S01]  /*7ca0*/  FMUL.FTZ R5, R3.reuse, R32 ;  /* 0x0000002003057220 */ /* 0x040fe20000410000 */
[----:B------:R-:W-:Y:S01]  /*7cb0*/  F2FP.F16.E4M3.UNPACK_B R15, R31 ;  /* 0x0000001fff0f723e */ /* 0x000fe200020006ff */
[-C--:B------:R-:W-:Y:S01]  /*7cc0*/  FMUL.FTZ R3, R3, R27.reuse ;  /* 0x0000001b03037220 */ /* 0x080fe20000410000 */
[----:B------:R-:W-:Y:S01]  /*7cd0*/  F2FP.F16.E4M3.UNPACK_B R4, R4.H1 ;  /* 0x00000004ff04723e */ /* 0x000fe200030006ff */
[----:B------:R-:W-:Y:S01]  /*7ce0*/  FFMA.FTZ R42, R21, R34, R42 ;  /* 0x00000022152a7223 */ /* 0x000fe2000001002a */
[----:B------:R-:W-:Y:S01]  /*7cf0*/  F2FP.F16.E4M3.UNPACK_B R14, R28 ;  /* 0x0000001cff0e723e */ /* 0x000fe200020006ff */
[----:B------:R-:W-:Y:S01]  /*7d00*/  FFMA.FTZ R34, R26, R27, -R5 ;  /* 0x0000001b1a227223 */ /* 0x000fe20000010805 */
[----:B------:R-:W-:-:S02]  /*7d10*/  HADD2.F32 R27, -RZ, R15.H1_H1 ;  /* 0x3000000fff1b7230 */ /* 0x000fc40000004100 */
[----:B------:R-:W-:Y:S01]  /*7d20*/  FFMA.FTZ R41, R26, R32, R3 ;  /* 0x000000201a297223 */ /* 0x000fe20000010003 */
[----:B------:R-:W-:Y:S01]  /*7d30*/  HADD2.F32 R21, -RZ, R15.H0_H0 ;  /* 0x2000000fff157230 */ /* 0x000fe20000004100 */
[----:B------:R-:W-:Y:S01]  /*7d40*/  F2FP.F16.E4M3.UNPACK_B R28, R28.H1 ;  /* 0x0000001cff1c723e */ /* 0x000fe200030006ff */
[----:B------:R-:W-:Y:S01]  /*7d50*/  HADD2.F32 R5, -RZ, R4.H1_H1 ;  /* 0x30000004ff057230 */ /* 0x000fe20000004100 */
[----:B------:R-:W-:Y:S01]  /*7d60*/  F2FP.F16.E4M3.UNPACK_B R31, R31.H1 ;  /* 0x0000001fff1f723e */ /* 0x000fe200030006ff */
[----:B------:R-:W-:Y:S02]  /*7d70*/  HADD2.F32 R15, -RZ, R14.H1_H1 ;  /* 0x3000000eff0f7230 */ /* 0x000fe40000004100 */
[----:B------:R-:W-:Y:S02]  /*7d80*/  HADD2.F32 R3, -RZ, R0.H1_H1 ;  /* 0x30000000ff037230 */ /* 0x000fe40000004100 */
[----:B------:R-:W-:Y:S01]  /*7d90*/  FMUL.FTZ R29, R5, R27 ;  /* 0x0000001b051d7220 */ /* 0x000fe20000410000 */
[----:B------:R-:W-:-:S02]  /*7da0*/  HADD2.F32 R4, -RZ, R4.H0_H0 ;  /* 0x20000004ff047230 */ /* 0x000fc40000004100 */
[----:B------:R-:W-:Y:S01]  /*7db0*/  FMUL.FTZ R33, R5, R15 ;  /* 0x0000000f05217220 */ /* 0x000fe20000410000 */
[----:B------:R-:W-:Y:S02]  /*7dc0*/  HADD2.F32 R14, -RZ, R14.H0_H0 ;  /* 0x2000000eff0e7230 */ /* 0x000fe40000004100 */
[C---:B------:R-:W-:Y:S01]  /*7dd0*/  FMUL.FTZ R5, R3.reuse, R21 ;  /* 0x0000001503057220 */ /* 0x040fe20000410000 */
[----:B------:R-:W-:Y:S02]  /*7de0*/  HADD2.F32 R0, -RZ, R0.H0_H0 ;  /* 0x20000000ff007230 */ /* 0x000fe40000004100 */
[C---:B------:R-:W-:Y:S01]  /*7df0*/  FFMA.FTZ R29, R4.reuse, R15, -R29 ;  /* 0x0000000f041d7223 */ /* 0x040fe2000001081d */
[----:B------:R-:W-:Y:S01]  /*7e00*/  FFMA.FTZ R30, R4, R27, R33 ;  /* 0x0000001b041e7223 */ /* 0x000fe20000010021 */
[-C--:B------:R-:W-:Y:S01]  /*7e10*/  FMUL.FTZ R26, R3, R14.reuse ;  /* 0x0000000e031a7220 */ /* 0x080fe20000410000 */
[----:B------:R-:W-:Y:S02]  /*7e20*/  HADD2.F32 R4, -RZ, R28.H1_H1 ;  /* 0x3000001cff047230 */ /* 0x000fe40000004100 */
[----:B------:R-:W-:Y:S01]  /*7e30*/  FFMA.FTZ R15, R0, R14, -R5 ;  /* 0x0000000e000f7223 */ /* 0x000fe20000010805 */
[----:B------:R-:W-:-:S02]  /*7e40*/  HADD2.F32 R3, -RZ, R7.H1_H1 ;  /* 0x30000007ff037230 */ /* 0x000fc40000004100 */
[----:B------:R-:W-:Y:S01]  /*7e50*/  FFMA.FTZ R26, R0, R21, R26 ;  /* 0x00000015001a7223 */ /* 0x000fe2000001001a */
[--C-:B------:R-:W-:Y:S02]  /*7e60*/  HADD2.F32 R14, -RZ, R31.reuse.H1_H1 ;  /* 0x3000001fff0e7230 */ /* 0x100fe40000004100 */
[----:B------:R-:W-:Y:S02]  /*7e70*/  HADD2.F32 R31, -RZ, R31.H0_H0 ;  /* 0x2000001fff1f7230 */ /* 0x000fe40000004100 */
[C---:B------:R-:W-:Y:S01]  /*7e80*/  FMUL.FTZ R21, R3.reuse, R4 ;  /* 0x0000000403157220 */ /* 0x040fe20000410000 */
[----:B------:R-:W-:Y:S02]  /*7e90*/  HADD2.F32 R0, -RZ, R6.H1_H1 ;  /* 0x30000006ff007230 */ /* 0x000fe40000004100 */
[----:B------:R-:W-:Y:S02]  /*7ea0*/  HADD2.F32 R5, -RZ, R28.H0_H0 ;  /* 0x2000001cff057230 */ /* 0x000fe40000004100 */
[----:B------:R-:W-:Y:S01]  /*7eb0*/  FMUL.FTZ R28, R3, R14 ;  /* 0x0000000e031c7220 */ /* 0x000fe20000410000 */
[----:B------:R-:W-:-:S02]  /*7ec0*/  HADD2.F32 R7, -RZ, R7.H0_H0 ;  /* 0x20000007ff077230 */ /* 0x000fc40000004100 */
[C---:B------:R-:W-:Y:S01]  /*7ed0*/  FMUL.FTZ R3, R0.reuse, R31 ;  /* 0x0000001f00037220 */ /* 0x040fe20000410000 */
[----:B------:R-:W-:Y:S02]  /*7ee0*/  HADD2.F32 R6, -RZ, R6.H0_H0 ;  /* 0x20000006ff067230 */ /* 0x000fe40000004100 */
[-C--:B------:R-:W-:Y:S01]  /*7ef0*/  FMUL.FTZ R0, R0, R5.reuse ;  /* 0x0000000500007220 */ /* 0x080fe20000410000 */
[C---:B------:R-:W-:Y:S01]  /*7f00*/  FFMA.FTZ R28, R7.reuse, R4, -R28 ;  /* 0x00000004071c7223 */ /* 0x040fe2000001081c */
[----:B------:R-:W-:Y:S01]  /*7f10*/  FFMA.FTZ R21, R7, R14, R21 ;  /* 0x0000000e07157223 */ /* 0x000fe20000010015 */
[C---:B------:R-:W-:Y:S01]  /*7f20*/  FFMA.FTZ R5, R6.reuse, R5, -R3 ;  /* 0x0000000506057223 */ /* 0x040fe20000010803 */
[----:B------:R-:W-:Y:S01]  /*7f30*/  FFMA.FTZ R0, R6, R31, R0 ;  /* 0x0000001f06007223 */ /* 0x000fe20000010000 */
[----:B------:R-:W-:Y:S02]  /*7f40*/  F2FP.SATFINITE.E4M3.F32.PACK_AB_MERGE_C R6, R40, R37, RZ ;  /* 0x000000252806723e */ /* 0x000fe400048070ff */
[----:B------:R-:W-:-:S02]  /*7f50*/  F2FP.SATFINITE.E4M3.F32.PACK_AB_MERGE_C R7, R41, R34, RZ ;  /* 0x000000222907723e */ /* 0x000fc400048070ff */
[----:B------:R-:W-:Y:S02]  /*7f60*/  F2FP.SATFINITE.E4M3.F32.PACK_AB_MERGE_C R4, R30, R29, RZ ;  /* 0x0000001d1e04723e */ /* 0x000fe400048070ff */
[----:B------:R-:W-:Y:S02]  /*7f70*/  F2FP.SATFINITE.E4M3.F32.PACK_AB_MERGE_C R21, R21, R28, RZ ;  /* 0x0000001c1515723e */ /* 0x000fe400048070ff */
[----:B------:R-:W-:Y:S02]  /*7f80*/  F2FP.SATFINITE.E4M3.F32.PACK_AB_MERGE_C R6, R35, R38, R6 ;  /* 0x000000262306723e */ /* 0x000fe40004807006 */
[----:B------:R-:W-:Y:S02]  /*7f90*/  F2FP.SATFINITE.E4M3.F32.PACK_AB_MERGE_C R7, R42, R39, R7 ;  /* 0x000000272a07723e */ /* 0x000fe40004807007 */
[----:B------:R-:W-:Y:S02]  /*7fa0*/  F2FP.SATFINITE.E4M3.F32.PACK_AB_MERGE_C R4, R26, R15, R4 ;  /* 0x0000000f1a04723e */ /* 0x000fe40004807004 */
[----:B------:R-:W-:-:S05]  /*7fb0*/  F2FP.SATFINITE.E4M3.F32.PACK_AB_MERGE_C R5, R0, R5, R21 ;  /* 0x000000050005723e */ /* 0x000fca0004807015 */
[----:B------:R0:W-:Y:S02]  /*7fc0*/  STS.128 [R20+0xf000], R4 ;  /* 0x00f0000414007388 */ /* 0x0001e40000000c00 */
.L_x_438:
[----:B------:R-:W-:Y:S05]  /*7fd0*/  BSYNC B1 ;  /* 0x0000000000017941 */ /* 0x000fea0003800000 */
.L_x_437:
[----:B------:R-:W-:Y:S04]  /*7fe0*/  BSSY B1, `(.L_x_439) ;  /* 0x000007c000017945 */ /* 0x000fe80003800000 */
[----:B------:R-:W-:Y:S05]  /*7ff0*/  @P1 BRA `(.L_x_440) ;  /* 0x0000000400e81947 */ /* 0x000fea0003800000 */
[----:B0-----:R-:W0:Y:S01]  /*8000*/  LDS.128 R4, [R20+0x10800] ;  /* 0x0108000014047984 */ /* 0x001e220000000c00 */
[----:B-----5:R-:W-:Y:S02]  /*8010*/  SHF.R.U32.HI R27, RZ, 0x8, R25 ;  /* 0x00000008ff1b7819 */ /* 0x020fe40000011619 */
[----:B--2---:R-:W-:Y:S02]  /*8020*/  SHF.R.U32.HI R14, RZ, 0x8, R13 ;  /* 0x00000008ff0e7819 */ /* 0x004fe4000001160d */
[----:B-1----:R-:W-:Y:S02]  /*8030*/  SHF.R.U32.HI R21, RZ, 0x8, R24 ;  /* 0x00000008ff157819 */ /* 0x002fe40000011618 */
[----:B------:R-:W-:Y:S02]  /*8040*/  LOP3.LUT R28, R25, 0xff, RZ, 0xc0, !PT ;  /* 0x000000ff191c7812 */ /* 0x000fe400078ec0ff */
[----:B------:R-:W-:Y:S02]  /*8050*/  LOP3.LUT R27, R27, 0xff, RZ, 0xc0, !PT ;  /* 0x000000ff1b1b7812 */ /* 0x000fe400078ec0ff */
[----:B------:R-:W-:-:S02]  /*8060*/  LOP3.LUT R15, R13, 0xff, RZ, 0xc0, !PT ;  /* 0x000000ff0d0f7812 */ /* 0x000fc400078ec0ff */
[----:B------:R-:W-:Y:S02]  /*8070*/  LOP3.LUT R14, R14, 0xff, RZ, 0xc0, !PT ;  /* 0x000000ff0e0e7812 */ /* 0x000fe400078ec0ff */
[----:B------:R-:W-:Y:S02]  /*8080*/  SHF.R.U32.HI R0, RZ, 0x8, R12 ;  /* 0x00000008ff007819 */ /* 0x000fe4000001160c */
[----:B------:R-:W-:Y:S02]  /*8090*/  LOP3.LUT R26, R24, 0xff, RZ, 0xc0, !PT ;  /* 0x000000ff181a7812 */ /* 0x000fe400078ec0ff */
[----:B------:R-:W-:Y:S02]  /*80a0*/  LOP3.LUT R21, R21, 0xff, RZ, 0xc0, !PT ;  /* 0x000000ff15157812 */ /* 0x000fe400078ec0ff */
[----:B------:R-:W-:Y:S02]  /*80b0*/  PRMT R28, R27, 0x7604, R28 ;  /* 0x000076041b1c7816 */ /* 0x000fe4000000001c */
[----:B------:R-:W-:-:S02]  /*80c0*/  PRMT R15, R14, 0x7604, R15 ;  /* 0x000076040e0f7816 */ /* 0x000fc4000000000f */
[----:B------:R-:W-:Y:S02]  /*80d0*/  SHF.R.U32.HI R27, RZ, 0x10, R25 ;  /* 0x00000010ff1b7819 */ /* 0x000fe40000011619 */
[----:B------:R-:W-:Y:S02]  /*80e0*/  SHF.R.U32.HI R14, RZ, 0x10, R13 ;  /* 0x00000010ff0e7819 */ /* 0x000fe4000001160d */
[----:B------:R-:W-:Y:S02]  /*80f0*/  LOP3.LUT R3, R12, 0xff, RZ, 0xc0, !PT ;  /* 0x000000ff0c037812 */ /* 0x000fe400078ec0ff */
[----:B------:R-:W-:Y:S02]  /*8100*/  LOP3.LUT R0, R0, 0xff, RZ, 0xc0, !PT ;  /* 0x000000ff00007812 */ /* 0x000fe400078ec0ff */
[----:B------:R-:W-:Y:S02]  /*8110*/  PRMT R26, R21, 0x7604, R26 ;  /* 0x00007604151a7816 */ /* 0x000fe4000000001a */
[----:B------:R-:W-:-:S02]  /*8120*/  SHF.R.U32.HI R21, RZ, 0x10, R24 ;  /* 0x00000010ff157819 */ /* 0x000fc40000011618 */
[----:B------:R-:W-:Y:S02]  /*8130*/  LOP3.LUT R27, R27, 0xff, RZ, 0xc0, !PT ;  /* 0x000000ff1b1b7812 */ /* 0x000fe400078ec0ff */
[----:B------:R-:W-:Y:S02]  /*8140*/  LOP3.LUT R14, R14, 0xff, RZ, 0xc0, !PT ;  /* 0x000000ff0e0e7812 */ /* 0x000fe400078ec0ff */
[----:B------:R-:W-:Y:S02]  /*8150*/  PRMT R3, R0, 0x7604, R3 ;  /* 0x0000760400037816 */ /* 0x000fe40000000003 */
[----:B------:R-:W-:Y:S02]  /*8160*/  SHF.R.U32.HI R0, RZ, 0x10, R12 ;  /* 0x00000010ff007819 */ /* 0x000fe4000001160c */
[----:B------:R-:W-:Y:S02]  /*8170*/  LOP3.LUT R21, R21, 0xff, RZ, 0xc0, !PT ;  /* 0x000000ff15157812 */ /* 0x000fe400078ec0ff */
[----:B------:R-:W-:-:S02]  /*8180*/  PRMT R29, R27, 0x7054, R28 ;  /* 0x000070541b1d7816 */ /* 0x000fc4000000001c */
[----:B------:R-:W-:Y:S02]  /*8190*/  PRMT R15, R14, 0x7054, R15 ;  /* 0x000070540e0f7816 */ /* 0x000fe4000000000f */
[----:B------:R-:W-:Y:S02]  /*81a0*/  LOP3.LUT R0, R0, 0xff, RZ, 0xc0, !PT ;  /* 0x000000ff00007812 */ /* 0x000fe400078ec0ff */
[----:B------:R-:W-:Y:S02]  /*81b0*/  PRMT R27, R21, 0x7054, R26 ;  /* 0x00007054151b7816 */ /* 0x000fe4000000001a */
[----:B------:R-:W-:Y:S02]  /*81c0*/  LOP3.LUT R29, R29, 0xff000000, R25, 0xf8, !PT ;  /* 0xff0000001d1d7812 */ /* 0x000fe400078ef819 */
[----:B------:R-:W-:Y:S02]  /*81d0*/  LOP3.LUT R25, R15, 0xff000000, R13, 0xf8, !PT ;  /* 0xff0000000f197812 */ /* 0x000fe400078ef80d */
[----:B------:R-:W-:-:S02]  /*81e0*/  PRMT R3, R0, 0x7054, R3 ;  /* 0x0000705400037816 */ /* 0x000fc40000000003 */
[-C--:B0-----:R-:W-:Y:S02]  /*81f0*/  F2FP.F16.E4M3.UNPACK_B R0, R6.reuse.H1 ;  /* 0x00000006ff00723e */ /* 0x081fe400030006ff */
[----:B------:R-:W-:Y:S02]  /*8200*/  LOP3.LUT R27, R27, 0xff000000, R24, 0xf8, !PT ;  /* 0xff0000001b1b7812 */ /* 0x000fe400078ef818 */
[----:B------:R-:W-:Y:S01]  /*8210*/  F2FP.F16.E4M3.UNPACK_B R28, R29 ;  /* 0x0000001dff1c723e */ /* 0x000fe200020006ff */
[----:B------:R-:W-:Y:S01]  /*8220*/  HADD2.F32 R13, -RZ, R0.H1_H1 ;  /* 0x30000000ff0d7230 */ /* 0x000fe20000004100 */
[----:B------:R-:W-:Y:S02]  /*8230*/  F2FP.F16.E4M3.UNPACK_B R24, R25 ;  /* 0x00000019ff18723e */ /* 0x000fe400020006ff */
[----:B------:R-:W-:Y:S01]  /*8240*/  LOP3.LUT R21, R3, 0xff000000, R12, 0xf8, !PT ;  /* 0xff00000003157812 */ /* 0x000fe200078ef80c */
[----:B------:R-:W-:Y:S01]  /*8250*/  HADD2.F32 R30, -RZ, R28.H1_H1 ;  /* 0x3000001cff1e7230 */ /* 0x000fe20000004100 */
[----:B------:R-:W-:Y:S01]  /*8260*/  F2FP.F16.E4M3.UNPACK_B R3, R6 ;  /* 0x00000006ff03723e */ /* 0x000fe200020006ff */
[----:B------:R-:W-:Y:S01]  /*8270*/  HADD2.F32 R26, -RZ, R24.H1_H1 ;  /* 0x30000018ff1a7230 */ /* 0x000fe20000004100 */
[-C--:B------:R-:W-:Y:S01]  /*8280*/  F2FP.F16.E4M3.UNPACK_B R14, R7.reuse ;  /* 0x00000007ff0e723e */ /* 0x080fe200020006ff */
[----:B------:R-:W-:Y:S01]  /*8290*/  HADD2.F32 R12, -RZ, R0.H0_H0 ;  /* 0x20000000ff0c7230 */ /* 0x000fe20000004100 */
[----:B------:R-:W-:Y:S01]  /*82a0*/  F2FP.F16.E4M3.UNPACK_B R15, R7.H1 ;  /* 0x00000007ff0f723e */ /* 0x000fe200030006ff */
[C---:B------:R-:W-:Y:S01]  /*82b0*/  FMUL.FTZ R31, R13.reuse, R30 ;  /* 0x0000001e0d1f7220 */ /* 0x040fe20000410000 */
[-C--:B------:R-:W-:Y:S01]  /*82c0*/  F2FP.F16.E4M3.UNPACK_B R6, R5.reuse ;  /* 0x00000005ff06723e */ /* 0x080fe200020006ff */
[----:B------:R-:W-:Y:S01]  /*82d0*/  FMUL.FTZ R13, R13, R26 ;  /* 0x0000001a0d0d7220 */ /* 0x000fe20000410000 */
[----:B------:R-:W-:Y:S01]  /*82e0*/  F2FP.F16.E4M3.UNPACK_B R7, R5.H1 ;  /* 0x00000005ff07723e */ /* 0x000fe200030006ff */
[----:B------:R-:W-:Y:S01]  /*82f0*/  HADD2.F32 R28, -RZ, R28.H0_H0 ;  /* 0x2000001cff1c7230 */ /* 0x000fe20000004100 */
[----:B------:R-:W-:Y:S01]  /*8300*/  F2FP.F16.E4M3.UNPACK_B R29, R29.H1 ;  /* 0x0000001dff1d723e */ /* 0x000fe200030006ff */
[----:B------:R-:W-:-:S02]  /*8310*/  HADD2.F32 R5, -RZ, R3.H1_H1 ;  /* 0x30000003ff057230 */ /* 0x000fc40000004100 */
[C---:B------:R-:W-:Y:S01]  /*8320*/  FFMA.FTZ R32, R12.reuse, R26, -R31 ;  /* 0x0000001a0c207223 */ /* 0x040fe2000001081f */
[----:B------:R-:W-:Y:S02]  /*8330*/  HADD2.F32 R24, -RZ, R24.H0_H0 ;  /* 0x20000018ff187230 */ /* 0x000fe40000004100 */
[----:B------:R-:W-:Y:S01]  /*8340*/  FFMA.FTZ R33, R12, R30, R13 ;  /* 0x0000001e0c217223 */ /* 0x000fe2000001000d */
[----:B------:R-:W-:Y:S01]  /*8350*/  HADD2.F32 R3, -RZ, R3.H0_H0 ;  /* 0x20000003ff037230 */ /* 0x000fe20000004100 */
[----:B------:R-:W-:Y:S01]  /*8360*/  F2FP.F16.E4M3.UNPACK_B R25, R25.H1 ;  /* 0x00000019ff19723e */ /* 0x000fe200030006ff */
[C---:B------:R-:W-:Y:S01]  /*8370*/  FMUL.FTZ R12, R5.reuse, R28 ;  /* 0x0000001c050c7220 */ /* 0x040fe20000410000 */
[----:B------:R-:W-:Y:S01]  /*8380*/  FMUL.FTZ R31, R5, R24 ;  /* 0x00000018051f7220 */ /* 0x000fe20000410000 */
[----:B------:R-:W-:Y:S01]  /*8390*/  HADD2.F32 R5, -RZ, R14.H1_H1 ;  /* 0x3000000eff057230 */ /* 0x000fe20000004100 */
[----:B------:R-:W-:Y:S01]  /*83a0*/  F2FP.F16.E4M3.UNPACK_B R0, R4 ;  /* 0x00000004ff00723e */ /* 0x000fe200020006ff */
[----:B------:R-:W-:-:S02]  /*83b0*/  HADD2.F32 R13, -RZ, R29.H0_H0 ;  /* 0x2000001dff0d7230 */ /* 0x000fc40000004100 */
[C---:B------:R-:W-:Y:S01]  /*83c0*/  FFMA.FTZ R30, R3.reuse, R24, -R12 ;  /* 0x00000018031e7223 */ /* 0x040fe2000001080c */
[----:B------:R-:W-:Y:S02]  /*83d0*/  HADD2.F32 R12, -RZ, R25.H0_H0 ;  /* 0x20000019ff0c7230 */ /* 0x000fe40000004100 */
[----:B------:R-:W-:Y:S01]  /*83e0*/  FFMA.FTZ R31, R3, R28, R31 ;  /* 0x0000001c031f7223 */ /* 0x000fe2000001001f */
[----:B------:R-:W-:Y:S02]  /*83f0*/  HADD2.F32 R14, -RZ, R14.H0_H0 ;  /* 0x2000000eff0e7230 */ /* 0x000fe40000004100 */
[C---:B------:R-:W-:Y:S01]  /*8400*/  FMUL.FTZ R35, R5.reuse, R13 ;  /* 0x0000000d05237220 */ /* 0x040fe20000410000 */
[----:B------:R-:W-:Y:S02]  /*8410*/  HADD2.F32 R26, -RZ, R29.H1_H1 ;  /* 0x3000001dff1a7230 */ /* 0x000fe40000004100 */
[----:B------:R-:W-:Y:S01]  /*8420*/  FMUL.FTZ R5, R5, R12 ;  /* 0x0000000c05057220 */ /* 0x000fe20000410000 */
[----:B------:R-:W-:-:S02]  /*8430*/  HADD2.F32 R3, -RZ, R15.H1_H1 ;  /* 0x3000000fff037230 */ /* 0x000fc40000004100 */
[C---:B------:R-:W-:Y:S01]  /*8440*/  FFMA.FTZ R35, R14.reuse, R12, -R35 ;  /* 0x0000000c0e237223 */ /* 0x040fe20000010823 */
[----:B------:R-:W-:Y:S02]  /*8450*/  HADD2.F32 R12, -RZ, R25.H1_H1 ;  /* 0x30000019ff0c7230 */ /* 0x000fe40000004100 */
[----:B------:R-:W-:Y:S01]  /*8460*/  FFMA.FTZ R28, R14, R13, R5 ;  /* 0x0000000d0e1c7223 */ /* 0x000fe20000010005 */
[----:B------:R-:W-:Y:S02]  /*8470*/  HADD2.F32 R15, -RZ, R15.H0_H0 ;  /* 0x2000000fff0f7230 */ /* 0x000fe40000004100 */
[C---:B------:R-:W-:Y:S01]  /*8480*/  FMUL.FTZ R24, R3.reuse, R26 ;  /* 0x0000001a03187220 */ /* 0x040fe20000410000 */
[----:B------:R-:W-:Y:S01]  /*8490*/  F2FP.F16.E4M3.UNPACK_B R13, R27 ;  /* 0x0000001bff0d723e */ /* 0x000fe200020006ff */
[----:B------:R-:W-:Y:S01]  /*84a0*/  FMUL.FTZ R14, R3, R12 ;  /* 0x0000000c030e7220 */ /* 0x000fe20000410000 */
[----:B------:R-:W-:Y:S01]  /*84b0*/  F2FP.F16.E4M3.UNPACK_B R4, R4.H1 ;  /* 0x00000004ff04723e */ /* 0x000fe200030006ff */
[C---:B------:R-:W-:Y:S01]  /*84c0*/  FFMA.FTZ R29, R15.reuse, R12, -R24 ;  /* 0x0000000c0f1d7223 */ /* 0x040fe20000010818 */
[-C--:B------:R-:W-:Y:S01]  /*84d0*/  F2FP.F16.E4M3.UNPACK_B R12, R21.reuse ;  /* 0x00000015ff0c723e */ /* 0x080fe200020006ff */
[----:B------:R-:W-:Y:S01]  /*84e0*/  FFMA.FTZ R34, R15, R26, R14 ;  /* 0x0000001a0f227223 */ /* 0x000fe2000001000e */
[--C-:B------:R-:W-:Y:S01]  /*84f0*/  HADD2.F32 R24, -RZ, R13.reuse.H1_H1 ;  /* 0x3000000dff187230 */ /* 0x100fe20000004100 */
[----:B------:R-:W-:Y:S01]  /*8500*/  F2FP.F16.E4M3.UNPACK_B R21, R21.H1 ;  /* 0x00000015ff15723e */ /* 0x000fe200030006ff */
[----:B------:R-:W-:Y:S01]  /*8510*/  HADD2.F32 R14, -RZ, R13.H0_H0 ;  /* 0x2000000dff0e7230 */ /* 0x000fe20000004100 */
[----:B------:R-:W-:Y:S01]  /*8520*/  F2FP.F16.E4M3.UNPACK_B R27, R27.H1 ;  /* 0x0000001bff1b723e */ /* 0x000fe200030006ff */
[----:B------:R-:W-:-:S02]  /*8530*/  HADD2.F32 R5, -RZ, R4.H1_H1 ;  /* 0x30000004ff057230 */ /* 0x000fc40000004100 */
[----:B------:R-:W-:Y:S02]  /*8540*/  HADD2.F32 R13, -RZ, R12.H1_H1 ;  /* 0x3000000cff0d7230 */ /* 0x000fe40000004100 */
[----:B------:R-:W-:Y:S02]  /*8550*/  HADD2.F32 R3, -RZ, R0.H1_H1 ;  /* 0x30000000ff037230 */ /* 0x000fe40000004100 */
[C---:B------:R-:W-:Y:S01]  /*8560*/  FMUL.FTZ R15, R5.reuse, R24 ;  /* 0x00000018050f7220 */ /* 0x040fe20000410000 */
[----:B------:R-:W-:Y:S02]  /*8570*/  HADD2.F32 R12, -RZ, R12.H0_H0 ;  /* 0x2000000cff0c7230 */ /* 0x000fe40000004100 */
[----:B------:R-:W-:Y:S01]  /*8580*/  FMUL.FTZ R25, R5, R13 ;  /* 0x0000000d05197220 */ /* 0x000fe20000410000 */
[----:B------:R-:W-:Y:S02]  /*8590*/  HADD2.F32 R4, -RZ, R4.H0_H0 ;  /* 0x20000004ff047230 */ /* 0x000fe40000004100 */
[----:B------:R-:W-:Y:S01]  /*85a0*/  FMUL.FTZ R5, R3, R14 ;  /* 0x0000000e03057220 */ /* 0x000fe20000410000 */
[----:B------:R-:W-:-:S02]  /*85b0*/  HADD2.F32 R0, -RZ, R0.H0_H0 ;  /* 0x20000000ff007230 */ /* 0x000fc40000004100 */
[----:B------:R-:W-:Y:S01]  /*85c0*/  FMUL.FTZ R3, R3, R12 ;  /* 0x0000000c03037220 */ /* 0x000fe20000410000 */
[C---:B------:R-:W-:Y:S01]  /*85d0*/  FFMA.FTZ R15, R4.reuse, R13, -R15 ;  /* 0x0000000d040f7223 */ /* 0x040fe2000001080f */
[----:B------:R-:W-:Y:S01]  /*85e0*/  FFMA.FTZ R24, R4, R24, R25 ;  /* 0x0000001804187223 */ /* 0x000fe20000010019 */
[C---:B------:R-:W-:Y:S01]  /*85f0*/  FFMA.FTZ R5, R0.reuse, R12, -R5 ;  /* 0x0000000c00057223 */ /* 0x040fe20000010805 */
[----:B------:R-:W-:Y:S01]  /*8600*/  FFMA.FTZ R14, R0, R14, R3 ;  /* 0x0000000e000e7223 */ /* 0x000fe20000010003 */
[----:B------:R-:W-:Y:S02]  /*8610*/  HADD2.F32 R4, -RZ, R21.H1_H1 ;  /* 0x30000015ff047230 */ /* 0x000fe40000004100 */
[----:B------:R-:W-:Y:S02]  /*8620*/  HADD2.F32 R3, -RZ, R7.H1_H1 ;  /* 0x30000007ff037230 */ /* 0x000fe40000004100 */
[--C-:B------:R-:W-:Y:S02]  /*8630*/  HADD2.F32 R12, -RZ, R27.reuse.H1_H1 ;  /* 0x3000001bff0c7230 */ /* 0x100fe40000004100 */
[----:B------:R-:W-:-:S02]  /*8640*/  HADD2.F32 R27, -RZ, R27.H0_H0 ;  /* 0x2000001bff1b7230 */ /* 0x000fc40000004100 */
[C---:B------:R-:W-:Y:S01]  /*8650*/  FMUL.FTZ R13, R3.reuse, R4 ;  /* 0x00000004030d7220 */ /* 0x040fe20000410000 */
[--C-:B------:R-:W-:Y:S02]  /*8660*/  HADD2.F32 R0, -RZ, R6.reuse.H1_H1 ;  /* 0x30000006ff007230 */ /* 0x100fe40000004100 */
[----:B------:R-:W-:Y:S01]  /*8670*/  FMUL.FTZ R26, R3, R12 ;  /* 0x0000000c031a7220 */ /* 0x000fe20000410000 */
[----:B------:R-:W-:Y:S02]  /*8680*/  HADD2.F32 R21, -RZ, R21.H0_H0 ;  /* 0x20000015ff157230 */ /* 0x000fe40000004100 */
[----:B------:R-:W-:Y:S02]  /*8690*/  HADD2.F32 R7, -RZ, R7.H0_H0 ;  /* 0x20000007ff077230 */ /* 0x000fe40000004100 */
[C---:B------:R-:W-:Y:S01]  /*86a0*/  FMUL.FTZ R3, R0.reuse, R27 ;  /* 0x0000001b00037220 */ /* 0x040fe20000410000 */
[----:B------:R-:W-:Y:S02]  /*86b0*/  HADD2.F32 R6, -RZ, R6.H0_H0 ;  /* 0x20000006ff067230 */ /* 0x000fe40000004100 */
[-C--:B------:R-:W-:Y:S01]  /*86c0*/  FMUL.FTZ R0, R0, R21.reuse ;  /* 0x0000001500007220 */ /* 0x080fe20000410000 */
[C---:B------:R-:W-:Y:S01]  /*86d0*/  FFMA.FTZ R26, R7.reuse, R4, -R26 ;  /* 0x00000004071a7223 */ /* 0x040fe2000001081a */
[----:B------:R-:W-:Y:S01]  /*86e0*/  FFMA.FTZ R13, R7, R12, R13 ;  /* 0x0000000c070d7223 */ /* 0x000fe2000001000d */
[C---:B------:R-:W-:Y:S01]  /*86f0*/  FFMA.FTZ R3, R6.reuse, R21, -R3 ;  /* 0x0000001506037223 */ /* 0x040fe20000010803 */
[----:B------:R-:W-:Y:S01]  /*8700*/  FFMA.FTZ R0, R6, R27, R0 ;  /* 0x0000001b06007223 */ /* 0x000fe20000010000 */
[----:B------:R-:W-:-:S02]  /*8710*/  F2FP.SATFINITE.E4M3.F32.PACK_AB_MERGE_C R4, R24, R15, RZ ;  /* 0x0000000f1804723e */ /* 0x000fc400048070ff */
[----:B------:R-:W-:Y:S02]  /*8720*/  F2FP.SATFINITE.E4M3.F32.PACK_AB_MERGE_C R6, R33, R32, RZ ;  /* 0x000000202106723e */ /* 0x000fe400048070ff */
[----:B------:R-:W-:Y:S02]  /*8730*/  F2FP.SATFINITE.E4M3.F32.PACK_AB_MERGE_C R7, R34, R29, RZ ;  /* 0x0000001d2207723e */ /* 0x000fe400048070ff */
[----:B------:R-:W-:Y:S02]  /*8740*/  F2FP.SATFINITE.E4M3.F32.PACK_AB_MERGE_C R13, R13, R26, RZ ;  /* 0x0000001a0d0d723e */ /* 0x000fe400048070ff */
[----:B------:R-:W-:Y:S02]  /*8750*/  F2FP.SATFINITE.E4M3.F32.PACK_AB_MERGE_C R4, R14, R5, R4 ;  /* 0x000000050e04723e */ /* 0x000fe40004807004 */
[----:B------:R-:W-:Y:S02]  /*8760*/  F2FP.SATFINITE.E4M3.F32.PACK_AB_MERGE_C R6, R31, R30, R6 ;  /* 0x0000001e1f06723e */ /* 0x000fe40004807006 */
[----:B------:R-:W-:-:S02]  /*8770*/  F2FP.SATFINITE.E4M3.F32.PACK_AB_MERGE_C R7, R28, R35, R7 ;  /* 0x000000231c07723e */ /* 0x000fc40004807007 */
[----:B------:R-:W-:-:S05]  /*8780*/  F2FP.SATFINITE.E4M3.F32.PACK_AB_MERGE_C R5, R0, R3, R13 ;  /* 0x000000030005723e */ /* 0x000fca000480700d */
[----:B------:R3:W-:Y:S02]  /*8790*/  STS.128 [R20+0x10800], R4 ;  /* 0x0108000414007388 */ /* 0x0007e40000000c00 */
.L_x_440:
[----:B------:R-:W-:Y:S05]  /*87a0*/  BSYNC B1 ;  /* 0x0000000000017941 */ /* 0x000fea0003800000 */
.L_x_439:
[----:B------:R-:W-:Y:S05]  /*87b0*/  @P2 BRA `(.L_x_436) ;  /* 0x0000002800e82947 */ /* 0x000fea0003800000 */
[----:B0--3--:R-:W0:Y:S01]  /*87c0*/  LDS.128 R4, [R20+0x12000] ;  /* 0x0120000014047984 */ /* 0x009e220000000c00 */
[----:B-----5:R-:W-:Y:S02]  /*87d0*/  SHF.R.U32.HI R13, RZ, 0x8, R11 ;  /* 0x00000008ff0d7819 */ /* 0x020fe4000001160b */
[----:B------:R-:W-:Y:S02]  /*87e0*/  LOP3.LUT R12, R11, 0xff, RZ, 0xc0, !PT ;  /* 0x000000ff0b0c7812 */ /* 0x000fe400078ec0ff */
[----:B------:R-:W-:Y:S02]  /*87f0*/  LOP3.LUT R13, R13, 0xff, RZ, 0xc0, !PT ;  /* 0x000000ff0d0d7812 */ /* 0x000fe400078ec0ff */
[----:B-1----:R-:W-:Y:S02]  /*8800*/  SHF.R.U32.HI R21, RZ, 0x8, R9 ;  /* 0x00000008ff157819 */ /* 0x002fe40000011609 */
[----:B------:R-:W-:Y:S02]  /*8810*/  PRMT R12, R13, 0x7604, R12 ;  /* 0x000076040d0c7816 */ /* 0x000fe4000000000c */
[----:B--2---:R-:W-:-:S02]  /*8820*/  LOP3.LUT R14, R9, 0xff, RZ, 0xc0, !PT ;  /* 0x000000ff090e7812 */ /* 0x004fc400078ec0ff */
[----:B------:R-:W-:Y:S02]  /*8830*/  LOP3.LUT R21, R21, 0xff, RZ, 0xc0, !PT ;  /* 0x000000ff15157812 */ /* 0x000fe400078ec0ff */
[----:B------:R-:W-:Y:S02]  /*8840*/  SHF.R.U32.HI R24, RZ, 0x10, R9 ;  /* 0x00000010ff187819 */ /* 0x000fe40000011609 */
[----:B------:R-:W-:Y:S02]  /*8850*/  SHF.R.U32.HI R25, RZ, 0x10, R11 ;  /* 0x00000010ff197819 */ /* 0x000fe4000001160b */
[----:B------:R-:W-:Y:S02]  /*8860*/  SHF.R.U32.HI R13, RZ, 0x8, R8 ;  /* 0x00000008ff0d7819 */ /* 0x000fe40000011608 */
[----:B------:R-:W-:Y:S02]  /*8870*/  SHF.R.U32.HI R3, RZ, 0x8, R10 ;  /* 0x00000008ff037819 */ /* 0x000fe4000001160a */
[----:B------:R-:W-:Y:S01]  /*8880*/  PRMT R14, R21, 0x7604, R14 ;  /* 0x00007604150e7816 */ /* 0x000fe2000000000e */
[----:B------:R-:W-:Y:S01]  /*8890*/  IMAD.U32 R21, R24, 0x10000, RZ ;  /* 0x0001000018157824 */ /* 0x000fe200078e00ff */
[----:B------:R-:W-:Y:S01]  /*88a0*/  LOP3.LUT R15, R13, 0xff, RZ, 0xc0, !PT ;  /* 0x000000ff0d0f7812 */ /* 0x000fe200078ec0ff */
[----:B------:R-:W-:Y:S01]  /*88b0*/  IMAD.U32 R13, R25, 0x10000, RZ ;  /* 0x00010000190d7824 */ /* 0x000fe200078e00ff */
[----:B------:R-:W-:-:S02]  /*88c0*/  LOP3.LUT R0, R10, 0xff, RZ, 0xc0, !PT ;  /* 0x000000ff0a007812 */ /* 0x000fc400078ec0ff */
[----:B------:R-:W-:Y:S02]  /*88d0*/  LOP3.LUT R3, R3, 0xff, RZ, 0xc0, !PT ;  /* 0x000000ff03037812 */ /* 0x000fe400078ec0ff */
[----:B------:R-:W-:Y:S02]  /*88e0*/  LOP3.LUT R21, R14, 0xff0000, R21, 0xf8, !PT ;  /* 0x00ff00000e157812 */ /* 0x000fe400078ef815 */
[----:B------:R-:W-:Y:S02]  /*88f0*/  PRMT R3, R3, 0x7604, R0 ;  /* 0x0000760403037816 */ /* 0x000fe40000000000 */
[----:B------:R-:W-:Y:S02]  /*8900*/  LOP3.LUT R0, R8, 0xff, RZ, 0xc0, !PT ;  /* 0x000000ff08007812 */ /* 0x000fe400078ec0ff */
[----:B------:R-:W-:Y:S02]  /*8910*/  LOP3.LUT R13, R12, 0xff0000, R13, 0xf8, !PT ;  /* 0x00ff00000c0d7812 */ /* 0x000fe400078ef80d */
[----:B------:R-:W-:-:S02]  /*8920*/  LOP3.LUT R24, R21, 0xff000000, R9, 0xf8, !PT ;  /* 0xff00000015187812 */ /* 0x000fc400078ef809 */
[----:B------:R-:W-:Y:S02]  /*8930*/  PRMT R15, R15, 0x7604, R0 ;  /* 0x000076040f0f7816 */ /* 0x000fe40000000000 */
[----:B------:R-:W-:Y:S02]  /*8940*/  LOP3.LUT R13, R13, 0xff000000, R11, 0xf8, !PT ;  /* 0xff0000000d0d7812 */ /* 0x000fe400078ef80b */
[----:B0-----:R-:W-:Y:S02]  /*8950*/  F2FP.F16.E4M3.UNPACK_B R0, R6.H1 ;  /* 0x00000006ff00723e */ /* 0x001fe400030006ff */
[----:B------:R-:W-:Y:S02]  /*8960*/  F2FP.F16.E4M3.UNPACK_B R25, R24 ;  /* 0x00000018ff19723e */ /* 0x000fe400020006ff */
[--C-:B------:R-:W-:Y:S01]  /*8970*/  LOP3.LUT R15, R15, 0xff0000, R8.reuse, 0xf8, !PT ;  /* 0x00ff00000f0f7812 */ /* 0x100fe200078ef808 */
[--C-:B------:R-:W-:Y:S01]  /*8980*/  HADD2.F32 R9, -RZ, R0.reuse.H1_H1 ;  /* 0x30000000ff097230 */ /* 0x100fe20000004100 */
[----:B------:R-:W-:Y:S01]  /*8990*/  F2FP.F16.E4M3.UNPACK_B R14, R13 ;  /* 0x0000000dff0e723e */ /* 0x000fe200020006ff */
[----:B------:R-:W-:Y:S01]  /*89a0*/  HADD2.F32 R26, -RZ, R25.H1_H1 ;  /* 0x30000019ff1a7230 */ /* 0x000fe20000004100 */
[----:B------:R-:W-:Y:S01]  /*89b0*/  LOP3.LUT R21, R15, 0xff000000, R8, 0xf8, !PT ;  /* 0xff0000000f157812 */ /* 0x000fe200078ef808 */
[----:B------:R-:W-:Y:S01]  /*89c0*/  HADD2.F32 R8, -RZ, R0.H0_H0 ;  /* 0x20000000ff087230 */ /* 0x000fe20000004100 */
[----:B------:R-:W-:Y:S01]  /*89d0*/  LOP3.LUT R3, R3, 0xff0000, R10, 0xf8, !PT ;  /* 0x00ff000003037812 */ /* 0x000fe200078ef80a */
[----:B------:R-:W-:-:S02]  /*89e0*/  HADD2.F32 R15, -RZ, R14.H1_H1 ;  /* 0x3000000eff0f7230 */ /* 0x000fc40000004100 */
[----:B------:R-:W-:Y:S01]  /*89f0*/  FMUL.FTZ R27, R9, R26 ;  /* 0x0000001a091b7220 */ /* 0x000fe20000410000 */
[----:B------:R-:W-:Y:S01]  /*8a00*/  F2FP.F16.E4M3.UNPACK_B R11, R7.H1 ;  /* 0x00000007ff0b723e */ /* 0x000fe200030006ff */
[----:B------:R-:W-:Y:S01]  /*8a10*/  HADD2.F32 R14, -RZ, R14.H0_H0 ;  /* 0x2000000eff0e7230 */ /* 0x000fe20000004100 */
[----:B------:R-:W-:Y:S01]  /*8a20*/  LOP3.LUT R12, R3, 0xff000000, R10, 0xf8, !PT ;  /* 0xff000000030c7812 */ /* 0x000fe200078ef80a */
[-C--:B------:R-:W-:Y:S01]  /*8a30*/  FMUL.FTZ R9, R9, R15.reuse ;  /* 0x0000000f09097220 */ /* 0x080fe20000410000 */
[----:B------:R-:W-:Y:S01]  /*8a40*/  F2FP.F16.E4M3.UNPACK_B R3, R6 ;  /* 0x00000006ff03723e */ /* 0x000fe200020006ff */
[C---:B------:R-:W-:Y:S01]  /*8a50*/  FFMA.FTZ R27, R8.reuse, R15, -R27 ;  /* 0x0000000f081b7223 */ /* 0x040fe2000001081b */
[----:B------:R-:W-:Y:S01]  /*8a60*/  F2FP.F16.E4M3.UNPACK_B R10, R7 ;  /* 0x00000007ff0a723e */ /* 0x000fe200020006ff */
[----:B------:R-:W-:Y:S01]  /*8a70*/  FFMA.FTZ R28, R8, R26, R9 ;  /* 0x0000001a081c7223 */ /* 0x000fe20000010009 */
[-C--:B------:R-:W-:Y:S01]  /*8a80*/  F2FP.F16.E4M3.UNPACK_B R6, R5.reuse ;  /* 0x00000005ff06723e */ /* 0x080fe200020006ff */
[----:B------:R-:W-:Y:S01]  /*8a90*/  HADD2.F32 R8, -RZ, R25.H0_H0 ;  /* 0x20000019ff087230 */ /* 0x000fe20000004100 */
[----:B------:R-:W-:Y:S01]  /*8aa0*/  F2FP.F16.E4M3.UNPACK_B R7, R5.H1 ;  /* 0x00000005ff07723e */ /* 0x000fe200030006ff */
[--C-:B------:R-:W-:Y:S01]  /*8ab0*/  HADD2.F32 R5, -RZ, R3.reuse.H1_H1 ;  /* 0x30000003ff057230 */ /* 0x100fe20000004100 */
[----:B------:R-:W-:Y:S01]  /*8ac0*/  F2FP.F16.E4M3.UNPACK_B R24, R24.H1 ;  /* 0x00000018ff18723e */ /* 0x000fe200030006ff */
[----:B------:R-:W-:Y:S01]  /*8ad0*/  HADD2.F32 R3, -RZ, R3.H0_H0 ;  /* 0x20000003ff037230 */ /* 0x000fe20000004100 */
[----:B------:R-:W-:-:S02]  /*8ae0*/  F2FP.F16.E4M3.UNPACK_B R13, R13.H1 ;  /* 0x0000000dff0d723e */ /* 0x000fc400030006ff */
[C---:B------:R-:W-:Y:S01]  /*8af0*/  FMUL.FTZ R26, R5.reuse, R8 ;  /* 0x00000008051a7220 */ /* 0x040fe20000410000 */
[----:B------:R-:W-:Y:S01]  /*8b00*/  FMUL.FTZ R15, R5, R14 ;  /* 0x0000000e050f7220 */ /* 0x000fe20000410000 */
[----:B------:R-:W-:Y:S01]  /*8b10*/  HADD2.F32 R5, -RZ, R10.H1_H1 ;  /* 0x3000000aff057230 */ /* 0x000fe20000004100 */
[----:B------:R-:W-:Y:S01]  /*8b20*/  F2FP.F16.E4M3.UNPACK_B R0, R4 ;  /* 0x00000004ff00723e */ /* 0x000fe200020006ff */
[----:B------:R-:W-:Y:S02]  /*8b30*/  HADD2.F32 R9, -RZ, R24.H0_H0 ;  /* 0x20000018ff097230 */ /* 0x000fe40000004100 */
[C---:B------:R-:W-:Y:S01]  /*8b40*/  FFMA.FTZ R25, R3.reuse, R8, R15 ;  /* 0x0000000803197223 */ /* 0x040fe2000001000f */
[----:B------:R-:W-:Y:S02]  /*8b50*/  HADD2.F32 R8, -RZ, R13.H0_H0 ;  /* 0x2000000dff087230 */ /* 0x000fe40000004100 */
[----:B------:R-:W-:Y:S01]  /*8b60*/  FFMA.FTZ R26, R3, R14, -R26 ;  /* 0x0000000e031a7223 */ /* 0x000fe2000001081a */
[----:B------:R-:W-:-:S02]  /*8b70*/  HADD2.F32 R10, -RZ, R10.H0_H0 ;  /* 0x2000000aff0a7230 */ /* 0x000fc40000004100 */
[CC--:B------:R-:W-:Y:S01]  /*8b80*/  FMUL.FTZ R15, R5.reuse, R9.reuse ;  /* 0x00000009050f7220 */ /* 0x0c0fe20000410000 */
[----:B------:R-:W-:Y:S02]  /*8b90*/  HADD2.F32 R24, -RZ, R24.H1_H1 ;  /* 0x30000018ff187230 */ /* 0x000fe40000004100 */
[-C--:B------:R-:W-:Y:S01]  /*8ba0*/  FMUL.FTZ R5, R5, R8.reuse ;  /* 0x0000000805057220 */ /* 0x080fe20000410000 */
[----:B------:R-:W-:Y:S02]  /*8bb0*/  HADD2.F32 R3, -RZ, R11.H1_H1 ;  /* 0x3000000bff037230 */ /* 0x000fe40000004100 */
[C---:B------:R-:W-:Y:S01]  /*8bc0*/  FFMA.FTZ R29, R10.reuse, R8, -R15 ;  /* 0x000000080a1d7223 */ /* 0x040fe2000001080f */
[----:B------:R-:W-:Y:S02]  /*8bd0*/  HADD2.F32 R8, -RZ, R13.H1_H1 ;  /* 0x3000000dff087230 */ /* 0x000fe40000004100 */
[----:B------:R-:W-:Y:S01]  /*8be0*/  FFMA.FTZ R30, R10, R9, R5 ;  /* 0x000000090a1e7223 */ /* 0x000fe20000010005 */
[----:B------:R-:W-:-:S02]  /*8bf0*/  HADD2.F32 R11, -RZ, R11.H0_H0 ;  /* 0x2000000bff0b7230 */ /* 0x000fc40000004100 */
[C---:B------:R-:W-:Y:S01]  /*8c00*/  FMUL.FTZ R14, R3.reuse, R24 ;  /* 0x00000018030e7220 */ /* 0x040fe20000410000 */
[-C--:B------:R-:W-:Y:S01]  /*8c10*/  F2FP.F16.E4M3.UNPACK_B R9, R21.reuse ;  /* 0x00000015ff09723e */ /* 0x080fe200020006ff */
[----:B------:R-:W-:Y:S01]  /*8c20*/  FMUL.FTZ R10, R3, R8 ;  /* 0x00000008030a7220 */ /* 0x000fe20000410000 */
[----:B------:R-:W-:Y:S01]  /*8c30*/  F2FP.F16.E4M3.UNPACK_B R4, R4.H1 ;  /* 0x00000004ff04723e */ /* 0x000fe200030006ff */
[C---:B------:R-:W-:Y:S01]  /*8c40*/  FFMA.FTZ R31, R11.reuse, R8, -R14 ;  /* 0x000000080b1f7223 */ /* 0x040fe2000001080e */
[----:B------:R-:W-:Y:S01]  /*8c50*/  F2FP.F16.E4M3.UNPACK_B R8, R12 ;  /* 0x0000000cff08723e */ /* 0x000fe200020006ff */
        /* <DEDUP_REMOVED lines=14> */
[-C--:B------:R-:W-:Y:S01]  /*8d40*/  FMUL.FTZ R3, R3, R8.reuse ;  /* 0x0000000803037220 */ /* 0x080fe20000410000 */
        /* <DEDUP_REMOVED lines=9> */
[----:B------:R-:W-:Y:S02]  /*8de0*/  HADD2.F32 R0, -RZ, R6.H1_H1 ;  /* 0x30000006ff007230 */ /* 0x000fe40000004100 */
[----:B------:R-:W-:Y:S02]  /*8df0*/  HADD2.F32 R5, -RZ, R12.H0_H0 ;  /* 0x2000000cff057230 */ /* 0x000fe40000004100 */
[----:B------:R-:W-:Y:S01]  /*8e00*/  FMUL.FTZ R12, R3, R8 ;  /* 0x00000008030c7220 */ /* 0x000fe20000410000 */
        /* <DEDUP_REMOVED lines=16> */
[----:B------:R0:W-:Y:S01]  /*8f10*/  STS.128 [R20+0x12000], R4 ;  /* 0x0120000414007388 */ /* 0x0001e20000000c00 */
[----:B------:R-:W-:Y:S05]  /*8f20*/  BRA `(.L_x_436) ;  /* 0x00000024000c7947 */ /* 0x000fea0003800000 */
.L_x_430:
[----:B------:R-:W-:-:S03]  /*8f30*/  UMOV UR4, 0xffffffff ;  /* 0xffffffff00047882 */ /* 0x000fc60000000000 */
[----:B------:R-:W-:Y:S05]  /*8f40*/  BRA.DIV UR4, `(.L_x_441) ;  /* 0x0000010604607947 */ /* 0x000fea000b800000 */
[----:B------:R0:W1:Y:S04]  /*8f50*/  SHFL.IDX PT, R29, R28, RZ, 0x1e1f ;  /* 0x001e1fff1c1d7589 */ /* 0x00006800000e0000 */
[----:B------:R0:W2:Y:S04]  /*8f60*/  SHFL.IDX PT, R21, R26, RZ, 0x1e1f ;  /* 0x001e1fff1a157589 */ /* 0x0000a800000e0000 */
[----:B------:R0:W3:Y:S04]  /*8f70*/  SHFL.IDX PT, R0, R24, RZ, 0x1e1f ;  /* 0x001e1fff18007589 */ /* 0x0000e800000e0000 */
[----:B------:R0:W4:Y:S02]  /*8f80*/  SHFL.IDX PT, R3, R30, RZ, 0x1e1f ;  /* 0x001e1fff1e037589 */ /* 0x00012400000e0000 */
.L_x_656:
[----:B------:R-:W5:Y:S01]  /*8f90*/  LDL R13, [R1+0x40] ;  /* 0x00004000010d7983 */ /* 0x000f620000100800 */
[----:B------:R-:W-:Y:S01]  /*8fa0*/  ULDC UR4, c[0x0][0x448] ;  /* 0x0001120000047ab9 */ /* 0x000fe20000000800 */
[----:B------:R-:W-:Y:S01]  /*8fb0*/  BSSY B1, `(.L_x_442) ;  /* 0x000002c000017945 */ /* 0x000fe20003800000 */
[----:B------:R-:W-:Y:S01]  /*8fc0*/  IMAD R38, R25, UR4, RZ ;  /* 0x0000000419267c24 */ /* 0x000fe2000f8e02ff */
[----:B------:R-:W-:Y:S02]  /*8fd0*/  CS2R R4, SRZ ;  /* 0x0000000000047805 */ /* 0x000fe4000001ff00 */
[----:B------:R-:W-:Y:S02]  /*8fe0*/  CS2R R8, SRZ ;  /* 0x0000000000087805 */ /* 0x000fe4000001ff00 */
[----:B------:R-:W-:Y:S02]  /*8ff0*/  CS2R R10, SRZ ;  /* 0x00000000000a7805 */ /* 0x000fe4000001ff00 */
[----:B------:R-:W-:-:S02]  /*9000*/  CS2R R14, SRZ ;  /* 0x00000000000e7805 */ /* 0x000fc4000001ff00 */
[----:B------:R-:W-:Y:S02]  /*9010*/  ISETP.GE.AND P0, PT, R6, R38, PT ;  /* 0x000000260600720c */ /* 0x000fe40003f06270 */
[----:B0-----:R-:W-:Y:S02]  /*9020*/  CS2R R24, SRZ ;  /* 0x0000000000187805 */ /* 0x001fe4000001ff00 */
[----:B------:R-:W-:Y:S02]  /*9030*/  CS2R R26, SRZ ;  /* 0x00000000001a7805 */ /* 0x000fe4000001ff00 */
[----:B-----5:R-:W-:-:S04]  /*9040*/  LEA.HI R7, R13, R13, RZ, 0x1 ;  /* 0x0000000d0d077211 */ /* 0x020fc800078f08ff */
[----:B------:R-:W-:Y:S02]  /*9050*/  LOP3.LUT R12, R7, 0xfffffffe, RZ, 0xc0, !PT ;  /* 0xfffffffe070c7812 */ /* 0x000fe400078ec0ff */
[----:B------:R-:W-:-:S03]  /*9060*/  CS2R R6, SRZ ;  /* 0x0000000000067805 */ /* 0x000fc6000001ff00 */
[----:B------:R-:W-:Y:S01]  /*9070*/  IMAD.IADD R37, R13, 0x1, -R12 ;  /* 0x000000010d257824 */ /* 0x000fe200078e0a0c */
[----:B------:R-:W-:-:S04]  /*9080*/  CS2R R12, SRZ ;  /* 0x00000000000c7805 */ /* 0x000fc8000001ff00 */
[----:B------:R-:W-:Y:S01]  /*9090*/  SHF.L.U32 R37, R37, 0x1f, RZ ;  /* 0x0000001f25257819 */ /* 0x000fe200000006ff */
[----:B------:R-:W-:Y:S06]  /*90a0*/  @P0 BRA `(.L_x_443) ;  /* 0x0000000000700947 */ /* 0x000fec0003800000 */
[----:B------:R-:W3:Y:S01]  /*90b0*/  LDL R28, [R1+0x4] ;  /* 0x00000400011c7983 */ /* 0x000ee20000100800 */
[C---:B------:R-:W-:Y:S01]  /*90c0*/  VIADD R4, R16.reuse, 0x20 ;  /* 0x0000002010047836 */ /* 0x040fe20000000000 */
[----:B------:R-:W-:Y:S01]  /*90d0*/  ULDC UR4, c[0x0][0x3f4] ;  /* 0x0000fd0000047ab9 */ /* 0x000fe20000000800 */
[----:B------:R-:W-:Y:S02]  /*90e0*/  CS2R R12, SRZ ;  /* 0x00000000000c7805 */ /* 0x000fe4000001ff00 */
[----:B------:R-:W-:Y:S02]  /*90f0*/  ISETP.GE.AND P4, PT, R16, UR4, PT ;  /* 0x0000000410007c0c */ /* 0x000fe4000bf86270 */
[----:B------:R-:W-:Y:S02]  /*9100*/  CS2R R14, SRZ ;  /* 0x00000000000e7805 */ /* 0x000fe4000001ff00 */
[----:B------:R-:W-:Y:S02]  /*9110*/  ISETP.GE.AND P5, PT, R4, UR4, PT ;  /* 0x0000000404007c0c */ /* 0x000fe4000bfa6270 */
[----:B------:R-:W-:-:S02]  /*9120*/  CS2R R24, SRZ ;  /* 0x0000000000187805 */ /* 0x000fc4000001ff00 */
[----:B------:R-:W-:Y:S02]  /*9130*/  CS2R R26, SRZ ;  /* 0x00000000001a7805 */ /* 0x000fe4000001ff00 */
[----:B------:R-:W-:Y:S02]  /*9140*/  CS2R R8, SRZ ;  /* 0x0000000000087805 */ /* 0x000fe4000001ff00 */
[----:B------:R-:W-:Y:S02]  /*9150*/  CS2R R10, SRZ ;  /* 0x00000000000a7805 */ /* 0x000fe4000001ff00 */
[----:B------:R-:W-:Y:S02]  /*9160*/  @!P4 SHF.R.S32.HI R4, RZ, 0x1f, R16 ;  /* 0x0000001fff04c819 */ /* 0x000fe40000011410 */
[----:B--2---:R-:W-:-:S05]  /*9170*/  @!P4 IADD3 R30, P1, R16, R21, RZ ;  /* 0x00000015101ec210 */ /* 0x004fca0007f3e0ff */
[----:B----4-:R-:W-:Y:S02]  /*9180*/  @!P4 IMAD.X R31, R3, 0x1, R4, P1 ;  /* 0x00000001031fc824 */ /* 0x010fe400008e0604 */
[----:B---3--:R-:W-:Y:S01]  /*9190*/  @!P5 IMAD.SHL.U32 R6, R28, 0x10, RZ ;  /* 0x000000101c06d824 */ /* 0x008fe200078e00ff */
[----:B-1----:R-:W-:-:S04]  /*91a0*/  @!P4 IADD3 R28, P0, R16, R29, RZ ;  /* 0x0000001d101cc210 */ /* 0x002fc80007f1e0ff */
[----:B------:R-:W-:Y:S01]  /*91b0*/  @!P5 IADD3 R32, P2, R6, R29, RZ ;  /* 0x0000001d0620d210 */ /* 0x000fe20007f5e0ff */
[----:B------:R-:W-:Y:S01]  /*91c0*/  @!P4 IMAD.X R29, R0, 0x1, R4, P0 ;  /* 0x00000001001dc824 */ /* 0x000fe200000e0604 */
[----:B------:R-:W-:Y:S02]  /*91d0*/  @!P5 IADD3 R34, P3, R6, R21, RZ ;  /* 0x000000150622d210 */ /* 0x000fe40007f7e0ff */
[----:B------:R-:W-:Y:S02]  /*91e0*/  @!P5 SHF.R.S32.HI R6, RZ, 0x1f, R6 ;  /* 0x0000001fff06d819 */ /* 0x000fe40000011406 */
[----:B------:R-:W-:Y:S01]  /*91f0*/  CS2R R4, SRZ ;  /* 0x0000000000047805 */ /* 0x000fe2000001ff00 */
[----:B------:R0:W5:Y:S02]  /*9200*/  @!P4 LD.E.128 R12, desc[UR42][R28.64] ;  /* 0x0000002a1c0cc980 */ /* 0x000164000c101d00 */
[--C-:B------:R-:W-:Y:S02]  /*9210*/  @!P5 IMAD.X R33, R0, 0x1, R6.reuse, P2 ;  /* 0x000000010021d824 */ /* 0x100fe400010e0606 */
[----:B------:R-:W-:Y:S01]  /*9220*/  @!P5 IMAD.X R35, R3, 0x1, R6, P3 ;  /* 0x000000010323d824 */ /* 0x000fe200018e0606 */
[----:B------:R-:W-:-:S02]  /*9230*/  CS2R R6, SRZ ;  /* 0x0000000000067805 */ /* 0x000fc4000001ff00 */
[----:B------:R0:W5:Y:S04]  /*9240*/  @!P5 LD.E.128 R24, desc[UR42][R32.64] ;  /* 0x0000002a2018d980 */ /* 0x000168000c101d00 */
[----:B------:R0:W5:Y:S04]  /*9250*/  @!P4 LD.E.128 R4, desc[UR42][R30.64] ;  /* 0x0000002a1e04c980 */ /* 0x000168000c101d00 */
[----:B------:R0:W5:Y:S02]  /*9260*/  @!P5 LD.E.128 R8, desc[UR42][R34.64] ;  /* 0x0000002a2208d980 */ /* 0x000164000c101d00 */
.L_x_443:
[----:B------:R-:W-:Y:S05]  /*9270*/  BSYNC B1 ;  /* 0x0000000000017941 */ /* 0x000fea0003800000 */
.L_x_442:
[----:B---3--:R-:W3:Y:S01]  /*9280*/  S2R R0, SR_TID.X ;  /* 0x0000000000007919 */ /* 0x008ee20000002100 */
[----:B------:R-:W1:Y:S01]  /*9290*/  SYNCS.PHASECHK.TRANS64.TRYWAIT P0, [R18+URZ+0x19c00], R37 ;  /* 0x019c0025120075a7 */ /* 0x000e62000800017f */
[----:B------:R-:W-:Y:S01]  /*92a0*/  BSSY B1, `(.L_x_444) ;  /* 0x0000008000017945 */ /* 0x000fe20003800000 */
[----:B---3--:R-:W-:-:S05]  /*92b0*/  VIADD R0, R0, 0xffffff80 ;  /* 0xffffff8000007836 */ /* 0x008fca0000000000 */
[----:B----4-:R-:W-:Y:S01]  /*92c0*/  LEA.HI R3, R0, R0, RZ, 0x1 ;  /* 0x0000000000037211 */ /* 0x010fe200078f08ff */
[----:B------:R-:W-:-:S03]  /*92d0*/  IMAD R0, R153, -0xc0, R38 ;  /* 0xffffff4099007824 */ /* 0x000fc600078e0226 */
[----:B------:R-:W-:Y:S02]  /*92e0*/  SHF.R.S32.HI R3, RZ, 0x1, R3 ;  /* 0x00000001ff037819 */ /* 0x000fe40000011403 */
[----:B------:R-:W-:-:S04]  /*92f0*/  VIMNMX R0, R0, 0xc0, PT ;  /* 0x000000c000007848 */ /* 0x000fc80003fe0100 */
[----:B------:R-:W-:Y:S01]  /*9300*/  ISETP.GE.AND P1, PT, R3, R0, PT ;  /* 0x000000000300720c */ /* 0x000fe20003f26270 */
[----:B-1----:R-:W-:-:S12]  /*9310*/  @!P0 BRA `(.L_x_445) ;  /* 0x0000010000e08947 */ /* 0x002fd80003800000 */
.L_x_657:
[----:B------:R-:W-:Y:S05]  /*9320*/  BSYNC B1 ;  /* 0x0000000000017941 */ /* 0x000fea0003800000 */
.L_x_444:
[----:B------:R-:W-:Y:S05]  /*9330*/  @P1 BRA `(.L_x_436) ;  /* 0x0000002000081947 */ /* 0x000fea0003800000 */
[----:B------:R3:W5:Y:S01]  /*9340*/  LDL R63, [R1+0xc] ;  /* 0x00000c00013f7983 */ /* 0x0007620000100800 */
[----:B------:R-:W4:Y:S03]  /*9350*/  LDC R3, c[0x0][0x3f4] ;  /* 0x0000fd00ff037b82 */ /* 0x000f260000000800 */
[----:B------:R3:W5:Y:S04]  /*9360*/  LDL R62, [R1+0x1c] ;  /* 0x00001c00013e7983 */ /* 0x0007680000100800 */
[----:B------:R3:W5:Y:S01]  /*9370*/  LDL R61, [R1+0x60] ;  /* 0x00006000013d7983 */ /* 0x0007620000100800 */
[C---:B------:R-:W-:Y:S01]  /*9380*/  VIADD R0, R16.reuse, 0x20 ;  /* 0x0000002010007836 */ /* 0x040fe20000000000 */
[----:B------:R-:W-:Y:S01]  /*9390*/  BSSY B1, `(.L_x_446) ;  /* 0x00000fd000017945 */ /* 0x000fe20003800000 */
[----:B----4-:R-:W-:-:S03]  /*93a0*/  ISETP.GE.AND P0, PT, R16, R3, PT ;  /* 0x000000031000720c */ /* 0x010fc60003f06270 */
[----:B------:R-:W-:-:S10]  /*93b0*/  ISETP.GE.AND P1, PT, R0, R3, PT ;  /* 0x000000030000720c */ /* 0x000fd40003f26270 */
[----:B---3--:R-:W-:Y:S05]  /*93c0*/  @P0 BRA `(.L_x_447) ;  /* 0x0000000c00e40947 */ /* 0x008fea0003800000 */
[----:B0-----:R-:W0:Y:S01]  /*93d0*/  S2R R30, SR_TID.X ;  /* 0x00000000001e7919 */ /* 0x001e220000002100 */
[----:B--2--5:R-:W-:Y:S02]  /*93e0*/  SHF.R.U32.HI R21, RZ, 0x8, R12 ;  /* 0x00000008ff157819 */ /* 0x024fe4000001160c */
[----:B------:R-:W-:Y:S02]  /*93f0*/  LOP3.LUT R0, R12, 0xff, RZ, 0xc0, !PT ;  /* 0x000000ff0c007812 */ /* 0x000fe400078ec0ff */
[----:B------:R-:W-:Y:S02]  /*9400*/  LOP3.LUT R21, R21, 0xff, RZ, 0xc0, !PT ;  /* 0x000000ff15157812 */ /* 0x000fe400078ec0ff */
[----:B------:R-:W-:Y:S02]  /*9410*/  SHF.R.U32.HI R29, RZ, 0x8, R13 ;  /* 0x00000008ff1d7819 */ /* 0x000fe4000001160d */
[----:B-1----:R-:W-:Y:S02]  /*9420*/  PRMT R37, R21, 0x7604, R0 ;  /* 0x0000760415257816 */ /* 0x002fe40000000000 */
[----:B------:R-:W-:-:S02]  /*9430*/  SHF.R.U32.HI R31, RZ, 0x8, R14 ;  /* 0x00000008ff1f7819 */ /* 0x000fc4000001160e */
[----:B------:R-:W-:Y:S02]  /*9440*/  LOP3.LUT R28, R13, 0xff, RZ, 0xc0, !PT ;  /* 0x000000ff0d1c7812 */ /* 0x000fe400078ec0ff */
[----:B------:R-:W-:Y:S02]  /*9450*/  LOP3.LUT R29, R29, 0xff, RZ, 0xc0, !PT ;  /* 0x000000ff1d1d7812 */ /* 0x000fe400078ec0ff */
[----:B------:R-:W-:Y:S02]  /*9460*/  LOP3.LUT R31, R31, 0xff, RZ, 0xc0, !PT ;  /* 0x000000ff1f1f7812 */ /* 0x000fe400078ec0ff */
[----:B------:R-:W-:Y:S02]  /*9470*/  PRMT R38, R29, 0x7604, R28 ;  /* 0x000076041d267816 */ /* 0x000fe4000000001c */
[----:B------:R-:W-:Y:S02]  /*9480*/  SHF.R.U32.HI R29, RZ, 0x8, R15 ;  /* 0x00000008ff1d7819 */ /* 0x000fe4000001160f */
[----:B------:R-:W-:-:S02]  /*9490*/  LOP3.LUT R28, R15, 0xff, RZ, 0xc0, !PT ;  /* 0x000000ff0f1c7812 */ /* 0x000fc400078ec0ff */
[----:B------:R-:W-:Y:S02]  /*94a0*/  LOP3.LUT R29, R29, 0xff, RZ, 0xc0, !PT ;  /* 0x000000ff1d1d7812 */ /* 0x000fe400078ec0ff */
[----:B------:R-:W-:Y:S02]  /*94b0*/  SHF.R.U32.HI R42, RZ, 0x8, R5 ;  /* 0x00000008ff2a7819 */ /* 0x000fe40000011605 */
[----:B------:R-:W-:Y:S02]  /*94c0*/  PRMT R40, R29, 0x7604, R28 ;  /* 0x000076041d287816 */ /* 0x000fe4000000001c */
[----:B------:R-:W-:Y:S02]  /*94d0*/  SHF.R.U32.HI R43, RZ, 0x8, R6 ;  /* 0x00000008ff2b7819 */ /* 0x000fe40000011606 */
[----:B0-----:R-:W-:Y:S02]  /*94e0*/  IADD3 R33, R30, -0x80, RZ ;  /* 0xffffff801e217810 */ /* 0x001fe40007ffe0ff */
[----:B------:R-:W-:-:S02]  /*94f0*/  LOP3.LUT R30, R14, 0xff, RZ, 0xc0, !PT ;  /* 0x000000ff0e1e7812 */ /* 0x000fc400078ec0ff */
[----:B------:R-:W-:Y:S02]  /*9500*/  LEA.HI R32, R33, R33, RZ, 0x1 ;  /* 0x0000002121207211 */ /* 0x000fe400078f08ff */
[----:B------:R-:W-:Y:S02]  /*9510*/  PRMT R41, R31, 0x7604, R30 ;  /* 0x000076041f297816 */ /* 0x000fe4000000001e */
[----:B------:R-:W-:Y:S02]  /*9520*/  LOP3.LUT R32, R32, 0xfffffffe, RZ, 0xc0, !PT ;  /* 0xfffffffe20207812 */ /* 0x000fe400078ec0ff */
[----:B------:R-:W-:Y:S02]  /*9530*/  SHF.R.U32.HI R30, RZ, 0x8, R4 ;  /* 0x00000008ff1e7819 */ /* 0x000fe40000011604 */
[----:B------:R-:W-:Y:S01]  /*9540*/  SHF.R.U32.HI R47, RZ, 0x8, R7 ;  /* 0x00000008ff2f7819 */ /* 0x000fe20000011607 */
[----:B------:R-:W-:Y:S01]  /*9550*/  IMAD.IADD R32, R33, 0x1, -R32 ;  /* 0x0000000121207824 */ /* 0x000fe200078e0a20 */
[----:B------:R-:W-:-:S02]  /*9560*/  LOP3.LUT R33, R30, 0xff, RZ, 0xc0, !PT ;  /* 0x000000ff1e217812 */ /* 0x000fc400078ec0ff */
[----:B------:R-:W0:Y:S01]  /*9570*/  LDS.128 R28, [R20+0xf000] ;  /* 0x00f00000141c7984 */ /* 0x000e220000000c00 */
[----:B------:R-:W-:Y:S02]  /*9580*/  LOP3.LUT R42, R42, 0xff, RZ, 0xc0, !PT ;  /* 0x000000ff2a2a7812 */ /* 0x000fe400078ec0ff */
[----:B------:R-:W-:Y:S02]  /*9590*/  LEA.HI R0, R3, R32, RZ, 0x1c ;  /* 0x0000002003007211 */ /* 0x000fe400078fe0ff */
[----:B------:R-:W-:Y:S02]  /*95a0*/  LOP3.LUT R32, R4, 0xff, RZ, 0xc0, !PT ;  /* 0x000000ff04207812 */ /* 0x000fe400078ec0ff */
[C---:B------:R-:W-:Y:S01]  /*95b0*/  LEA.HI R21, R0.reuse, R0, RZ, 0x1 ;  /* 0x0000000000157211 */ /* 0x040fe200078f08ff */
[----:B------:R-:W-:Y:S01]  /*95c0*/  IMAD.SHL.U32 R0, R0, 0x10, RZ ;  /* 0x0000001000007824 */ /* 0x000fe200078e00ff */
[----:B------:R-:W-:Y:S02]  /*95d0*/  PRMT R45, R33, 0x7604, R32 ;  /* 0x00007604212d7816 */ /* 0x000fe40000000020 */
[----:B------:R-:W-:-:S02]  /*95e0*/  SHF.R.S32.HI R21, RZ, 0x1, R21 ;  /* 0x00000001ff157819 */ /* 0x000fc40000011415 */
[----:B------:R-:W-:Y:S02]  /*95f0*/  LOP3.LUT R0, R63, 0x10, R0, 0xf8, !PT ;  /* 0x000000103f007812 */ /* 0x000fe400078ef800 */
[----:B------:R-:W-:Y:S01]  /*9600*/  LOP3.LUT R44, R43, 0xff, RZ, 0xc0, !PT ;  /* 0x000000ff2b2c7812 */ /* 0x000fe200078ec0ff */
[----:B------:R-:W-:Y:S01]  /*9610*/  IMAD R21, R21, 0x1800, R62 ;  /* 0x0000180015157824 */ /* 0x000fe200078e023e */
[----:B------:R-:W-:Y:S02]  /*9620*/  LOP3.LUT R0, R0, R61, RZ, 0x3c, !PT ;  /* 0x0000003d00007212 */ /* 0x000fe400078e3cff */
[----:B------:R-:W-:Y:S02]  /*9630*/  LOP3.LUT R46, R7, 0xff, RZ, 0xc0, !PT ;  /* 0x000000ff072e7812 */ /* 0x000fe400078ec0ff */
[----:B------:R-:W-:Y:S02]  /*9640*/  IADD3 R0, R18, R21, R0 ;  /* 0x0000001512007210 */ /* 0x000fe40007ffe000 */
[----:B------:R-:W-:-:S02]  /*9650*/  LOP3.LUT R21, R5, 0xff, RZ, 0xc0, !PT ;  /* 0x000000ff05157812 */ /* 0x000fc400078ec0ff */
[----:B------:R-:W-:Y:S01]  /*9660*/  LOP3.LUT R43, R47, 0xff, RZ, 0xc0, !PT ;  /* 0x000000ff2f2b7812 */ /* 0x000fe200078ec0ff */
[----:B------:R-:W1:Y:S01]  /*9670*/  LDS.128 R32, [R0+0xf000] ;  /* 0x00f0000000207984 */ /* 0x000e620000000c00 */
[----:B------:R-:W-:Y:S02]  /*9680*/  PRMT R42, R42, 0x7604, R21 ;  /* 0x000076042a2a7816 */ /* 0x000fe40000000015 */
[----:B------:R-:W-:Y:S02]  /*9690*/  SHF.R.U32.HI R21, RZ, 0x10, R13 ;  /* 0x00000010ff157819 */ /* 0x000fe4000001160d */
[----:B------:R-:W-:Y:S02]  /*96a0*/  PRMT R46, R43, 0x7604, R46 ;  /* 0x000076042b2e7816 */ /* 0x000fe4000000002e */
[----:B------:R-:W-:Y:S01]  /*96b0*/  SHF.R.U32.HI R47, RZ, 0x10, R5 ;  /* 0x00000010ff2f7819 */ /* 0x000fe20000011605 */
[----:B------:R-:W-:Y:S01]  /*96c0*/  IMAD.U32 R21, R21, 0x10000, RZ ;  /* 0x0001000015157824 */ /* 0x000fe200078e00ff */
[----:B------:R-:W-:-:S02]  /*96d0*/  SHF.R.U32.HI R43, RZ, 0x10, R15 ;  /* 0x00000010ff2b7819 */ /* 0x000fc4000001160f */
[----:B------:R-:W-:Y:S01]  /*96e0*/  LOP3.LUT R39, R6, 0xff, RZ, 0xc0, !PT ;  /* 0x000000ff06277812 */ /* 0x000fe200078ec0ff */
[----:B------:R-:W-:Y:S01]  /*96f0*/  IMAD.U32 R47, R47, 0x10000, RZ ;  /* 0x000100002f2f7824 */ /* 0x000fe200078e00ff */
[----:B------:R-:W-:Y:S01]  /*9700*/  SHF.R.U32.HI R51, RZ, 0x10, R7 ;  /* 0x00000010ff337819 */ /* 0x000fe20000011607 */
[----:B------:R-:W-:Y:S01]  /*9710*/  IMAD.U32 R43, R43, 0x10000, RZ ;  /* 0x000100002b2b7824 */ /* 0x000fe200078e00ff */
[----:B------:R-:W-:Y:S02]  /*9720*/  PRMT R49, R44, 0x7604, R39 ;  /* 0x000076042c317816 */ /* 0x000fe40000000027 */
[----:B------:R-:W-:Y:S01]  /*9730*/  LOP3.LUT R39, R38, 0xff0000, R21, 0xf8, !PT ;  /* 0x00ff000026277812 */ /* 0x000fe200078ef815 */
[----:B------:R-:W-:Y:S01]  /*9740*/  IMAD.U32 R51, R51, 0x10000, RZ ;  /* 0x0001000033337824 */ /* 0x000fe200078e00ff */
[----:B------:R-:W-:Y:S02]  /*9750*/  LOP3.LUT R47, R42, 0xff0000, R47, 0xf8, !PT ;  /* 0x00ff00002a2f7812 */ /* 0x000fe400078ef82f */
[----:B------:R-:W-:-:S02]  /*9760*/  LOP3.LUT R43, R40, 0xff0000, R43, 0xf8, !PT ;  /* 0x00ff0000282b7812 */ /* 0x000fc400078ef82b */
[----:B------:R-:W-:Y:S02]  /*9770*/  LOP3.LUT R21, R37, 0xff0000, R12, 0xf8, !PT ;  /* 0x00ff000025157812 */ /* 0x000fe400078ef80c */
[----:B------:R-:W-:Y:S02]  /*9780*/  LOP3.LUT R44, R39, 0xff000000, R13, 0xf8, !PT ;  /* 0xff000000272c7812 */ /* 0x000fe400078ef80d */
[----:B------:R-:W-:Y:S02]  /*9790*/  LOP3.LUT R41, R41, 0xff0000, R14, 0xf8, !PT ;  /* 0x00ff000029297812 */ /* 0x000fe400078ef80e */
[----:B------:R-:W-:Y:S02]  /*97a0*/  LOP3.LUT R13, R45, 0xff0000, R4, 0xf8, !PT ;  /* 0x00ff00002d0d7812 */ /* 0x000fe400078ef804 */
[----:B------:R-:W-:Y:S02]  /*97b0*/  LOP3.LUT R49, R49, 0xff0000, R6, 0xf8, !PT ;  /* 0x00ff000031317812 */ /* 0x000fe400078ef806 */
[----:B------:R-:W-:-:S02]  /*97c0*/  LOP3.LUT R48, R47, 0xff000000, R5, 0xf8, !PT ;  /* 0xff0000002f307812 */ /* 0x000fc400078ef805 */
[----:B------:R-:W-:Y:S02]  /*97d0*/  LOP3.LUT R21, R21, 0xff000000, R12, 0xf8, !PT ;  /* 0xff00000015157812 */ /* 0x000fe400078ef80c */
[----:B------:R-:W-:Y:S02]  /*97e0*/  LOP3.LUT R45, R43, 0xff000000, R15, 0xf8, !PT ;  /* 0xff0000002b2d7812 */ /* 0x000fe400078ef80f */
[----:B------:R-:W-:Y:S02]  /*97f0*/  LOP3.LUT R12, R41, 0xff000000, R14, 0xf8, !PT ;  /* 0xff000000290c7812 */ /* 0x000fe400078ef80e */
[----:B------:R-:W-:Y:S02]  /*9800*/  LOP3.LUT R15, R13, 0xff000000, R4, 0xf8, !PT ;  /* 0xff0000000d0f7812 */ /* 0x000fe400078ef804 */
[----:B------:R-:W-:Y:S02]  /*9810*/  LOP3.LUT R4, R49, 0xff000000, R6, 0xf8, !PT ;  /* 0xff00000031047812 */ /* 0x000fe400078ef806 */
[----:B0-----:R-:W-:-:S02]  /*9820*/  F2FP.F16.E4M3.UNPACK_B R14, R28 ;  /* 0x0000001cff0e723e */ /* 0x001fc400020006ff */
[----:B------:R-:W-:Y:S02]  /*9830*/  F2FP.F16.E4M3.UNPACK_B R37, R28.H1 ;  /* 0x0000001cff25723e */ /* 0x000fe400030006ff */
[-C--:B------:R-:W-:Y:S02]  /*9840*/  F2FP.F16.E4M3.UNPACK_B R38, R29.reuse ;  /* 0x0000001dff26723e */ /* 0x080fe400020006ff */
[----:B------:R-:W-:Y:S02]  /*9850*/  F2FP.F16.E4M3.UNPACK_B R39, R29.H1 ;  /* 0x0000001dff27723e */ /* 0x000fe400030006ff */
[----:B------:R-:W-:Y:S01]  /*9860*/  F2FP.F16.E4M3.UNPACK_B R49, R48 ;  /* 0x00000030ff31723e */ /* 0x000fe200020006ff */
[--C-:B------:R-:W-:Y:S01]  /*9870*/  HADD2.F32 R13, -RZ, R38.reuse.H0_H0 ;  /* 0x20000026ff0d7230 */ /* 0x100fe20000004100 */
[----:B-1----:R-:W-:Y:S01]  /*9880*/  F2FP.F16.E4M3.UNPACK_B R28, R33 ;  /* 0x00000021ff1c723e */ /* 0x002fe200020006ff */
[----:B------:R-:W-:Y:S01]  /*9890*/  HADD2.F32 R38, -RZ, R38.H1_H1 ;  /* 0x30000026ff267230 */ /* 0x000fe20000004100 */
[----:B------:R-:W-:Y:S01]  /*98a0*/  F2FP.F16.E4M3.UNPACK_B R29, R44 ;  /* 0x0000002cff1d723e */ /* 0x000fe200020006ff */
[--C-:B------:R-:W-:Y:S01]  /*98b0*/  HADD2.F32 R50, -RZ, R49.reuse.H0_H0 ;  /* 0x20000031ff327230 */ /* 0x100fe20000004100 */
[----:B------:R-:W-:Y:S01]  /*98c0*/  LOP3.LUT R51, R46, 0xff0000, R51, 0xf8, !PT ;  /* 0x00ff00002e337812 */ /* 0x000fe200078ef833 */
[--C-:B------:R-:W-:Y:S01]  /*98d0*/  HADD2.F32 R6, -RZ, R28.reuse.H0_H0 ;  /* 0x2000001cff067230 */ /* 0x100fe20000004100 */
[-C--:B------:R-:W-:Y:S01]  /*98e0*/  F2FP.F16.E4M3.UNPACK_B R40, R31.reuse ;  /* 0x0000001fff28723e */ /* 0x080fe200020006ff */
[----:B------:R-:W-:Y:S01]  /*98f0*/  HADD2.F32 R49, -RZ, R49.H1_H1 ;  /* 0x30000031ff317230 */ /* 0x000fe20000004100 */
[----:B------:R-:W-:Y:S01]  /*9900*/  F2FP.F16.E4M3.UNPACK_B R46, R31.H1 ;  /* 0x0000001fff2e723e */ /* 0x000fe200030006ff */
[----:B------:R-:W-:Y:S01]  /*9910*/  HADD2.F32 R31, -RZ, R29.H0_H0 ;  /* 0x2000001dff1f7230 */ /* 0x000fe20000004100 */
[----:B------:R-:W-:Y:S01]  /*9920*/  F2FP.F16.E4M3.UNPACK_B R41, R33.H1 ;  /* 0x00000021ff29723e */ /* 0x000fe200030006ff */
[----:B------:R-:W-:Y:S01]  /*9930*/  HADD2.F32 R28, -RZ, R28.H1_H1 ;  /* 0x3000001cff1c7230 */ /* 0x000fe20000004100 */
[----:B------:R-:W-:-:S02]  /*9940*/  F2FP.F16.E4M3.UNPACK_B R33, R32 ;  /* 0x00000020ff21723e */ /* 0x000fc400020006ff */
[----:B------:R-:W-:Y:S01]  /*9950*/  F2FP.F16.E4M3.UNPACK_B R43, R32.H1 ;  /* 0x00000020ff2b723e */ /* 0x000fe200030006ff */
[----:B------:R-:W-:Y:S01]  /*9960*/  FMUL.FTZ R32, R6, R50 ;  /* 0x0000003206207220 */ /* 0x000fe20000410000 */
[----:B------:R-:W-:Y:S01]  /*9970*/  F2FP.F16.E4M3.UNPACK_B R42, R35 ;  /* 0x00000023ff2a723e */ /* 0x000fe200020006ff */
[----:B------:R-:W-:Y:S01]  /*9980*/  FMUL.FTZ R53, R28, R49 ;  /* 0x000000311c357220 */ /* 0x000fe20000410000 */
[----:B------:R-:W-:Y:S01]  /*9990*/  F2FP.F16.E4M3.UNPACK_B R47, R35.H1 ;  /* 0x00000023ff2f723e */ /* 0x000fe200030006ff */
[-C--:B------:R-:W-:Y:S01]  /*99a0*/  FMUL.FTZ R35, R6, R31.reuse ;  /* 0x0000001f06237220 */ /* 0x080fe20000410000 */
[----:B------:R-:W-:Y:S01]  /*99b0*/  F2FP.F16.E4M3.UNPACK_B R48, R48.H1 ;  /* 0x00000030ff30723e */ /* 0x000fe200030006ff */
[C---:B------:R-:W-:Y:S01]  /*99c0*/  FFMA.FTZ R6, R13.reuse, R31, -R32 ;  /* 0x0000001f0d067223 */ /* 0x040fe20000010820 */
[----:B------:R-:W-:Y:S01]  /*99d0*/  F2FP.F16.E4M3.UNPACK_B R44, R44.H1 ;  /* 0x0000002cff2c723e */ /* 0x000fe200030006ff */
[----:B------:R-:W-:Y:S01]  /*99e0*/  FFMA.FTZ R13, R13, R50, R35 ;  /* 0x000000320d0d7223 */ /* 0x000fe20000010023 */
[----:B------:R-:W-:Y:S01]  /*99f0*/  HADD2.F32 R31, -RZ, R29.H1_H1 ;  /* 0x3000001dff1f7230 */ /* 0x000fe20000004100 */
[----:B------:R-:W-:Y:S01]  /*9a00*/  LOP3.LUT R51, R51, 0xff000000, R7, 0xf8, !PT ;  /* 0xff00000033337812 */ /* 0x000fe200078ef807 */
[----:B------:R-:W-:Y:S01]  /*9a10*/  HADD2.F32 R50, -RZ, R48.H0_H0 ;  /* 0x20000030ff327230 */ /* 0x000fe20000004100 */
[----:B------:R-:W-:Y:S01]  /*9a20*/  F2FP.F16.E4M3.UNPACK_B R7, R34 ;  /* 0x00000022ff07723e */ /* 0x000fe200020006ff */
[----:B------:R-:W-:-:S02]  /*9a30*/  HADD2.F32 R29, -RZ, R41.H0_H0 ;  /* 0x20000029ff1d7230 */ /* 0x000fc40000004100 */
[----:B------:R-:W-:Y:S01]  /*9a40*/  FMUL.FTZ R28, R28, R31 ;  /* 0x0000001f1c1c7220 */ /* 0x000fe20000410000 */
[----:B------:R-:W-:Y:S01]  /*9a50*/  HADD2.F32 R35, -RZ, R44.H0_H0 ;  /* 0x2000002cff237230 */ /* 0x000fe20000004100 */
[----:B------:R-:W-:Y:S01]  /*9a60*/  F2FP.F16.E4M3.UNPACK_B R52, R51 ;  /* 0x00000033ff34723e */ /* 0x000fe200020006ff */
[----:B------:R-:W-:Y:S02]  /*9a70*/  HADD2.F32 R32, -RZ, R39.H0_H0 ;  /* 0x20000027ff207230 */ /* 0x000fe40000004100 */
[CC--:B------:R-:W-:Y:S01]  /*9a80*/  FMUL.FTZ R55, R29.reuse, R50.reuse ;  /* 0x000000321d377220 */ /* 0x0c0fe20000410000 */
[----:B------:R-:W-:Y:S02]  /*9a90*/  HADD2.F32 R41, -RZ, R41.H1_H1 ;  /* 0x30000029ff297230 */ /* 0x000fe40000004100 */
[----:B------:R-:W-:Y:S01]  /*9aa0*/  FMUL.FTZ R57, R29, R35 ;  /* 0x000000231d397220 */ /* 0x000fe20000410000 */
[----:B------:R-:W-:Y:S01]  /*9ab0*/  FFMA.FTZ R29, R38, R31, -R53 ;  /* 0x0000001f261d7223 */ /* 0x000fe20000010835 */
[----:B------:R-:W-:Y:S01]  /*9ac0*/  FFMA.FTZ R31, R32, R35, -R55 ;  /* 0x00000023201f7223 */ /* 0x000fe20000010837 */
[----:B------:R-:W-:Y:S01]  /*9ad0*/  FFMA.FTZ R28, R38, R49, R28 ;  /* 0x00000031261c7223 */ /* 0x000fe2000001001c */
[----:B------:R-:W-:Y:S01]  /*9ae0*/  FFMA.FTZ R32, R32, R50, R57 ;  /* 0x0000003220207223 */ /* 0x000fe20000010039 */
[----:B------:R-:W-:Y:S01]  /*9af0*/  HADD2.F32 R50, -RZ, R48.H1_H1 ;  /* 0x30000030ff327230 */ /* 0x000fe20000004100 */
[----:B------:R-:W-:Y:S01]  /*9b00*/  F2FP.F16.E4M3.UNPACK_B R48, R45 ;  /* 0x0000002dff30723e */ /* 0x000fe200020006ff */
[----:B------:R-:W-:Y:S01]  /*9b10*/  HADD2.F32 R44, -RZ, R44.H1_H1 ;  /* 0x3000002cff2c7230 */ /* 0x000fe20000004100 */
[----:B------:R-:W-:Y:S01]  /*9b20*/  F2FP.F16.E4M3.UNPACK_B R34, R34.H1 ;  /* 0x00000022ff22723e */ /* 0x000fe200030006ff */
[----:B------:R-:W-:-:S02]  /*9b30*/  HADD2.F32 R53, -RZ, R52.H0_H0 ;  /* 0x20000034ff357230 */ /* 0x000fc40000004100 */
[C---:B------:R-:W-:Y:S01]  /*9b40*/  FMUL.FTZ R54, R41.reuse, R50 ;  /* 0x0000003229367220 */ /* 0x040fe20000410000 */
[----:B------:R-:W-:Y:S02]  /*9b50*/  HADD2.F32 R38, -RZ, R42.H0_H0 ;  /* 0x2000002aff267230 */ /* 0x000fe40000004100 */
[----:B------:R-:W-:Y:S01]  /*9b60*/  FMUL.FTZ R41, R41, R44 ;  /* 0x0000002c29297220 */ /* 0x000fe20000410000 */
[----:B------:R-:W-:Y:S01]  /*9b70*/  HADD2.F32 R49, -RZ, R48.H0_H0 ;  /* 0x20000030ff317230 */ /* 0x000fe20000004100 */
[----:B------:R-:W-:Y:S01]  /*9b80*/  F2FP.F16.E4M3.UNPACK_B R5, R30 ;  /* 0x0000001eff05723e */ /* 0x000fe200020006ff */
[----:B------:R-:W-:Y:S02]  /*9b90*/  HADD2.F32 R39, -RZ, R39.H1_H1 ;  /* 0x30000027ff277230 */ /* 0x000fe40000004100 */
[C---:B------:R-:W-:Y:S01]  /*9ba0*/  FMUL.FTZ R56, R38.reuse, R53 ;  /* 0x0000003526387220 */ /* 0x040fe20000410000 */
[----:B------:R-:W-:Y:S02]  /*9bb0*/  HADD2.F32 R35, -RZ, R40.H0_H0 ;  /* 0x20000028ff237230 */ /* 0x000fe40000004100 */
[----:B------:R-:W-:Y:S01]  /*9bc0*/  FMUL.FTZ R58, R38, R49 ;  /* 0x00000031263a7220 */ /* 0x000fe20000410000 */
[----:B------:R-:W-:-:S02]  /*9bd0*/  HADD2.F32 R42, -RZ, R42.H1_H1 ;  /* 0x3000002aff2a7230 */ /* 0x000fc40000004100 */
[C---:B------:R-:W-:Y:S01]  /*9be0*/  FFMA.FTZ R38, R39.reuse, R44, -R54 ;  /* 0x0000002c27267223 */ /* 0x040fe20000010836 */
[----:B------:R-:W-:Y:S01]  /*9bf0*/  FFMA.FTZ R41, R39, R50, R41 ;  /* 0x0000003227297223 */ /* 0x000fe20000010029 */
[C---:B------:R-:W-:Y:S01]  /*9c00*/  FFMA.FTZ R39, R35.reuse, R49, -R56 ;  /* 0x0000003123277223 */ /* 0x040fe20000010838 */
[----:B------:R-:W-:Y:S01]  /*9c10*/  F2FP.F16.E4M3.UNPACK_B R54, R51.H1 ;  /* 0x00000033ff36723e */ /* 0x000fe200030006ff */
[----:B------:R-:W-:Y:S01]  /*9c20*/  HADD2.F32 R49, -RZ, R48.H1_H1 ;  /* 0x30000030ff317230 */ /* 0x000fe20000004100 */
[----:B------:R-:W-:Y:S01]  /*9c30*/  F2FP.F16.E4M3.UNPACK_B R48, R45.H1 ;  /* 0x0000002dff30723e */ /* 0x000fe200030006ff */
[----:B------:R-:W-:Y:S02]  /*9c40*/  HADD2.F32 R51, -RZ, R52.H1_H1 ;  /* 0x30000034ff337230 */ /* 0x000fe40000004100 */
[----:B------:R-:W-:Y:S01]  /*9c50*/  FFMA.FTZ R35, R35, R53, R58 ;  /* 0x0000003523237223 */ /* 0x000fe2000001003a */
[----:B------:R-:W-:Y:S02]  /*9c60*/  HADD2.F32 R52, -RZ, R54.H0_H0 ;  /* 0x20000036ff347230 */ /* 0x000fe40000004100 */
[----:B------:R-:W-:Y:S01]  /*9c70*/  FMUL.FTZ R56, R42, R49 ;  /* 0x000000312a387220 */ /* 0x000fe20000410000 */
[----:B------:R-:W-:-:S02]  /*9c80*/  HADD2.F32 R44, -RZ, R47.H0_H0 ;  /* 0x2000002fff2c7230 */ /* 0x000fc40000004100 */
[----:B------:R-:W-:Y:S01]  /*9c90*/  FMUL.FTZ R53, R42, R51 ;  /* 0x000000332a357220 */ /* 0x000fe20000410000 */
[----:B------:R-:W-:Y:S01]  /*9ca0*/  HADD2.F32 R50, -RZ, R48.H0_H0 ;  /* 0x20000030ff327230 */ /* 0x000fe20000004100 */
[----:B------:R-:W-:Y:S01]  /*9cb0*/  F2FP.F16.E4M3.UNPACK_B R30, R30.H1 ;  /* 0x0000001eff1e723e */ /* 0x000fe200030006ff */
[----:B------:R-:W-:Y:S02]  /*9cc0*/  HADD2.F32 R40, -RZ, R40.H1_H1 ;  /* 0x30000028ff287230 */ /* 0x000fe40000004100 */
[C---:B------:R-:W-:Y:S01]  /*9cd0*/  FMUL.FTZ R58, R44.reuse, R52 ;  /* 0x000000342c3a7220 */ /* 0x040fe20000410000 */
[--C-:B------:R-:W-:Y:S02]  /*9ce0*/  HADD2.F32 R45, -RZ, R46.reuse.H0_H0 ;  /* 0x2000002eff2d7230 */ /* 0x100fe40000004100 */
[-C--:B------:R-:W-:Y:S01]  /*9cf0*/  FMUL.FTZ R55, R44, R50.reuse ;  /* 0x000000322c377220 */ /* 0x080fe20000410000 */
[----:B------:R-:W-:Y:S02]  /*9d00*/  HADD2.F32 R46, -RZ, R46.H1_H1 ;  /* 0x3000002eff2e7230 */ /* 0x000fe40000004100 */
[C---:B------:R-:W-:Y:S01]  /*9d10*/  FFMA.FTZ R42, R40.reuse, R49, -R53 ;  /* 0x00000031282a7223 */ /* 0x040fe20000010835 */
[----:B------:R-:W-:Y:S01]  /*9d20*/  FFMA.FTZ R40, R40, R51, R56 ;  /* 0x0000003328287223 */ /* 0x000fe20000010038 */
[C---:B------:R-:W-:Y:S01]  /*9d30*/  FFMA.FTZ R44, R45.reuse, R50, -R58 ;  /* 0x000000322d2c7223 */ /* 0x040fe2000001083a */
[----:B------:R-:W-:Y:S01]  /*9d40*/  F2FP.F16.E4M3.UNPACK_B R53, R15.H1 ;  /* 0x0000000fff35723e */ /* 0x000fe200030006ff */
[----:B------:R-:W-:Y:S01]  /*9d50*/  FFMA.FTZ R45, R45, R52, R55 ;  /* 0x000000342d2d7223 */ /* 0x000fe20000010037 */
[----:B------:R-:W-:Y:S01]  /*9d60*/  F2FP.F16.E4M3.UNPACK_B R50, R21.H1 ;  /* 0x00000015ff32723e */ /* 0x000fe200030006ff */
[----:B------:R-:W-:Y:S01]  /*9d70*/  HADD2.F32 R51, -RZ, R48.H1_H1 ;  /* 0x30000030ff337230 */ /* 0x000fe20000004100 */
[----:B------:R-:W-:Y:S01]  /*9d80*/  F2FP.SATFINITE.E4M3.F32.PACK_AB_MERGE_C R32, R41, R32, RZ ;  /* 0x000000202920723e */ /* 0x000fe200048070ff */
[----:B------:R-:W-:-:S02]  /*9d90*/  HADD2.F32 R55, -RZ, R54.H1_H1 ;  /* 0x30000036ff377230 */ /* 0x000fc40000004100 */
[----:B------:R-:W-:Y:S01]  /*9da0*/  HADD2.F32 R48, -RZ, R47.H1_H1 ;  /* 0x3000002fff307230 */ /* 0x000fe20000004100 */
[----:B------:R-:W-:Y:S01]  /*9db0*/  F2FP.SATFINITE.E4M3.F32.PACK_AB_MERGE_C R13, R28, R13, R32 ;  /* 0x0000000d1c0d723e */ /* 0x000fe20004807020 */
[----:B------:R-:W-:Y:S02]  /*9dc0*/  HADD2.F32 R54, -RZ, R53.H0_H0 ;  /* 0x20000035ff367230 */ /* 0x000fe40000004100 */
[----:B------:R-:W-:Y:S02]  /*9dd0*/  HADD2.F32 R47, -RZ, R43.H0_H0 ;  /* 0x2000002bff2f7230 */ /* 0x000fe40000004100 */
[C---:B------:R-:W-:Y:S01]  /*9de0*/  FMUL.FTZ R59, R48.reuse, R55 ;  /* 0x00000037303b7220 */ /* 0x040fe20000410000 */
[----:B------:R-:W-:Y:S02]  /*9df0*/  HADD2.F32 R52, -RZ, R50.H0_H0 ;  /* 0x20000032ff347230 */ /* 0x000fe40000004100 */
[----:B------:R-:W-:Y:S01]  /*9e00*/  FMUL.FTZ R56, R48, R51 ;  /* 0x0000003330387220 */ /* 0x000fe20000410000 */
[----:B------:R-:W-:-:S02]  /*9e10*/  HADD2.F32 R49, -RZ, R37.H0_H0 ;  /* 0x20000025ff317230 */ /* 0x000fc40000004100 */
[C---:B------:R-:W-:Y:S01]  /*9e20*/  FMUL.FTZ R48, R47.reuse, R54 ;  /* 0x000000362f307220 */ /* 0x040fe20000410000 */
[----:B------:R-:W-:Y:S02]  /*9e30*/  HADD2.F32 R43, -RZ, R43.H1_H1 ;  /* 0x3000002bff2b7230 */ /* 0x000fe40000004100 */
[-C--:B------:R-:W-:Y:S01]  /*9e40*/  FMUL.FTZ R57, R47, R52.reuse ;  /* 0x000000342f397220 */ /* 0x080fe20000410000 */
[C---:B------:R-:W-:Y:S01]  /*9e50*/  FFMA.FTZ R47, R46.reuse, R51, -R59 ;  /* 0x000000332e2f7223 */ /* 0x040fe2000001083b */
[----:B------:R-:W-:Y:S01]  /*9e60*/  FFMA.FTZ R46, R46, R55, R56 ;  /* 0x000000372e2e7223 */ /* 0x000fe20000010038 */
[----:B------:R-:W-:Y:S02]  /*9e70*/  HADD2.F32 R56, -RZ, R53.H1_H1 ;  /* 0x30000035ff387230 */ /* 0x000fe40000004100 */
[----:B------:R-:W-:Y:S01]  /*9e80*/  FFMA.FTZ R48, R49, R52, -R48 ;  /* 0x0000003431307223 */ /* 0x000fe20000010830 */
[----:B------:R-:W-:Y:S01]  /*9e90*/  HADD2.F32 R52, -RZ, R50.H1_H1 ;  /* 0x30000032ff347230 */ /* 0x000fe20000004100 */
[----:B------:R-:W-:Y:S01]  /*9ea0*/  F2FP.F16.E4M3.UNPACK_B R51, R15 ;  /* 0x0000000fff33723e */ /* 0x000fe200020006ff */
[----:B------:R-:W-:Y:S01]  /*9eb0*/  HADD2.F32 R37, -RZ, R37.H1_H1 ;  /* 0x30000025ff257230 */ /* 0x000fe20000004100 */
[----:B------:R-:W-:Y:S01]  /*9ec0*/  F2FP.F16.E4M3.UNPACK_B R50, R21 ;  /* 0x00000015ff32723e */ /* 0x000fe200020006ff */
[----:B------:R-:W-:Y:S01]  /*9ed0*/  FMUL.FTZ R58, R43, R56 ;  /* 0x000000382b3a7220 */ /* 0x000fe20000410000 */
[----:B------:R-:W-:Y:S01]  /*9ee0*/  FFMA.FTZ R49, R49, R54, R57 ;  /* 0x0000003631317223 */ /* 0x000fe20000010039 */
[----:B------:R-:W-:Y:S01]  /*9ef0*/  FMUL.FTZ R43, R43, R52 ;  /* 0x000000342b2b7220 */ /* 0x000fe20000410000 */
[----:B------:R-:W-:-:S02]  /*9f00*/  HADD2.F32 R54, -RZ, R51.H0_H0 ;  /* 0x20000033ff367230 */ /* 0x000fc40000004100 */
[C---:B------:R-:W-:Y:S01]  /*9f10*/  FFMA.FTZ R55, R37.reuse, R52, -R58 ;  /* 0x0000003425377223 */ /* 0x040fe2000001083a */
[----:B------:R-:W-:Y:S02]  /*9f20*/  HADD2.F32 R21, -RZ, R33.H0_H0 ;  /* 0x20000021ff157230 */ /* 0x000fe40000004100 */
[----:B------:R-:W-:Y:S01]  /*9f30*/  FFMA.FTZ R60, R37, R56, R43 ;  /* 0x00000038253c7223 */ /* 0x000fe2000001002b */
[----:B------:R-:W-:Y:S01]  /*9f40*/  HADD2.F32 R52, -RZ, R50.H0_H0 ;  /* 0x20000032ff347230 */ /* 0x000fe20000004100 */
[----:B------:R-:W-:Y:S01]  /*9f50*/  F2FP.F16.E4M3.UNPACK_B R37, R4.H1 ;  /* 0x00000004ff25723e */ /* 0x000fe200030006ff */
[----:B------:R-:W-:Y:S02]  /*9f60*/  HADD2.F32 R51, -RZ, R51.H1_H1 ;  /* 0x30000033ff337230 */ /* 0x000fe40000004100 */
[C---:B------:R-:W-:Y:S01]  /*9f70*/  FMUL.FTZ R56, R21.reuse, R54 ;  /* 0x0000003615387220 */ /* 0x040fe20000410000 */
[----:B------:R-:W-:Y:S02]  /*9f80*/  HADD2.F32 R33, -RZ, R33.H1_H1 ;  /* 0x30000021ff217230 */ /* 0x000fe40000004100 */
[----:B------:R-:W-:Y:S01]  /*9f90*/  FMUL.FTZ R58, R21, R52 ;  /* 0x00000034153a7220 */ /* 0x000fe20000410000 */
[----:B------:R-:W-:Y:S01]  /*9fa0*/  HADD2.F32 R15, -RZ, R14.H0_H0 ;  /* 0x2000000eff0f7230 */ /* 0x000fe20000004100 */
[----:B------:R-:W-:Y:S01]  /*9fb0*/  F2FP.F16.E4M3.UNPACK_B R21, R12.H1 ;  /* 0x0000000cff15723e */ /* 0x000fe200030006ff */
[----:B------:R-:W-:-:S02]  /*9fc0*/  HADD2.F32 R50, -RZ, R50.H1_H1 ;  /* 0x30000032ff327230 */ /* 0x000fc40000004100 */
[-C--:B------:R-:W-:Y:S01]  /*9fd0*/  FMUL.FTZ R43, R33, R51.reuse ;  /* 0x00000033212b7220 */ /* 0x080fe20000410000 */
[----:B------:R-:W-:Y:S02]  /*9fe0*/  HADD2.F32 R14, -RZ, R14.H1_H1 ;  /* 0x3000000eff0e7230 */ /* 0x000fe40000004100 */
[C---:B------:R-:W-:Y:S01]  /*9ff0*/  FFMA.FTZ R56, R15.reuse, R52, -R56 ;  /* 0x000000340f387223 */ /* 0x040fe20000010838 */
[----:B------:R-:W-:Y:S01]  /*a000*/  FFMA.FTZ R58, R15, R54, R58 ;  /* 0x000000360f3a7223 */ /* 0x000fe2000001003a */
[-C--:B------:R-:W-:Y:S01]  /*a010*/  FMUL.FTZ R52, R33, R50.reuse ;  /* 0x0000003221347220 */ /* 0x080fe20000410000 */
[----:B------:R-:W-:Y:S02]  /*a020*/  HADD2.F32 R15, -RZ, R34.H0_H0 ;  /* 0x20000022ff0f7230 */ /* 0x000fe40000004100 */
[C---:B------:R-:W-:Y:S01]  /*a030*/  FFMA.FTZ R53, R14.reuse, R50, -R43 ;  /* 0x000000320e357223 */ /* 0x040fe2000001082b */
[----:B------:R-:W-:Y:S02]  /*a040*/  HADD2.F32 R43, -RZ, R37.H0_H0 ;  /* 0x20000025ff2b7230 */ /* 0x000fe40000004100 */
[----:B------:R-:W-:Y:S01]  /*a050*/  FFMA.FTZ R51, R14, R51, R52 ;  /* 0x000000330e337223 */ /* 0x000fe20000010034 */
[----:B------:R-:W-:Y:S01]  /*a060*/  HADD2.F32 R33, -RZ, R21.H0_H0 ;  /* 0x20000015ff217230 */ /* 0x000fe20000004100 */
[----:B------:R-:W-:Y:S01]  /*a070*/  F2FP.F16.E4M3.UNPACK_B R12, R12 ;  /* 0x0000000cff0c723e */ /* 0x000fe200020006ff */
[----:B------:R-:W-:-:S02]  /*a080*/  HADD2.F32 R14, -RZ, R30.H0_H0 ;  /* 0x2000001eff0e7230 */ /* 0x000fc40000004100 */
[C---:B------:R-:W-:Y:S01]  /*a090*/  FMUL.FTZ R57, R15.reuse, R43 ;  /* 0x0000002b0f397220 */ /* 0x040fe20000410000 */
[----:B------:R-:W-:Y:S02]  /*a0a0*/  HADD2.F32 R37, -RZ, R37.H1_H1 ;  /* 0x30000025ff257230 */ /* 0x000fe40000004100 */
[-C--:B------:R-:W-:Y:S01]  /*a0b0*/  FMUL.FTZ R15, R15, R33.reuse ;  /* 0x000000210f0f7220 */ /* 0x080fe20000410000 */
[----:B------:R-:W-:Y:S02]  /*a0c0*/  HADD2.F32 R34, -RZ, R34.H1_H1 ;  /* 0x30000022ff227230 */ /* 0x000fe40000004100 */
[----:B------:R-:W-:Y:S01]  /*a0d0*/  FFMA.FTZ R57, R14, R33, -R57 ;  /* 0x000000210e397223 */ /* 0x000fe20000010839 */
[----:B------:R-:W-:Y:S01]  /*a0e0*/  HADD2.F32 R21, -RZ, R21.H1_H1 ;  /* 0x30000015ff157230 */ /* 0x000fe20000004100 */
[----:B------:R-:W-:Y:S01]  /*a0f0*/  F2FP.F16.E4M3.UNPACK_B R4, R4 ;  /* 0x00000004ff04723e */ /* 0x000fe200020006ff */
[----:B------:R-:W-:Y:S02]  /*a100*/  HADD2.F32 R30, -RZ, R30.H1_H1 ;  /* 0x3000001eff1e7230 */ /* 0x000fe40000004100 */
[----:B------:R-:W-:Y:S01]  /*a110*/  FMUL.FTZ R33, R34, R37 ;  /* 0x0000002522217220 */ /* 0x000fe20000410000 */
[----:B------:R-:W-:Y:S01]  /*a120*/  FFMA.FTZ R43, R14, R43, R15 ;  /* 0x0000002b0e2b7223 */ /* 0x000fe2000001000f */
[----:B------:R-:W-:Y:S01]  /*a130*/  FMUL.FTZ R34, R34, R21 ;  /* 0x0000001522227220 */ /* 0x000fe20000410000 */
[----:B------:R-:W-:-:S02]  /*a140*/  HADD2.F32 R15, -RZ, R12.H0_H0 ;  /* 0x2000000cff0f7230 */ /* 0x000fc40000004100 */
[C---:B------:R-:W-:Y:S01]  /*a150*/  FFMA.FTZ R50, R30.reuse, R21, -R33 ;  /* 0x000000151e327223 */ /* 0x040fe20000010821 */
[----:B------:R-:W-:Y:S02]  /*a160*/  HADD2.F32 R14, -RZ, R12.H1_H1 ;  /* 0x3000000cff0e7230 */ /* 0x000fe40000004100 */
[----:B------:R-:W-:Y:S01]  /*a170*/  FFMA.FTZ R52, R30, R37, R34 ;  /* 0x000000251e347223 */ /* 0x000fe20000010022 */
[--C-:B------:R-:W-:Y:S02]  /*a180*/  HADD2.F32 R12, -RZ, R7.reuse.H0_H0 ;  /* 0x20000007ff0c7230 */ /* 0x100fe40000004100 */
[--C-:B------:R-:W-:Y:S01]  /*a190*/  HADD2.F32 R30, -RZ, R4.reuse.H1_H1 ;  /* 0x30000004ff1e7230 */ /* 0x100fe20000004100 */
[----:B------:R-:W-:Y:S01]  /*a1a0*/  F2FP.SATFINITE.E4M3.F32.PACK_AB_MERGE_C R50, R50, R57, RZ ;  /* 0x000000393232723e */ /* 0x000fe200048070ff */
[----:B------:R-:W-:Y:S01]  /*a1b0*/  HADD2.F32 R7, -RZ, R7.H1_H1 ;  /* 0x30000007ff077230 */ /* 0x000fe20000004100 */
[----:B------:R-:W-:Y:S01]  /*a1c0*/  F2FP.SATFINITE.E4M3.F32.PACK_AB_MERGE_C R43, R52, R43, RZ ;  /* 0x0000002b342b723e */ /* 0x000fe200048070ff */
[----:B------:R-:W-:-:S02]  /*a1d0*/  HADD2.F32 R21, -RZ, R4.H0_H0 ;  /* 0x20000004ff157230 */ /* 0x000fc40000004100 */
[--C-:B------:R-:W-:Y:S02]  /*a1e0*/  HADD2.F32 R4, -RZ, R5.reuse.H0_H0 ;  /* 0x20000005ff047230 */ /* 0x100fe40000004100 */
[C---:B------:R-:W-:Y:S01]  /*a1f0*/  FMUL.FTZ R34, R7.reuse, R30 ;  /* 0x0000001e07227220 */ /* 0x040fe20000410000 */
[----:B------:R-:W-:Y:S02]  /*a200*/  HADD2.F32 R5, -RZ, R5.H1_H1 ;  /* 0x30000005ff057230 */ /* 0x000fe40000004100 */
[C---:B------:R-:W-:Y:S01]  /*a210*/  FMUL.FTZ R33, R12.reuse, R21 ;  /* 0x000000150c217220 */ /* 0x040fe20000410000 */
[-C--:B------:R-:W-:Y:S01]  /*a220*/  FMUL.FTZ R7, R7, R14.reuse ;  /* 0x0000000e07077220 */ /* 0x080fe20000410000 */
[-C--:B------:R-:W-:Y:S01]  /*a230*/  FMUL.FTZ R12, R12, R15.reuse ;  /* 0x0000000f0c0c7220 */ /* 0x080fe20000410000 */
[C---:B------:R-:W-:Y:S02]  /*a240*/  FFMA.FTZ R34, R5.reuse, R14, -R34 ;  /* 0x0000000e05227223 */ /* 0x040fe40000010822 */
[----:B------:R-:W-:Y:S01]  /*a250*/  FFMA.FTZ R14, R5, R30, R7 ;  /* 0x0000001e050e7223 */ /* 0x000fe20000010007 */
[C---:B------:R-:W-:Y:S01]  /*a260*/  FFMA.FTZ R33, R4.reuse, R15, -R33 ;  /* 0x0000000f04217223 */ /* 0x040fe20000010821 */
[----:B------:R-:W-:Y:S01]  /*a270*/  FFMA.FTZ R21, R4, R21, R12 ;  /* 0x0000001504157223 */ /* 0x000fe2000001000c */
[----:B------:R-:W-:-:S02]  /*a280*/  F2FP.SATFINITE.E4M3.F32.PACK_AB_MERGE_C R5, R38, R31, RZ ;  /* 0x0000001f2605723e */ /* 0x000fc400048070ff */
[----:B------:R-:W-:Y:S02]  /*a290*/  F2FP.SATFINITE.E4M3.F32.PACK_AB_MERGE_C R7, R47, R44, RZ ;  /* 0x0000002c2f07723e */ /* 0x000fe400048070ff */
[----:B------:R-:W-:Y:S02]  /*a2a0*/  F2FP.SATFINITE.E4M3.F32.PACK_AB_MERGE_C R4, R55, R48, RZ ;  /* 0x000000303704723e */ /* 0x000fe400048070ff */
[----:B------:R-:W-:Y:S02]  /*a2b0*/  F2FP.SATFINITE.E4M3.F32.PACK_AB_MERGE_C R15, R46, R45, RZ ;  /* 0x0000002d2e0f723e */ /* 0x000fe400048070ff */
[----:B------:R-:W-:Y:S02]  /*a2c0*/  F2FP.SATFINITE.E4M3.F32.PACK_AB_MERGE_C R12, R60, R49, RZ ;  /* 0x000000313c0c723e */ /* 0x000fe400048070ff */
[----:B------:R-:W-:Y:S02]  /*a2d0*/  F2FP.SATFINITE.E4M3.F32.PACK_AB_MERGE_C R5, R29, R6, R5 ;  /* 0x000000061d05723e */ /* 0x000fe40004807005 */
[----:B------:R-:W-:-:S02]  /*a2e0*/  F2FP.SATFINITE.E4M3.F32.PACK_AB_MERGE_C R7, R42, R39, R7 ;  /* 0x000000272a07723e */ /* 0x000fc40004807007 */
[----:B------:R-:W-:Y:S02]  /*a2f0*/  F2FP.SATFINITE.E4M3.F32.PACK_AB_MERGE_C R4, R53, R56, R4 ;  /* 0x000000383504723e */ /* 0x000fe40004807004 */
[----:B------:R-:W-:Y:S02]  /*a300*/  F2FP.SATFINITE.E4M3.F32.PACK_AB_MERGE_C R6, R34, R33, R50 ;  /* 0x000000212206723e */ /* 0x000fe40004807032 */
[----:B------:R-:W-:Y:S02]  /*a310*/  F2FP.SATFINITE.E4M3.F32.PACK_AB_MERGE_C R15, R40, R35, R15 ;  /* 0x00000023280f723e */ /* 0x000fe4000480700f */
[----:B------:R-:W-:Y:S01]  /*a320*/  F2FP.SATFINITE.E4M3.F32.PACK_AB_MERGE_C R12, R51, R58, R12 ;  /* 0x0000003a330c723e */ /* 0x000fe2000480700c */
[----:B------:R3:W-:Y:S01]  /*a330*/  STS.128 [R20+0xf000], R4 ;  /* 0x00f0000414007388 */ /* 0x0007e20000000c00 */
[----:B------:R-:W-:-:S05]  /*a340*/  F2FP.SATFINITE.E4M3.F32.PACK_AB_MERGE_C R14, R14, R21, R43 ;  /* 0x000000150e0e723e */ /* 0x000fca000480702b */
[----:B------:R3:W-:Y:S02]  /*a350*/  STS.128 [R0+0xf000], R12 ;  /* 0x00f0000c00007388 */ /* 0x0007e40000000c00 */
.L_x_447:
[----:B------:R-:W-:Y:S05]  /*a360*/  BSYNC B1 ;  /* 0x0000000000017941 */ /* 0x000fea0003800000 */
.L_x_446:
[----:B------:R-:W-:Y:S05]  /*a370*/  @P1 BRA `(.L_x_436) ;  /* 0x0000000c00f81947 */ /* 0x000fea0003800000 */
[----:B--2---:R-:W2:Y:S04]  /*a380*/  LDL R21, [R1+0x4] ;  /* 0x0000040001157983 */ /* 0x004ea80000100800 */
[----:B------:R-:W4:Y:S01]  /*a390*/  LDL R49, [R1+0x5c] ;  /* 0x00005c0001317983 */ /* 0x000f220000100800 */
[----:B---3-5:R-:W-:Y:S02]  /*a3a0*/  SHF.R.U32.HI R0, RZ, 0x8, R24 ;  /* 0x00000008ff007819 */ /* 0x028fe40000011618 */
[----:B------:R-:W-:Y:S02]  /*a3b0*/  LOP3.LUT R5, R24, 0xff, RZ, 0xc0, !PT ;  /* 0x000000ff18057812 */ /* 0x000fe400078ec0ff */
[----:B------:R-:W-:Y:S02]  /*a3c0*/  LOP3.LUT R0, R0, 0xff, RZ, 0xc0, !PT ;  /* 0x000000ff00007812 */ /* 0x000fe400078ec0ff */
[----:B------:R-:W-:-:S02]  /*a3d0*/  SHF.R.U32.HI R14, RZ, 0x8, R25 ;  /* 0x00000008ff0e7819 */ /* 0x000fc40000011619 */
[----:B------:R-:W-:Y:S02]  /*a3e0*/  PRMT R20, R0, 0x7604, R5 ;  /* 0x0000760400147816 */ /* 0x000fe40000000005 */
[----:B------:R-:W-:Y:S02]  /*a3f0*/  LOP3.LUT R7, R25, 0xff, RZ, 0xc0, !PT ;  /* 0x000000ff19077812 */ /* 0x000fe400078ec0ff */
[----:B------:R-:W-:Y:S02]  /*a400*/  SHF.R.U32.HI R6, RZ, 0x8, R27 ;  /* 0x00000008ff067819 */ /* 0x000fe4000001161b */
[----:B------:R-:W-:Y:S02]  /*a410*/  LOP3.LUT R0, R14, 0xff, RZ, 0xc0, !PT ;  /* 0x000000ff0e007812 */ /* 0x000fe400078ec0ff */
[----:B------:R-:W-:Y:S02]  /*a420*/  LOP3.LUT R13, R27, 0xff, RZ, 0xc0, !PT ;  /* 0x000000ff1b0d7812 */ /* 0x000fe400078ec0ff */
[----:B------:R-:W-:-:S02]  /*a430*/  LOP3.LUT R6, R6, 0xff, RZ, 0xc0, !PT ;  /* 0x000000ff06067812 */ /* 0x000fc400078ec0ff */
[----:B0-----:R-:W-:Y:S02]  /*a440*/  PRMT R28, R0, 0x7604, R7 ;  /* 0x00007604001c7816 */ /* 0x001fe40000000007 */
[----:B------:R-:W-:Y:S02]  /*a450*/  SHF.R.U32.HI R12, RZ, 0x8, R8 ;  /* 0x00000008ff0c7819 */ /* 0x000fe40000011608 */
[----:B------:R-:W-:Y:S02]  /*a460*/  PRMT R32, R6, 0x7604, R13 ;  /* 0x0000760406207816 */ /* 0x000fe4000000000d */
[----:B------:R-:W-:Y:S02]  /*a470*/  LOP3.LUT R15, R8, 0xff, RZ, 0xc0, !PT ;  /* 0x000000ff080f7812 */ /* 0x000fe400078ec0ff */
[----:B------:R-:W-:Y:S02]  /*a480*/  LOP3.LUT R12, R12, 0xff, RZ, 0xc0, !PT ;  /* 0x000000ff0c0c7812 */ /* 0x000fe400078ec0ff */
[----:B------:R-:W-:-:S02]  /*a490*/  SHF.R.U32.HI R13, RZ, 0x8, R10 ;  /* 0x00000008ff0d7819 */ /* 0x000fc4000001160a */
[----:B------:R-:W-:Y:S02]  /*a4a0*/  PRMT R33, R12, 0x7604, R15 ;  /* 0x000076040c217816 */ /* 0x000fe4000000000f */
[----:B------:R-:W-:Y:S02]  /*a4b0*/  LOP3.LUT R14, R13, 0xff, RZ, 0xc0, !PT ;  /* 0x000000ff0d0e7812 */ /* 0x000fe400078ec0ff */
[----:B------:R-:W-:Y:S02]  /*a4c0*/  SHF.R.U32.HI R12, RZ, 0x8, R9 ;  /* 0x00000008ff0c7819 */ /* 0x000fe40000011609 */
[----:B------:R-:W-:Y:S02]  /*a4d0*/  SHF.R.U32.HI R4, RZ, 0x8, R26 ;  /* 0x00000008ff047819 */ /* 0x000fe4000001161a */
[----:B------:R-:W-:Y:S02]  /*a4e0*/  LOP3.LUT R15, R9, 0xff, RZ, 0xc0, !PT ;  /* 0x000000ff090f7812 */ /* 0x000fe400078ec0ff */
[----:B------:R-:W-:-:S02]  /*a4f0*/  LOP3.LUT R12, R12, 0xff, RZ, 0xc0, !PT ;  /* 0x000000ff0c0c7812 */ /* 0x000fc400078ec0ff */
[----:B------:R-:W-:Y:S02]  /*a500*/  LOP3.LUT R5, R26, 0xff, RZ, 0xc0, !PT ;  /* 0x000000ff1a057812 */ /* 0x000fe400078ec0ff */
[----:B------:R-:W-:Y:S02]  /*a510*/  LOP3.LUT R4, R4, 0xff, RZ, 0xc0, !PT ;  /* 0x000000ff04047812 */ /* 0x000fe400078ec0ff */
[----:B------:R-:W-:Y:S02]  /*a520*/  PRMT R35, R12, 0x7604, R15 ;  /* 0x000076040c237816 */ /* 0x000fe4000000000f */
[----:B------:R-:W-:Y:S02]  /*a530*/  PRMT R30, R4, 0x7604, R5 ;  /* 0x00007604041e7816 */ /* 0x000fe40000000005 */
[----:B------:R-:W-:Y:S02]  /*a540*/  SHF.R.U32.HI R29, RZ, 0x8, R11 ;  /* 0x00000008ff1d7819 */ /* 0x000fe4000001160b */
[----:B------:R-:W-:-:S02]  /*a550*/  LOP3.LUT R34, R11, 0xff, RZ, 0xc0, !PT ;  /* 0x000000ff0b227812 */ /* 0x000fc400078ec0ff */
[----:B------:R-:W-:-:S04]  /*a560*/  SHF.R.U32.HI R31, RZ, 0x10, R27 ;  /* 0x00000010ff1f7819 */ /* 0x000fc8000001161b */
[----:B------:R-:W-:-:S04]  /*a570*/  LOP3.LUT R31, R31, 0xff, RZ, 0xc0, !PT ;  /* 0x000000ff1f1f7812 */ /* 0x000fc800078ec0ff */
[----:B------:R-:W-:Y:S02]  /*a580*/  PRMT R31, R31, 0x7054, R32 ;  /* 0x000070541f1f7816 */ /* 0x000fe40000000020 */
[----:B------:R-:W-:-:S04]  /*a590*/  SHF.R.U32.HI R32, RZ, 0x10, R11 ;  /* 0x00000010ff207819 */ /* 0x000fc8000001160b */
[----:B------:R-:W-:Y:S02]  /*a5a0*/  LOP3.LUT R32, R32, 0xff, RZ, 0xc0, !PT ;  /* 0x000000ff20207812 */ /* 0x000fe400078ec0ff */
[----:B--2---:R-:W-:Y:S02]  /*a5b0*/  LEA.HI R3, R3, R21, RZ, 0x1c ;  /* 0x0000001503037211 */ /* 0x004fe400078fe0ff */
[----:B------:R-:W-:Y:S02]  /*a5c0*/  LOP3.LUT R21, R10, 0xff, RZ, 0xc0, !PT ;  /* 0x000000ff0a157812 */ /* 0x000fe400078ec0ff */
[C---:B------:R-:W-:Y:S01]  /*a5d0*/  LEA.HI R0, R3.reuse, R3, RZ, 0x1 ;  /* 0x0000000303007211 */ /* 0x040fe200078f08ff */
[----:B------:R-:W-:Y:S01]  /*a5e0*/  IMAD.SHL.U32 R3, R3, 0x10, RZ ;  /* 0x0000001003037824 */ /* 0x000fe200078e00ff */
[----:B-1----:R-:W-:Y:S01]  /*a5f0*/  PRMT R37, R14, 0x7604, R21 ;  /* 0x000076040e257816 */ /* 0x002fe20000000015 */
[----:B----4-:R-:W-:Y:S01]  /*a600*/  LDS.128 R4, [R49+0xf000] ;  /* 0x00f0000031047984 */ /* 0x010fe20000000c00 */
[----:B------:R-:W-:-:S02]  /*a610*/  SHF.R.S32.HI R0, RZ, 0x1, R0 ;  /* 0x00000001ff007819 */ /* 0x000fc40000011400 */
[----:B------:R-:W-:Y:S02]  /*a620*/  LOP3.LUT R3, R63, 0x10, R3, 0xf8, !PT ;  /* 0x000000103f037812 */ /* 0x000fe400078ef803 */
[----:B------:R-:W-:Y:S01]  /*a630*/  SHF.R.U32.HI R21, RZ, 0x10, R25 ;  /* 0x00000010ff157819 */ /* 0x000fe20000011619 */
[----:B------:R-:W-:Y:S01]  /*a640*/  IMAD R13, R0, 0x1800, R62 ;  /* 0x00001800000d7824 */ /* 0x000fe200078e023e */
[----:B------:R-:W-:Y:S02]  /*a650*/  LOP3.LUT R0, R3, R61, RZ, 0x3c, !PT ;  /* 0x0000003d03007212 */ /* 0x000fe400078e3cff */
[----:B------:R-:W-:Y:S02]  /*a660*/  LOP3.LUT R3, R29, 0xff, RZ, 0xc0, !PT ;  /* 0x000000ff1d037812 */ /* 0x000fe400078ec0ff */
[----:B------:R-:W-:Y:S02]  /*a670*/  IADD3 R0, R18, R13, R0 ;  /* 0x0000000d12007210 */ /* 0x000fe40007ffe000 */
[----:B------:R-:W-:-:S02]  /*a680*/  PRMT R41, R3, 0x7604, R34 ;  /* 0x0000760403297816 */ /* 0x000fc40000000022 */
[----:B------:R-:W-:Y:S01]  /*a690*/  SHF.R.U32.HI R3, RZ, 0x10, R24 ;  /* 0x00000010ff037819 */ /* 0x000fe20000011618 */
[----:B------:R-:W0:Y:S01]  /*a6a0*/  LDS.128 R12, [R0+0xf000] ;  /* 0x00f00000000c7984 */ /* 0x000e220000000c00 */
[----:B------:R-:W-:Y:S02]  /*a6b0*/  SHF.R.U32.HI R29, RZ, 0x10, R26 ;  /* 0x00000010ff1d7819 */ /* 0x000fe4000001161a */
[----:B------:R-:W-:Y:S02]  /*a6c0*/  LOP3.LUT R3, R3, 0xff, RZ, 0xc0, !PT ;  /* 0x000000ff03037812 */ /* 0x000fe400078ec0ff */
[----:B------:R-:W-:Y:S02]  /*a6d0*/  LOP3.LUT R21, R21, 0xff, RZ, 0xc0, !PT ;  /* 0x000000ff15157812 */ /* 0x000fe400078ec0ff */
[----:B------:R-:W-:Y:S02]  /*a6e0*/  LOP3.LUT R29, R29, 0xff, RZ, 0xc0, !PT ;  /* 0x000000ff1d1d7812 */ /* 0x000fe400078ec0ff */
[----:B------:R-:W-:-:S02]  /*a6f0*/  PRMT R3, R3, 0x7054, R20 ;  /* 0x0000705403037816 */ /* 0x000fc40000000014 */
[----:B------:R-:W-:Y:S02]  /*a700*/  PRMT R21, R21, 0x7054, R28 ;  /* 0x0000705415157816 */ /* 0x000fe4000000001c */
[----:B------:R-:W-:Y:S02]  /*a710*/  SHF.R.U32.HI R20, RZ, 0x10, R8 ;  /* 0x00000010ff147819 */ /* 0x000fe40000011608 */
[----:B------:R-:W-:Y:S02]  /*a720*/  SHF.R.U32.HI R28, RZ, 0x10, R9 ;  /* 0x00000010ff1c7819 */ /* 0x000fe40000011609 */
[----:B------:R-:W-:Y:S02]  /*a730*/  PRMT R29, R29, 0x7054, R30 ;  /* 0x000070541d1d7816 */ /* 0x000fe4000000001e */
[----:B------:R-:W-:Y:S02]  /*a740*/  SHF.R.U32.HI R30, RZ, 0x10, R10 ;  /* 0x00000010ff1e7819 */ /* 0x000fe4000001160a */
[----:B------:R-:W-:-:S02]  /*a750*/  LOP3.LUT R20, R20, 0xff, RZ, 0xc0, !PT ;  /* 0x000000ff14147812 */ /* 0x000fc400078ec0ff */
[----:B------:R-:W-:Y:S02]  /*a760*/  LOP3.LUT R28, R28, 0xff, RZ, 0xc0, !PT ;  /* 0x000000ff1c1c7812 */ /* 0x000fe400078ec0ff */
[----:B------:R-:W-:Y:S02]  /*a770*/  LOP3.LUT R30, R30, 0xff, RZ, 0xc0, !PT ;  /* 0x000000ff1e1e7812 */ /* 0x000fe400078ec0ff */
[----:B------:R-:W-:Y:S02]  /*a780*/  PRMT R33, R20, 0x7054, R33 ;  /* 0x0000705414217816 */ /* 0x000fe40000000021 */
[----:B------:R-:W-:Y:S02]  /*a790*/  PRMT R35, R28, 0x7054, R35 ;  /* 0x000070541c237816 */ /* 0x000fe40000000023 */
[----:B------:R-:W-:Y:S02]  /*a7a0*/  LOP3.LUT R28, R21, 0xff000000, R25, 0xf8, !PT ;  /* 0xff000000151c7812 */ /* 0x000fe400078ef819 */
[----:B------:R-:W-:-:S02]  /*a7b0*/  PRMT R39, R30, 0x7054, R37 ;  /* 0x000070541e277816 */ /* 0x000fc40000000025 */
[----:B------:R-:W-:Y:S02]  /*a7c0*/  LOP3.LUT R21, R33, 0xff000000, R8, 0xf8, !PT ;  /* 0xff00000021157812 */ /* 0x000fe400078ef808 */
[----:B------:R-:W-:Y:S02]  /*a7d0*/  LOP3.LUT R33, R35, 0xff000000, R9, 0xf8, !PT ;  /* 0xff00000023217812 */ /* 0x000fe400078ef809 */
[----:B------:R-:W-:Y:S02]  /*a7e0*/  LOP3.LUT R8, R39, 0xff000000, R10, 0xf8, !PT ;  /* 0xff00000027087812 */ /* 0x000fe400078ef80a */
[----:B------:R-:W-:Y:S02]  /*a7f0*/  F2FP.F16.E4M3.UNPACK_B R39, R33 ;  /* 0x00000021ff27723e */ /* 0x000fe400020006ff */
[----:B0-----:R-:W-:Y:S02]  /*a800*/  F2FP.F16.E4M3.UNPACK_B R25, R13 ;  /* 0x0000000dff19723e */ /* 0x001fe400020006ff */
[----:B------:R-:W-:Y:S01]  /*a810*/  PRMT R41, R32, 0x7054, R41 ;  /* 0x0000705420297816 */ /* 0x000fe20000000029 */
[--C-:B------:R-:W-:Y:S01]  /*a820*/  HADD2.F32 R42, -RZ, R39.reuse.H0_H0 ;  /* 0x20000027ff2a7230 */ /* 0x100fe20000004100 */
[----:B------:R-:W-:Y:S01]  /*a830*/  LOP3.LUT R20, R3, 0xff000000, R24, 0xf8, !PT ;  /* 0xff00000003147812 */ /* 0x000fe200078ef818 */
[----:B------:R-:W-:Y:S01]  /*a840*/  HADD2.F32 R39, -RZ, R39.H1_H1 ;  /* 0x30000027ff277230 */ /* 0x000fe20000004100 */
[----:B------:R-:W-:-:S02]  /*a850*/  F2FP.F16.E4M3.UNPACK_B R32, R28 ;  /* 0x0000001cff20723e */ /* 0x000fc400020006ff */
[-C--:B------:R-:W-:Y:S02]  /*a860*/  F2FP.F16.E4M3.UNPACK_B R10, R5.reuse ;  /* 0x00000005ff0a723e */ /* 0x080fe400020006ff */
[----:B------:R-:W-:Y:S01]  /*a870*/  F2FP.F16.E4M3.UNPACK_B R24, R5.H1 ;  /* 0x00000005ff18723e */ /* 0x000fe200030006ff */
[--C-:B------:R-:W-:Y:S01]  /*a880*/  HADD2.F32 R5, -RZ, R25.reuse.H0_H0 ;  /* 0x20000019ff057230 */ /* 0x100fe20000004100 */
[----:B------:R-:W-:Y:S01]  /*a890*/  LOP3.LUT R37, R31, 0xff000000, R27, 0xf8, !PT ;  /* 0xff0000001f257812 */ /* 0x000fe200078ef81b */
[----:B------:R-:W-:Y:S01]  /*a8a0*/  HADD2.F32 R40, -RZ, R32.H0_H0 ;  /* 0x20000020ff287230 */ /* 0x000fe20000004100 */
[-C--:B------:R-:W-:Y:S01]  /*a8b0*/  F2FP.F16.E4M3.UNPACK_B R27, R12.reuse ;  /* 0x0000000cff1b723e */ /* 0x080fe200020006ff */
[----:B------:R-:W-:Y:S01]  /*a8c0*/  HADD2.F32 R9, -RZ, R10.H0_H0 ;  /* 0x2000000aff097230 */ /* 0x000fe20000004100 */
[----:B------:R-:W-:Y:S01]  /*a8d0*/  F2FP.F16.E4M3.UNPACK_B R34, R12.H1 ;  /* 0x0000000cff22723e */ /* 0x000fe200030006ff */
[----:B------:R-:W-:Y:S01]  /*a8e0*/  FMUL.FTZ R12, R5, R42 ;  /* 0x0000002a050c7220 */ /* 0x000fe20000410000 */
[----:B------:R-:W-:Y:S01]  /*a8f0*/  LOP3.LUT R3, R29, 0xff000000, R26, 0xf8, !PT ;  /* 0xff0000001d037812 */ /* 0x000fe200078ef81a */
[----:B------:R-:W-:Y:S01]  /*a900*/  HADD2.F32 R25, -RZ, R25.H1_H1 ;  /* 0x30000019ff197230 */ /* 0x000fe20000004100 */
[----:B------:R-:W-:Y:S01]  /*a910*/  F2FP.F16.E4M3.UNPACK_B R26, R13.H1 ;  /* 0x0000000dff1a723e */ /* 0x000fe200030006ff */
[-C--:B------:R-:W-:Y:S01]  /*a920*/  FMUL.FTZ R13, R5, R40.reuse ;  /* 0x00000028050d7220 */ /* 0x080fe20000410000 */
[C---:B------:R-:W-:Y:S01]  /*a930*/  FFMA.FTZ R5, R9.reuse, R40, -R12 ;  /* 0x0000002809057223 */ /* 0x040fe2000001080c */
[----:B------:R-:W-:Y:S01]  /*a940*/  F2FP.F16.E4M3.UNPACK_B R40, R33.H1 ;  /* 0x00000021ff28723e */ /* 0x000fe200030006ff */
[----:B------:R-:W-:Y:S01]  /*a950*/  HADD2.F32 R32, -RZ, R32.H1_H1 ;  /* 0x30000020ff207230 */ /* 0x000fe20000004100 */
[----:B------:R-:W-:Y:S01]  /*a960*/  F2FP.F16.E4M3.UNPACK_B R28, R28.H1 ;  /* 0x0000001cff1c723e */ /* 0x000fe200030006ff */
[----:B------:R-:W-:Y:S01]  /*a970*/  FFMA.FTZ R9, R9, R42, R13 ;  /* 0x0000002a09097223 */ /* 0x000fe2000001000d */
[----:B------:R-:W-:Y:S01]  /*a980*/  HADD2.F32 R12, -RZ, R26.H0_H0 ;  /* 0x2000001aff0c7230 */ /* 0x000fe20000004100 */
[----:B------:R-:W-:Y:S01]  /*a990*/  LOP3.LUT R43, R41, 0xff000000, R11, 0xf8, !PT ;  /* 0xff000000292b7812 */ /* 0x000fe200078ef80b */
[----:B------:R-:W-:-:S02]  /*a9a0*/  HADD2.F32 R33, -RZ, R40.H0_H0 ;  /* 0x20000028ff217230 */ /* 0x000fc40000004100 */
[C---:B------:R-:W-:Y:S01]  /*a9b0*/  FMUL.FTZ R41, R25.reuse, R39 ;  /* 0x0000002719297220 */ /* 0x040fe20000410000 */
[----:B------:R-:W-:Y:S01]  /*a9c0*/  HADD2.F32 R13, -RZ, R28.H0_H0 ;  /* 0x2000001cff0d7230 */ /* 0x000fe20000004100 */
[-C--:B------:R-:W-:Y:S01]  /*a9d0*/  F2FP.F16.E4M3.UNPACK_B R31, R15.reuse ;  /* 0x0000000fff1f723e */ /* 0x080fe200020006ff */
[----:B------:R-:W-:Y:S01]  /*a9e0*/  HADD2.F32 R10, -RZ, R10.H1_H1 ;  /* 0x3000000aff0a7230 */ /* 0x000fe20000004100 */
[----:B------:R-:W-:Y:S01]  /*a9f0*/  F2FP.F16.E4M3.UNPACK_B R38, R15.H1 ;  /* 0x0000000fff26723e */ /* 0x000fe200030006ff */
[-C--:B------:R-:W-:Y:S01]  /*aa00*/  FMUL.FTZ R42, R25, R32.reuse ;  /* 0x00000020192a7220 */ /* 0x080fe20000410000 */
[----:B------:R-:W-:Y:S02]  /*aa10*/  HADD2.F32 R15, -RZ, R24.H0_H0 ;  /* 0x20000018ff0f7230 */ /* 0x000fe40000004100 */
[C---:B------:R-:W-:Y:S01]  /*aa20*/  FMUL.FTZ R44, R12.reuse, R33 ;  /* 0x000000210c2c7220 */ /* 0x040fe20000410000 */
[----:B------:R-:W-:Y:S01]  /*aa30*/  FMUL.FTZ R46, R12, R13 ;  /* 0x0000000d0c2e7220 */ /* 0x000fe20000410000 */
[C---:B------:R-:W-:Y:S01]  /*aa40*/  FFMA.FTZ R12, R10.reuse, R32, -R41 ;  /* 0x000000200a0c7223 */ /* 0x040fe20000010829 */
[----:B------:R-:W-:Y:S01]  /*aa50*/  FFMA.FTZ R10, R10, R39, R42 ;  /* 0x000000270a0a7223 */ /* 0x000fe2000001002a */
[----:B------:R-:W-:Y:S01]  /*aa60*/  F2FP.F16.E4M3.UNPACK_B R42, R43 ;  /* 0x0000002bff2a723e */ /* 0x000fe200020006ff */
[C---:B------:R-:W-:Y:S01]  /*aa70*/  FFMA.FTZ R13, R15.reuse, R13, -R44 ;  /* 0x0000000d0f0d7223 */ /* 0x040fe2000001082c */
[----:B------:R-:W-:Y:S01]  /*aa80*/  F2FP.F16.E4M3.UNPACK_B R32, R37 ;  /* 0x00000025ff20723e */ /* 0x000fe200020006ff */
[----:B------:R-:W-:Y:S01]  /*aa90*/  FFMA.FTZ R15, R15, R33, R46 ;  /* 0x000000210f0f7223 */ /* 0x000fe2000001002e */
[----:B------:R-:W-:Y:S01]  /*aaa0*/  HADD2.F32 R41, -RZ, R40.H1_H1 ;  /* 0x30000028ff297230 */ /* 0x000fe20000004100 */
[----:B------:R-:W-:Y:S01]  /*aab0*/  F2FP.F16.E4M3.UNPACK_B R30, R7 ;  /* 0x00000007ff1e723e */ /* 0x000fe200020006ff */
[----:B------:R-:W-:Y:S01]  /*aac0*/  HADD2.F32 R26, -RZ, R26.H1_H1 ;  /* 0x3000001aff1a7230 */ /* 0x000fe20000004100 */
[----:B------:R-:W-:Y:S01]  /*aad0*/  F2FP.F16.E4M3.UNPACK_B R37, R37.H1 ;  /* 0x00000025ff25723e */ /* 0x000fe200030006ff */
[----:B------:R-:W-:Y:S01]  /*aae0*/  HADD2.F32 R33, -RZ, R28.H1_H1 ;  /* 0x3000001cff217230 */ /* 0x000fe20000004100 */
[----:B------:R-:W-:Y:S01]  /*aaf0*/  F2FP.F16.E4M3.UNPACK_B R35, R7.H1 ;  /* 0x00000007ff23723e */ /* 0x000fe200030006ff */
[----:B------:R-:W-:-:S02]  /*ab00*/  HADD2.F32 R28, -RZ, R24.H1_H1 ;  /* 0x30000018ff1c7230 */ /* 0x000fc40000004100 */
[C---:B------:R-:W-:Y:S01]  /*ab10*/  FMUL.FTZ R45, R26.reuse, R41 ;  /* 0x000000291a2d7220 */ /* 0x040fe20000410000 */
[----:B------:R-:W-:Y:S02]  /*ab20*/  HADD2.F32 R40, -RZ, R42.H0_H0 ;  /* 0x2000002aff287230 */ /* 0x000fe40000004100 */
[----:B------:R-:W-:Y:S01]  /*ab30*/  FMUL.FTZ R26, R26, R33 ;  /* 0x000000211a1a7220 */ /* 0x000fe20000410000 */
[----:B------:R-:W-:Y:S01]  /*ab40*/  HADD2.F32 R24, -RZ, R31.H0_H0 ;  /* 0x2000001fff187230 */ /* 0x000fe20000004100 */
[-C--:B------:R-:W-:Y:S01]  /*ab50*/  F2FP.F16.E4M3.UNPACK_B R29, R4.reuse.H1 ;  /* 0x00000004ff1d723e */ /* 0x080fe200030006ff */
[----:B------:R-:W-:Y:S01]  /*ab60*/  HADD2.F32 R39, -RZ, R32.H0_H0 ;  /* 0x20000020ff277230 */ /* 0x000fe20000004100 */
[----:B------:R-:W-:Y:S01]  /*ab70*/  F2FP.F16.E4M3.UNPACK_B R11, R4 ;  /* 0x00000004ff0b723e */ /* 0x000fe200020006ff */
[----:B------:R-:W-:Y:S02]  /*ab80*/  HADD2.F32 R25, -RZ, R30.H0_H0 ;  /* 0x2000001eff197230 */ /* 0x000fe40000004100 */
[----:B------:R-:W-:Y:S01]  /*ab90*/  FMUL.FTZ R44, R24, R40 ;  /* 0x00000028182c7220 */ /* 0x000fe20000410000 */
[----:B------:R-:W-:-:S02]  /*aba0*/  HADD2.F32 R42, -RZ, R42.H1_H1 ;  /* 0x3000002aff2a7230 */ /* 0x000fc40000004100 */
[----:B------:R-:W-:Y:S01]  /*abb0*/  FMUL.FTZ R47, R24, R39 ;  /* 0x00000027182f7220 */ /* 0x000fe20000410000 */
[C---:B------:R-:W-:Y:S01]  /*abc0*/  FFMA.FTZ R24, R28.reuse, R33, -R45 ;  /* 0x000000211c187223 */ /* 0x040fe2000001082d */
[----:B------:R-:W-:Y:S01]  /*abd0*/  FFMA.FTZ R28, R28, R41, R26 ;  /* 0x000000291c1c7223 */ /* 0x000fe2000001001a */
[----:B------:R-:W-:Y:S01]  /*abe0*/  F2FP.F16.E4M3.UNPACK_B R41, R43.H1 ;  /* 0x0000002bff29723e */ /* 0x000fe200030006ff */
[C---:B------:R-:W-:Y:S01]  /*abf0*/  FFMA.FTZ R26, R25.reuse, R39, -R44 ;  /* 0x00000027191a7223 */ /* 0x040fe2000001082c */
[----:B------:R-:W-:Y:S02]  /*ac00*/  HADD2.F32 R39, -RZ, R32.H1_H1 ;  /* 0x30000020ff277230 */ /* 0x000fe40000004100 */
[----:B------:R-:W-:Y:S01]  /*ac10*/  FFMA.FTZ R25, R25, R40, R47 ;  /* 0x0000002819197223 */ /* 0x000fe2000001002f */
[----:B------:R-:W-:Y:S01]  /*ac20*/  HADD2.F32 R32, -RZ, R38.H0_H0 ;  /* 0x20000026ff207230 */ /* 0x000fe20000004100 */
[-C--:B------:R-:W-:Y:S01]  /*ac30*/  F2FP.F16.E4M3.UNPACK_B R4, R6.reuse ;  /* 0x00000006ff04723e */ /* 0x080fe200020006ff */
[----:B------:R-:W-:Y:S01]  /*ac40*/  HADD2.F32 R43, -RZ, R41.H0_H0 ;  /* 0x20000029ff2b7230 */ /* 0x000fe20000004100 */
[----:B------:R-:W-:Y:S01]  /*ac50*/  F2FP.F16.E4M3.UNPACK_B R7, R6.H1 ;  /* 0x00000006ff07723e */ /* 0x000fe200030006ff */
[----:B------:R-:W-:Y:S01]  /*ac60*/  HADD2.F32 R40, -RZ, R37.H0_H0 ;  /* 0x20000025ff287230 */ /* 0x000fe20000004100 */
[----:B------:R-:W-:Y:S01]  /*ac70*/  F2FP.F16.E4M3.UNPACK_B R6, R14 ;  /* 0x0000000eff06723e */ /* 0x000fe200020006ff */
[----:B------:R-:W-:-:S02]  /*ac80*/  HADD2.F32 R31, -RZ, R31.H1_H1 ;  /* 0x3000001fff1f7230 */ /* 0x000fc40000004100 */
[C---:B------:R-:W-:Y:S01]  /*ac90*/  FMUL.FTZ R44, R32.reuse, R43 ;  /* 0x0000002b202c7220 */ /* 0x040fe20000410000 */
[----:B------:R-:W-:Y:S02]  /*aca0*/  HADD2.F32 R33, -RZ, R35.H0_H0 ;  /* 0x20000023ff217230 */ /* 0x000fe40000004100 */
[----:B------:R-:W-:Y:S01]  /*acb0*/  FMUL.FTZ R46, R32, R40 ;  /* 0x00000028202e7220 */ /* 0x000fe20000410000 */
[----:B------:R-:W-:Y:S02]  /*acc0*/  HADD2.F32 R30, -RZ, R30.H1_H1 ;  /* 0x3000001eff1e7230 */ /* 0x000fe40000004100 */
[C---:B------:R-:W-:Y:S01]  /*acd0*/  FMUL.FTZ R45, R31.reuse, R42 ;  /* 0x0000002a1f2d7220 */ /* 0x040fe20000410000 */
[----:B------:R-:W-:Y:S01]  /*ace0*/  FMUL.FTZ R47, R31, R39 ;  /* 0x000000271f2f7220 */ /* 0x000fe20000410000 */
[C---:B------:R-:W-:Y:S01]  /*acf0*/  FFMA.FTZ R32, R33.reuse, R40, -R44 ;  /* 0x0000002821207223 */ /* 0x040fe2000001082c */
[----:B------:R-:W-:Y:S01]  /*ad00*/  FFMA.FTZ R33, R33, R43, R46 ;  /* 0x0000002b21217223 */ /* 0x000fe2000001002e */
[----:B------:R-:W-:Y:S01]  /*ad10*/  F2FP.F16.E4M3.UNPACK_B R43, R21.H1 ;  /* 0x00000015ff2b723e */ /* 0x000fe200030006ff */
[C---:B------:R-:W-:Y:S01]  /*ad20*/  FFMA.FTZ R31, R30.reuse, R39, -R45 ;  /* 0x000000271e1f7223 */ /* 0x040fe2000001082d */
[----:B------:R-:W-:Y:S01]  /*ad30*/  F2FP.F16.E4M3.UNPACK_B R40, R20.H1 ;  /* 0x00000014ff28723e */ /* 0x000fe200030006ff */
[----:B------:R-:W-:Y:S01]  /*ad40*/  FFMA.FTZ R30, R30, R42, R47 ;  /* 0x0000002a1e1e7223 */ /* 0x000fe2000001002f */
[----:B------:R-:W-:Y:S01]  /*ad50*/  HADD2.F32 R42, -RZ, R37.H1_H1 ;  /* 0x30000025ff2a7230 */ /* 0x000fe20000004100 */
[----:B------:R-:W-:Y:S01]  /*ad60*/  F2FP.F16.E4M3.UNPACK_B R14, R14.H1 ;  /* 0x0000000eff0e723e */ /* 0x000fe200030006ff */
[----:B------:R-:W-:Y:S01]  /*ad70*/  HADD2.F32 R46, -RZ, R41.H1_H1 ;  /* 0x30000029ff2e7230 */ /* 0x000fe20000004100 */
[----:B------:R-:W-:Y:S01]  /*ad80*/  F2FP.SATFINITE.E4M3.F32.PACK_AB_MERGE_C R13, R24, R13, RZ ;  /* 0x0000000d180d723e */ /* 0x000fe200048070ff */
[----:B------:R-:W-:Y:S01]  /*ad90*/  HADD2.F32 R39, -RZ, R38.H1_H1 ;  /* 0x30000026ff277230 */ /* 0x000fe20000004100 */
[----:B------:R-:W-:Y:S01]  /*ada0*/  F2FP.SATFINITE.E4M3.F32.PACK_AB_MERGE_C R15, R28, R15, RZ ;  /* 0x0000000f1c0f723e */ /* 0x000fe200048070ff */
[----:B------:R-:W-:Y:S01]  /*adb0*/  HADD2.F32 R44, -RZ, R43.H0_H0 ;  /* 0x2000002bff2c7230 */ /* 0x000fe20000004100 */
[----:B------:R-:W-:Y:S01]  /*adc0*/  F2FP.SATFINITE.E4M3.F32.PACK_AB_MERGE_C R5, R12, R5, R13 ;  /* 0x000000050c05723e */ /* 0x000fe2000480700d */
[----:B------:R-:W-:-:S02]  /*add0*/  HADD2.F32 R38, -RZ, R34.H0_H0 ;  /* 0x20000022ff267230 */ /* 0x000fc40000004100 */
[C---:B------:R-:W-:Y:S01]  /*ade0*/  FMUL.FTZ R50, R39.reuse, R46 ;  /* 0x0000002e27327220 */ /* 0x040fe20000410000 */
[----:B------:R-:W-:Y:S02]  /*adf0*/  HADD2.F32 R41, -RZ, R40.H0_H0 ;  /* 0x20000028ff297230 */ /* 0x000fe40000004100 */
[----:B------:R-:W-:Y:S01]  /*ae00*/  FMUL.FTZ R45, R39, R42 ;  /* 0x0000002a272d7220 */ /* 0x000fe20000410000 */
[----:B------:R-:W-:Y:S02]  /*ae10*/  HADD2.F32 R37, -RZ, R35.H1_H1 ;  /* 0x30000023ff257230 */ /* 0x000fe40000004100 */
[C---:B------:R-:W-:Y:S01]  /*ae20*/  FMUL.FTZ R48, R38.reuse, R44 ;  /* 0x0000002c26307220 */ /* 0x040fe20000410000 */
[----:B------:R-:W-:Y:S02]  /*ae30*/  HADD2.F32 R35, -RZ, R29.H0_H0 ;  /* 0x2000001dff237230 */ /* 0x000fe40000004100 */
[----:B------:R-:W-:Y:S01]  /*ae40*/  FMUL.FTZ R39, R38, R41 ;  /* 0x0000002926277220 */ /* 0x000fe20000410000 */
[----:B------:R-:W-:-:S02]  /*ae50*/  HADD2.F32 R43, -RZ, R43.H1_H1 ;  /* 0x3000002bff2b7230 */ /* 0x000fc40000004100 */
[----:B------:R-:W-:Y:S01]  /*ae60*/  FFMA.FTZ R47, R37, R42, -R50 ;  /* 0x0000002a252f7223 */ /* 0x000fe20000010832 */
[----:B------:R-:W-:Y:S02]  /*ae70*/  HADD2.F32 R34, -RZ, R34.H1_H1 ;  /* 0x30000022ff227230 */ /* 0x000fe40000004100 */
[C---:B------:R-:W-:Y:S01]  /*ae80*/  FFMA.FTZ R48, R35.reuse, R41, -R48 ;  /* 0x0000002923307223 */ /* 0x040fe20000010830 */
[----:B------:R-:W-:Y:S02]  /*ae90*/  HADD2.F32 R40, -RZ, R40.H1_H1 ;  /* 0x30000028ff287230 */ /* 0x000fe40000004100 */
[----:B------:R-:W-:Y:S01]  /*aea0*/  FFMA.FTZ R44, R35, R44, R39 ;  /* 0x0000002c232c7223 */ /* 0x000fe20000010027 */
[----:B------:R-:W-:Y:S01]  /*aeb0*/  FFMA.FTZ R52, R37, R46, R45 ;  /* 0x0000002e25347223 */ /* 0x000fe2000001002d */
[----:B------:R-:W-:Y:S01]  /*aec0*/  F2FP.F16.E4M3.UNPACK_B R35, R20 ;  /* 0x00000014ff23723e */ /* 0x000fe200020006ff */
[----:B------:R-:W-:Y:S01]  /*aed0*/  HADD2.F32 R29, -RZ, R29.H1_H1 ;  /* 0x3000001dff1d7230 */ /* 0x000fe20000004100 */
[----:B------:R-:W-:Y:S01]  /*aee0*/  F2FP.F16.E4M3.UNPACK_B R37, R21 ;  /* 0x00000015ff25723e */ /* 0x000fe200020006ff */
[C---:B------:R-:W-:Y:S01]  /*aef0*/  FMUL.FTZ R20, R34.reuse, R43 ;  /* 0x0000002b22147220 */ /* 0x040fe20000410000 */
[----:B------:R-:W-:Y:S01]  /*af00*/  FMUL.FTZ R34, R34, R40 ;  /* 0x0000002822227220 */ /* 0x000fe20000410000 */
[----:B------:R-:W-:Y:S01]  /*af10*/  HADD2.F32 R21, -RZ, R27.H0_H0 ;  /* 0x2000001bff157230 */ /* 0x000fe20000004100 */
[----:B------:R-:W-:Y:S01]  /*af20*/  F2FP.SATFINITE.E4M3.F32.PACK_AB_MERGE_C R9, R10, R9, R15 ;  /* 0x000000090a09723e */ /* 0x000fe2000480700f */
[----:B------:R-:W-:-:S02]  /*af30*/  HADD2.F32 R38, -RZ, R37.H0_H0 ;  /* 0x20000025ff267230 */ /* 0x000fc40000004100 */
[C---:B------:R-:W-:Y:S01]  /*af40*/  FFMA.FTZ R41, R29.reuse, R40, -R20 ;  /* 0x000000281d297223 */ /* 0x040fe20000010814 */
[----:B------:R-:W-:Y:S01]  /*af50*/  FFMA.FTZ R43, R29, R43, R34 ;  /* 0x0000002b1d2b7223 */ /* 0x000fe20000010022 */
[----:B------:R-:W-:Y:S02]  /*af60*/  HADD2.F32 R29, -RZ, R35.H0_H0 ;  /* 0x20000023ff1d7230 */ /* 0x000fe40000004100 */
        /* <DEDUP_REMOVED lines=8> */
[----:B------:R-:W-:Y:S02]  /*aff0*/  HADD2.F32 R11, -RZ, R11.H1_H1 ;  /* 0x3000000bff0b7230 */ /* 0x000fe40000004100 */
[C---:B------:R-:W-:Y:S01]  /*b000*/  FMUL.FTZ R42, R27.reuse, R40 ;  /* 0x000000281b2a7220 */ /* 0x040fe20000410000 */
[----:B------:R-:W-:Y:S01]  /*b010*/  F2FP.F16.E4M3.UNPACK_B R29, R8.H1 ;  /* 0x00000008ff1d723e */ /* 0x000fe200030006ff */
[-C--:B------:R-:W-:Y:S01]  /*b020*/  FMUL.FTZ R27, R27, R34.reuse ;  /* 0x000000221b1b7220 */ /* 0x080fe20000410000 */
[----:B------:R-:W-:Y:S01]  /*b030*/  F2FP.F16.E4M3.UNPACK_B R21, R3.H1 ;  /* 0x00000003ff15723e */ /* 0x000fe200030006ff */
[----:B------:R-:W-:Y:S01]  /*b040*/  FFMA.FTZ R42, R11, R34, -R42 ;  /* 0x000000220b2a7223 */ /* 0x000fe2000001082a */
[----:B------:R-:W-:-:S02]  /*b050*/  HADD2.F32 R20, -RZ, R14.H0_H0 ;  /* 0x2000000eff147230 */ /* 0x000fc40000004100 */
[----:B------:R-:W-:Y:S01]  /*b060*/  FFMA.FTZ R35, R11, R40, R27 ;  /* 0x000000280b237223 */ /* 0x000fe2000001001b */
[----:B------:R-:W-:Y:S01]  /*b070*/  HADD2.F32 R34, -RZ, R29.H0_H0 ;  /* 0x2000001dff227230 */ /* 0x000fe20000004100 */
[----:B------:R-:W-:Y:S01]  /*b080*/  F2FP.F16.E4M3.UNPACK_B R3, R3 ;  /* 0x00000003ff03723e */ /* 0x000fe200020006ff */
[--C-:B------:R-:W-:Y:S02]  /*b090*/  HADD2.F32 R27, -RZ, R21.reuse.H0_H0 ;  /* 0x20000015ff1b7230 */ /* 0x100fe40000004100 */
[----:B------:R-:W-:Y:S02]  /*b0a0*/  HADD2.F32 R21, -RZ, R21.H1_H1 ;  /* 0x30000015ff157230 */ /* 0x000fe40000004100 */
[C---:B------:R-:W-:Y:S01]  /*b0b0*/  FMUL.FTZ R40, R20.reuse, R34 ;  /* 0x0000002214287220 */ /* 0x040fe20000410000 */
[----:B------:R-:W-:Y:S02]  /*b0c0*/  HADD2.F32 R29, -RZ, R29.H1_H1 ;  /* 0x3000001dff1d7230 */ /* 0x000fe40000004100 */
[----:B------:R-:W-:Y:S01]  /*b0d0*/  FMUL.FTZ R20, R20, R27 ;  /* 0x0000001b14147220 */ /* 0x000fe20000410000 */
[----:B------:R-:W-:-:S02]  /*b0e0*/  HADD2.F32 R14, -RZ, R14.H1_H1 ;  /* 0x3000000eff0e7230 */ /* 0x000fc40000004100 */
[--C-:B------:R-:W-:Y:S02]  /*b0f0*/  HADD2.F32 R11, -RZ, R7.reuse.H0_H0 ;  /* 0x20000007ff0b7230 */ /* 0x100fe40000004100 */
[----:B------:R-:W-:Y:S02]  /*b100*/  HADD2.F32 R7, -RZ, R7.H1_H1 ;  /* 0x30000007ff077230 */ /* 0x000fe40000004100 */
[C---:B------:R-:W-:Y:S01]  /*b110*/  FMUL.FTZ R46, R14.reuse, R29 ;  /* 0x0000001d0e2e7220 */ /* 0x040fe20000410000 */
[-C--:B------:R-:W-:Y:S01]  /*b120*/  FMUL.FTZ R50, R14, R21.reuse ;  /* 0x000000150e327220 */ /* 0x080fe20000410000 */
[----:B------:R-:W-:Y:S01]  /*b130*/  F2FP.F16.E4M3.UNPACK_B R14, R8 ;  /* 0x00000008ff0e723e */ /* 0x000fe200020006ff */
[----:B------:R-:W-:Y:S01]  /*b140*/  FFMA.FTZ R37, R11, R34, R20 ;  /* 0x000000220b257223 */ /* 0x000fe20000010014 */
[C---:B------:R-:W-:Y:S01]  /*b150*/  FFMA.FTZ R45, R7.reuse, R21, -R46 ;  /* 0x00000015072d7223 */ /* 0x040fe2000001082e */
[----:B------:R-:W-:Y:S01]  /*b160*/  FFMA.FTZ R50, R7, R29, R50 ;  /* 0x0000001d07327223 */ /* 0x000fe20000010032 */
[----:B------:R-:W-:Y:S01]  /*b170*/  FFMA.FTZ R40, R11, R27, -R40 ;  /* 0x0000001b0b287223 */ /* 0x000fe20000010828 */
[----:B------:R-:W-:-:S02]  /*b180*/  HADD2.F32 R20, -RZ, R14.H0_H0 ;  /* 0x2000000eff147230 */ /* 0x000fc40000004100 */
[----:B------:R-:W-:Y:S01]  /*b190*/  HADD2.F32 R7, -RZ, R6.H0_H0 ;  /* 0x20000006ff077230 */ /* 0x000fe20000004100 */
[----:B------:R-:W-:Y:S01]  /*b1a0*/  F2FP.SATFINITE.E4M3.F32.PACK_AB_MERGE_C R37, R50, R37, RZ ;  /* 0x000000253225723e */ /* 0x000fe200048070ff */
[--C-:B------:R-:W-:Y:S01]  /*b1b0*/  HADD2.F32 R8, -RZ, R3.reuse.H0_H0 ;  /* 0x20000003ff087230 */ /* 0x100fe20000004100 */
[----:B------:R-:W-:Y:S01]  /*b1c0*/  F2FP.SATFINITE.E4M3.F32.PACK_AB_MERGE_C R40, R45, R40, RZ ;  /* 0x000000282d28723e */ /* 0x000fe200048070ff */
[----:B------:R-:W-:Y:S02]  /*b1d0*/  HADD2.F32 R11, -RZ, R3.H1_H1 ;  /* 0x30000003ff0b7230 */ /* 0x000fe40000004100 */
[----:B------:R-:W-:Y:S02]  /*b1e0*/  HADD2.F32 R21, -RZ, R14.H1_H1 ;  /* 0x3000000eff157230 */ /* 0x000fe40000004100 */
[C---:B------:R-:W-:Y:S01]  /*b1f0*/  FMUL.FTZ R14, R7.reuse, R20 ;  /* 0x00000014070e7220 */ /* 0x040fe20000410000 */
[----:B------:R-:W-:Y:S02]  /*b200*/  HADD2.F32 R6, -RZ, R6.H1_H1 ;  /* 0x30000006ff067230 */ /* 0x000fe40000004100 */
[----:B------:R-:W-:Y:S01]  /*b210*/  FMUL.FTZ R7, R7, R8 ;  /* 0x0000000807077220 */ /* 0x000fe20000410000 */
[----:B------:R-:W-:-:S02]  /*b220*/  HADD2.F32 R3, -RZ, R4.H0_H0 ;  /* 0x20000004ff037230 */ /* 0x000fc40000004100 */
[----:B------:R-:W-:Y:S02]  /*b230*/  HADD2.F32 R4, -RZ, R4.H1_H1 ;  /* 0x30000004ff047230 */ /* 0x000fe40000004100 */
[C---:B------:R-:W-:Y:S01]  /*b240*/  FMUL.FTZ R27, R6.reuse, R21 ;  /* 0x00000015061b7220 */ /* 0x040fe20000410000 */
        /* <DEDUP_REMOVED lines=12> */
[----:B------:R-:W-:-:S02]  /*b310*/  F2FP.SATFINITE.E4M3.F32.PACK_AB_MERGE_C R11, R30, R25, R11 ;  /* 0x000000191e0b723e */ /* 0x000fc4000480700b */
[----:B------:R-:W-:Y:S01]  /*b320*/  F2FP.SATFINITE.E4M3.F32.PACK_AB_MERGE_C R8, R35, R38, R8 ;  /* 0x000000262308723e */ /* 0x000fe20004807008 */
[----:B------:R4:W-:Y:S01]  /*b330*/  STS.128 [R49+0xf000], R4 ;  /* 0x00f0000431007388 */ /* 0x0009e20000000c00 */
[----:B------:R-:W-:-:S05]  /*b340*/  F2FP.SATFINITE.E4M3.F32.PACK_AB_MERGE_C R10, R34, R3, R37 ;  /* 0x00000003220a723e */ /* 0x000fca0004807025 */
[----:B------:R4:W-:Y:S02]  /*b350*/  STS.128 [R0+0xf000], R8 ;  /* 0x00f0000800007388 */ /* 0x0009e40000000c00 */
.L_x_436:
[----:B------:R-:W-:Y:S05]  /*b360*/  BSYNC B0 ;  /* 0x0000000000007941 */ /* 0x000fea0003800000 */
.L_x_429:
[----:B------:R-:W-:Y:S01]  /*b370*/  @!PT LDS RZ, [RZ] ;  /* 0x00000000fffff984 */ /* 0x000fe20000000800 */
[----:B------:R-:W-:Y:S01]  /*b380*/  @!PT LDS RZ, [RZ] ;  /* 0x00000000fffff984 */ /* 0x000fe20000000800 */
[----:B------:R-:W-:Y:S01]  /*b390*/  @!PT LDS RZ, [RZ] ;  /* 0x00000000fffff984 */ /* 0x000fe20000000800 */
[----:B------:R-:W-:Y:S01]  /*b3a0*/  @!PT LDS RZ, [RZ] ;  /* 0x00000000fffff984 */ /* 0x000fe20000000800 */
[----:B------:R1:W-:Y:S06]  /*b3b0*/  MEMBAR.ALL.CTA ;  /* 0x0000000000007992 */ /* 0x0003ec0000008000 */
[----:B-1----:R-:W1:Y:S01]  /*b3c0*/  FENCE.VIEW.ASYNC.S ;  /* 0x00000000000073c6 */ /* 0x002e620000000000 */
[----:B------:R-:W-:Y:S05]  /*b3d0*/  WARPSYNC.ALL ;  /* 0x0000000000007948 */ /* 0x000fea0003800000 */
[----:B-1----:R-:W-:Y:S06]  /*b3e0*/  BAR.SYNC.DEFER_BLOCKING 0xd, 0x180 ;  /* 0x0346000000007b1d */ /* 0x002fec0000010000 */
.L_x_426:
[----:B---34-:R-:W-:-:S05]  /*b3f0*/  IMAD.U32 R0, RZ, RZ, UR36 ;  /* 0x00000024ff007e24 */ /* 0x018fca000f8e00ff */
[----:B------:R-:W-:-:S13]  /*b400*/  ISETP.NE.AND P0, PT, R0, 0x3, PT ;  /* 0x000000030000780c */ /* 0x000fda0003f05270 */
[----:B------:R-:W-:Y:S05]  /*b410*/  @!P0 BRA `(.L_x_448) ;  /* 0x0000000000048947 */ /* 0x000fea0003800000 */
[----:B------:R-:W-:Y:S01]  /*b420*/  BPT.TRAP 0x1 ;  /* 0x000000040000795c */ /* 0x000fe20000300000 */
.L_x_448:
[----:B01----:R-:W3:Y:S04]  /*b430*/  LDL R3, [R1] ;  /* 0x0000000001037983 */ /* 0x003ee80000100800 */
[----:B------:R-:W4:Y:S01]  /*b440*/  LDL R0, [R1+0x8] ;  /* 0x0000080001007983 */ /* 0x000f220000100800 */
[----:B---3--:R-:W-:Y:S01]  /*b450*/  IMAD R3, R3, 0x8, R18 ;  /* 0x0000000803037824 */ /* 0x008fe200078e0212 */
[----:B----45:R-:W-:-:S04]  /*b460*/  SHF.L.U32 R4, R0, 0x1f, RZ ;  /* 0x0000001f00047819 */ /* 0x030fc800000006ff */
[----:B------:R0:W1:Y:S01]  /*b470*/  SYNCS.PHASECHK.TRANS64.TRYWAIT P1, [R3+URZ+0x19c30], R4 ;  /* 0x019c3004030075a7 */ /* 0x000062000802017f */
[----:B------:R-:W-:Y:S05]  /*b480*/  @!P0 BRA `(.L_x_449) ;  /* 0x0000000000048947 */ /* 0x000fea0003800000 */
[----:B------:R-:W-:Y:S01]  /*b490*/  BPT.TRAP 0x1 ;  /* 0x000000040000795c */ /* 0x000fe20000300000 */
.L_x_449:
[----:B------:R-:W-:Y:S01]  /*b4a0*/  VIADD R0, R18, 0x13800 ;  /* 0x0001380012007836 */ /* 0x000fe20000000000 */
[----:B--2---:R-:W-:Y:S01]  /*b4b0*/  LOP3.LUT R14, R36, 0x10000, RZ, 0xfc, !PT ;  /* 0x00010000240e7812 */ /* 0x004fe200078efcff */
[----:B------:R-:W-:-:S03]  /*b4c0*/  IMAD.MOV.U32 R15, RZ, RZ, -0x3ffffff0 ;  /* 0xc0000010ff0f7424 */ /* 0x000fc600078e00ff */
[----:B------:R-:W-:-:S04]  /*b4d0*/  SHF.R.U32.HI R0, RZ, 0x4, R0 ;  /* 0x00000004ff007819 */ /* 0x000fc80000011600 */
[----:B------:R-:W-:-:S04]  /*b4e0*/  LOP3.LUT R0, R0, 0x3fff, RZ, 0xc0, !PT ;  /* 0x00003fff00007812 */ /* 0x000fc800078ec0ff */
[----:B------:R-:W-:Y:S01]  /*b4f0*/  LOP3.LUT R13, R0, 0x10000, RZ, 0xfc, !PT ;  /* 0x00010000000d7812 */ /* 0x000fe200078efcff */
[----:B-1----:R-:W-:Y:S06]  /*b500*/  @P1 BRA `(.L_x_450) ;  /* 0x0000000000081947 */ /* 0x002fec0003800000 */
[----:B------:R-:W1:Y:S02]  /*b510*/  SYNCS.PHASECHK.TRANS64.TRYWAIT P1, [R3+URZ+0x19c30], R4 ;  /* 0x019c3004030075a7 */ /* 0x000e64000802017f */
[----:B-1----:R-:W-:Y:S05]  /*b520*/  @!P1 BRA `(.L_x_451) ;  /* 0x000000e000709947 */ /* 0x002fea0003800000 */
.L_x_450:
[----:B------:R-:W0:Y:S01]  /*b530*/  LDL R0, [R1] ;  /* 0x0000000001007983 */ /* 0x000e220000100800 */
[----:B------:R-:W-:Y:S01]  /*b540*/  IMAD.MOV.U32 R5, RZ, RZ, -0x3ffffff0 ;  /* 0xc0000010ff057424 */ /* 0x000fe200078e00ff */
[----:B------:R-:W-:Y:S05]  /*b550*/  WARPSYNC.ALL ;  /* 0x0000000000007948 */ /* 0x000fea0003800000 */
[C---:B------:R-:W-:Y:S01]  /*b560*/  R2UR UR4, R14.reuse ;  /* 0x000000000e0472ca */ /* 0x040fe200000e0000 */
[----:B------:R-:W-:Y:S01]  /*b570*/  WARPGROUP.ARRIVE ;  /* 0x00000000000079c5 */ /* 0x000fe20000000000 */
[----:B------:R-:W-:Y:S01]  /*b580*/  R2UR UR5, R15 ;  /* 0x000000000f0572ca */ /* 0x000fe200000e0000 */
[----:B------:R-:W-:Y:S01]  /*b590*/  IMAD.MOV.U32 R153, RZ, RZ, -0x3ffffff0 ;  /* 0xc0000010ff997424 */ /* 0x000fe200078e00ff */
[----:B------:R-:W-:Y:S01]  /*b5a0*/  R2UR UR7, R5 ;  /* 0x00000000050772ca */ /* 0x000fe200000e0000 */
[----:B------:R-:W-:Y:S01]  /*b5b0*/  IMAD.MOV.U32 R7, RZ, RZ, -0x3ffffff0 ;  /* 0xc0000010ff077424 */ /* 0x000fe200078e00ff */
[C---:B------:R-:W-:Y:S01]  /*b5c0*/  IADD3 R152, R14.reuse, 0x180, RZ ;  /* 0x000001800e987810 */ /* 0x040fe20007ffe0ff */
[----:B------:R-:W-:-:S02]  /*b5d0*/  VIADD R20, R14, 0x300 ;  /* 0x000003000e147836 */ /* 0x000fc40000000000 */
[----:B------:R-:W-:Y:S02]  /*b5e0*/  IMAD.MOV.U32 R21, RZ, RZ, -0x3ffffff0 ;  /* 0xc0000010ff157424 */ /* 0x000fe400078e00ff */
[----:B------:R-:W-:Y:S02]  /*b5f0*/  IMAD.MOV.U32 R5, RZ, RZ, -0x3ffffff0 ;  /* 0xc0000010ff057424 */ /* 0x000fe400078e00ff */
[----:B------:R-:W-:Y:S02]  /*b600*/  IMAD.MOV.U32 R135, RZ, RZ, RZ ;  /* 0x000000ffff877224 */ /* 0x000fe400078e00ff */
[----:B01----:R-:W-:-:S04]  /*b610*/  IMAD R4, R0, 0x300, R13 ;  /* 0x0000030000047824 */ /* 0x003fc800078e020d */
[C---:B------:R-:W-:Y:S01]  /*b620*/  VIADD R6, R4.reuse, 0x100 ;  /* 0x0000010004067836 */ /* 0x040fe20000000000 */
[C---:B------:R-:W-:Y:S01]  /*b630*/  R2UR UR6, R4.reuse ;  /* 0x00000000040672ca */ /* 0x040fe200000e0000 */
[----:B------:R-:W-:-:S12]  /*b640*/  VIADD R4, R4, 0x200 ;  /* 0x0000020004047836 */ /* 0x000fd80000000000 */
[----:B------:R-:W-:Y:S01]  /*b650*/  QGMMA.64x128x32.F32.E4M3.E4M3 R24, gdesc[UR4], RZ, !UPT, gsb0 ;  /* 0x01e00000041879f3 */ /* 0x000fe2000c0008ff */
[----:B------:R-:W-:Y:S02]  /*b660*/  R2UR UR4, R152 ;  /* 0x00000000980472ca */ /* 0x000fe400000e0000 */
[----:B------:R-:W-:Y:S02]  /*b670*/  R2UR UR5, R153 ;  /* 0x00000000990572ca */ /* 0x000fe400000e0000 */
[----:B------:R-:W-:Y:S02]  /*b680*/  R2UR UR6, R6 ;  /* 0x00000000060672ca */ /* 0x000fe400000e0000 */
[----:B------:R-:W-:Y:S01]  /*b690*/  R2UR UR7, R7 ;  /* 0x00000000070772ca */ /* 0x000fe200000e0000 */
[----:B------:R-:W-:Y:S02]  /*b6a0*/  WARPGROUP.DEPBAR.LE gsb0, 0x0 ;  /* 0x00008000000079c5 */ /* 0x000fe40000010000 */
[----:B------:R-:W-:-:S10]  /*b6b0*/  WARPGROUP.ARRIVE ;  /* 0x00000000000079c5 */ /* 0x000fd40000000000 */
[----:B------:R-:W-:Y:S01]  /*b6c0*/  QGMMA.64x128x32.F32.E4M3.E4M3 R24, gdesc[UR4], R24, gsb0 ;  /* 0x01e00000041879f3 */ /* 0x000fe20008000818 */
[----:B------:R-:W-:Y:S02]  /*b6d0*/  R2UR UR4, R20 ;  /* 0x00000000140472ca */ /* 0x000fe400000e0000 */
[----:B------:R-:W-:Y:S02]  /*b6e0*/  R2UR UR5, R21 ;  /* 0x00000000150572ca */ /* 0x000fe400000e0000 */
[----:B------:R-:W-:Y:S02]  /*b6f0*/  R2UR UR6, R4 ;  /* 0x00000000040672ca */ /* 0x000fe400000e0000 */
[----:B------:R-:W-:Y:S01]  /*b700*/  R2UR UR7, R5 ;  /* 0x00000000050772ca */ /* 0x000fe200000e0000 */
[----:B------:R-:W-:Y:S02]  /*b710*/  WARPGROUP.DEPBAR.LE gsb0, 0x0 ;  /* 0x00008000000079c5 */ /* 0x000fe40000010000 */
[----:B------:R-:W-:-:S10]  /*b720*/  WARPGROUP.ARRIVE ;  /* 0x00000000000079c5 */ /* 0x000fd40000000000 */
[----:B------:R-:W-:Y:S03]  /*b730*/  QGMMA.64x128x32.F32.E4M3.E4M3 R24, gdesc[UR4], R24, gsb0 ;  /* 0x01e00000041879f3 */ /* 0x000fe60008000818 */
[----:B------:R-:W-:Y:S02]  /*b740*/  WARPGROUP.DEPBAR.LE gsb0, 0x0 ;  /* 0x00008000000079c5 */ /* 0x000fe40000010000 */
[----:B------:R-:W-:Y:S05]  /*b750*/  @!P0 BRA `(.L_x_452) ;  /* 0x0000000000048947 */ /* 0x000fea0003800000 */
[----:B------:R-:W-:Y:S01]  /*b760*/  BPT.TRAP 0x1 ;  /* 0x000000040000795c */ /* 0x000fe20000300000 */
.L_x_452:
[----:B------:R-:W2:Y:S01]  /*b770*/  LDL R0, [R1+0x68] ;  /* 0x0000680001007983 */ /* 0x000ea20000100800 */
[----:B------:R-:W-:-:S03]  /*b780*/  P2R R6, PR, RZ, 0x1 ;  /* 0x00000001ff067803 */ /* 0x000fc60000000000 */
[----:B------:R-:W3:Y:S01]  /*b790*/  LDL R90, [R1+0x20] ;  /* 0x00002000015a7983 */ /* 0x000ee20000100800 */
[----:B--2---:R-:W-:-:S04]  /*b7a0*/  IMAD.IADD R4, R0, 0x1, R88 ;  /* 0x0000000100047824 */ /* 0x004fc800078e0258 */
[----:B------:R-:W-:-:S05]  /*b7b0*/  IMAD R4, R155, -0x80, R4 ;  /* 0xffffff809b047824 */ /* 0x000fca00078e0204 */
[C---:B------:R-:W-:Y:S02]  /*b7c0*/  ISETP.GT.AND P4, PT, R4.reuse, RZ, PT ;  /* 0x000000ff0400720c */ /* 0x040fe40003f84270 */
[C---:B------:R-:W-:Y:S02]  /*b7d0*/  ISETP.GT.AND P3, PT, R4.reuse, 0x1, PT ;  /* 0x000000010400780c */ /* 0x040fe40003f64270 */
[----:B------:R-:W-:Y:S02]  /*b7e0*/  ISETP.GT.AND P1, PT, R4, 0x8, PT ;  /* 0x000000080400780c */ /* 0x000fe40003f24270 */
[----:B------:R-:W-:Y:S02]  /*b7f0*/  FSEL R5, R24, -INF , P4 ;  /* 0xff80000018057808 */ /* 0x000fe40002000000 */
[----:B------:R-:W-:Y:S02]  /*b800*/  FSEL R25, R25, -INF , P3 ;  /* 0xff80000019197808 */ /* 0x000fe40001800000 */
[----:B------:R-:W-:-:S02]  /*b810*/  ISETP.GT.AND P2, PT, R4, 0x9, PT ;  /* 0x000000090400780c */ /* 0x000fc40003f44270 */
[----:B------:R-:W-:Y:S02]  /*b820*/  FSEL R7, R28, -INF , P1 ;  /* 0xff8000001c077808 */ /* 0x000fe40000800000 */
[----:B------:R-:W-:Y:S02]  /*b830*/  FMNMX.FTZ R0, R5, R25, !PT ;  /* 0x0000001905007209 */ /* 0x000fe40007810000 */
[C---:B------:R-:W-:Y:S02]  /*b840*/  ISETP.GT.AND P6, PT, R4.reuse, 0x10, PT ;  /* 0x000000100400780c */ /* 0x040fe40003fc4270 */
[----:B------:R-:W-:Y:S02]  /*b850*/  FSEL R29, R29, -INF , P2 ;  /* 0xff8000001d1d7808 */ /* 0x000fe40001000000 */
[----:B------:R-:W-:Y:S02]  /*b860*/  FMNMX.FTZ R0, R7, R0, !PT ;  /* 0x0000000007007209 */ /* 0x000fe40007810000 */
[----:B------:R-:W-:-:S02]  /*b870*/  ISETP.GT.AND P5, PT, R4, 0x11, PT ;  /* 0x000000110400780c */ /* 0x000fc40003fa4270 */
[----:B------:R-:W-:Y:S02]  /*b880*/  FSEL R11, R32, -INF , P6 ;  /* 0xff800000200b7808 */ /* 0x000fe40003000000 */
[----:B------:R-:W-:Y:S02]  /*b890*/  FMNMX.FTZ R0, R29, R0, !PT ;  /* 0x000000001d007209 */ /* 0x000fe40007810000 */
[----:B------:R-:W-:Y:S02]  /*b8a0*/  FSEL R9, R26, -INF , P4 ;  /* 0xff8000001a097808 */ /* 0x000fe40002000000 */
[----:B------:R-:W-:Y:S02]  /*b8b0*/  ISETP.GT.AND P4, PT, R4, 0x18, PT ;  /* 0x000000180400780c */ /* 0x000fe40003f84270 */
[----:B------:R-:W-:Y:S02]  /*b8c0*/  FSEL R33, R33, -INF , P5 ;  /* 0xff80000021217808 */ /* 0x000fe40002800000 */
[----:B------:R-:W-:-:S02]  /*b8d0*/  FMNMX.FTZ R0, R11, R0, !PT ;  /* 0x000000000b007209 */ /* 0x000fc40007810000 */
[----:B------:R-:W-:Y:S02]  /*b8e0*/  FSEL R27, R27, -INF , P3 ;  /* 0xff8000001b1b7808 */ /* 0x000fe40001800000 */
[----:B------:R-:W-:Y:S02]  /*b8f0*/  ISETP.GT.AND P3, PT, R4, 0x19, PT ;  /* 0x000000190400780c */ /* 0x000fe40003f64270 */
[----:B------:R-:W-:Y:S02]  /*b900*/  FSEL R89, R36, -INF , P4 ;  /* 0xff80000024597808 */ /* 0x000fe40002000000 */
[----:B------:R-:W-:Y:S02]  /*b910*/  FMNMX.FTZ R0, R33, R0, !PT ;  /* 0x0000000021007209 */ /* 0x000fe40007810000 */
[----:B------:R-:W-:Y:S02]  /*b920*/  FSEL R91, R30, -INF , P1 ;  /* 0xff8000001e5b7808 */ /* 0x000fe40000800000 */
        /* <DEDUP_REMOVED lines=8> */
[C---:B------:R-:W-:Y:S02]  /*b9b0*/  ISETP.GT.AND P6, PT, R4.reuse, 0x28, PT ;  /* 0x000000280400780c */ /* 0x040fe40003fc4270 */
        /* <DEDUP_REMOVED lines=50> */
[----:B------:R-:W-:Y:S02]  /*bce0*/  ISETP.GT.AND P0, PT, R4, 0x59, PT ;  /* 0x000000590400780c */ /* 0x000fe40003f04270 */
[----:B------:R-:W-:-:S02]  /*bcf0*/  FSEL R123, R68, -INF , P6 ;  /* 0xff800000447b7808 */ /* 0x000fc40003000000 */
[----:B------:R-:W-:Y:S02]  /*bd00*/  FMNMX.FTZ R0, R65, R0, !PT ;  /* 0x0000000041007209 */ /* 0x000fe40007810000 */
[----:B------:R-:W-:Y:S02]  /*bd10*/  FSEL R59, R59, -INF , P5 ;  /* 0xff8000003b3b7808 */ /* 0x000fe40002800000 */
        /* <DEDUP_REMOVED lines=15> */
[----:B------:R-:W-:-:S02]  /*be10*/  FSEL R77, R77, -INF , P2 ;  /* 0xff8000004d4d7808 */ /* 0x000fc40001000000 */
[----:B------:R-:W-:Y:S02]  /*be20*/  FMNMX.FTZ R0, R129, R0, !PT ;  /* 0x0000000081007209 */ /* 0x000fe40007810000 */
[----:B------:R-:W-:Y:S02]  /*be30*/  ISETP.GT.AND P3, PT, R4, 0x70, PT ;  /* 0x000000700400780c */ /* 0x000fe40003f64270 */
[----:B------:R-:W-:Y:S02]  /*be40*/  FSEL R121, R62, -INF , P4 ;  /* 0xff8000003e797808 */ /* 0x000fe40002000000 */
[----:B------:R-:W-:Y:S02]  /*be50*/  FSEL R131, R80, -INF , P3 ;  /* 0xff80000050837808 */ /* 0x000fe40001800000 */
[----:B------:R-:W-:Y:S02]  /*be60*/  FMNMX.FTZ R0, R77, R0, !PT ;  /* 0x000000004d007209 */ /* 0x000fe40007810000 */
[----:B------:R-:W-:-:S02]  /*be70*/  ISETP.GT.AND P4, PT, R4, 0x71, PT ;  /* 0x000000710400780c */ /* 0x000fc40003f84270 */
[----:B------:R-:W-:Y:S02]  /*be80*/  FMNMX.FTZ R0, R131, R0, !PT ;  /* 0x0000000083007209 */ /* 0x000fe40007810000 */
[----:B------:R-:W-:Y:S02]  /*be90*/  FSEL R133, R81, -INF , P4 ;  /* 0xff80000051857808 */ /* 0x000fe40002000000 */
[----:B------:R-:W-:Y:S02]  /*bea0*/  ISETP.GT.AND P5, PT, R4, 0x78, PT ;  /* 0x000000780400780c */ /* 0x000fe40003fa4270 */
[----:B------:R-:W-:Y:S02]  /*beb0*/  FMNMX.FTZ R0, R133, R0, !PT ;  /* 0x0000000085007209 */ /* 0x000fe40007810000 */
[----:B------:R-:W-:Y:S02]  /*bec0*/  FSEL R81, R84, -INF , P5 ;  /* 0xff80000054517808 */ /* 0x000fe40002800000 */
[----:B------:R-:W-:-:S02]  /*bed0*/  ISETP.GT.AND P6, PT, R4, 0x79, PT ;  /* 0x000000790400780c */ /* 0x000fc40003fc4270 */
[----:B------:R-:W-:Y:S02]  /*bee0*/  FMNMX.FTZ R0, R81, R0, !PT ;  /* 0x0000000051007209 */ /* 0x000fe40007810000 */
[----:B------:R-:W-:-:S04]  /*bef0*/  FSEL R85, R85, -INF , P6 ;  /* 0xff80000055557808 */ /* 0x000fc80003000000 */
[----:B------:R-:W-:-:S05]  /*bf00*/  FMNMX.FTZ R8, R85, R0, !PT ;  /* 0x0000000055087209 */ /* 0x000fca0007810000 */
[----:B------:R-:W0:Y:S02]  /*bf10*/  SHFL.BFLY PT, R137, R8, 0x2, 0x1f ;  /* 0x0c401f0008897f89 */ /* 0x000e2400000e0000 */
[----:B0-----:R-:W-:-:S05]  /*bf20*/  FMNMX.FTZ R10, R8, R137, !PT ;  /* 0x00000089080a7209 */ /* 0x001fca0007810000 */
[----:B------:R-:W0:Y:S01]  /*bf30*/  SHFL.BFLY PT, R137, R10, 0x1, 0x1f ;  /* 0x0c201f000a897f89 */ /* 0x000e2200000e0000 */
[----:B------:R-:W-:Y:S02]  /*bf40*/  P2R R24, PR, RZ, 0x8 ;  /* 0x00000008ff187803 */ /* 0x000fe40000000000 */
[----:B------:R-:W-:Y:S02]  /*bf50*/  P2R R30, PR, RZ, 0x1 ;  /* 0x00000001ff1e7803 */ /* 0x000fe40000000000 */
[----:B------:R-:W-:Y:S02]  /*bf60*/  P2R R28, PR, RZ, 0x2 ;  /* 0x00000002ff1c7803 */ /* 0x000fe40000000000 */
[----:B------:R-:W-:Y:S02]  /*bf70*/  P2R R26, PR, RZ, 0x4 ;  /* 0x00000004ff1a7803 */ /* 0x000fe40000000000 */
[C---:B------:R-:W-:Y:S02]  /*bf80*/  ISETP.GT.AND P2, PT, R4.reuse, 0x58, PT ;  /* 0x000000580400780c */ /* 0x040fe40003f44270 */
[----:B------:R-:W-:-:S02]  /*bf90*/  ISETP.GT.AND P1, PT, R4, 0x59, PT ;  /* 0x000000590400780c */ /* 0x000fc40003f24270 */
[----:B------:R-:W-:Y:S02]  /*bfa0*/  ISETP.GT.AND P0, PT, R4, 0x60, PT ;  /* 0x000000600400780c */ /* 0x000fe40003f04270 */
[----:B0-----:R-:W-:Y:S02]  /*bfb0*/  FMNMX.FTZ R0, R10, R137, !PT ;  /* 0x000000890a007209 */ /* 0x001fe40007810000 */
[----:B------:R-:W-:Y:S02]  /*bfc0*/  FMNMX.FTZ R10, R9, R27, !PT ;  /* 0x0000001b090a7209 */ /* 0x000fe40007810000 */
[----:B------:R-:W-:Y:S01]  /*bfd0*/  FSETP.NEU.FTZ.AND P3, PT, R0, -INF , PT ;  /* 0xff8000000000780b */ /* 0x000fe20003f7d000 */
[----:B------:R-:W-:-:S01]  /*bfe0*/  FFMA.FTZ R12, R2, R0, -8 ;  /* 0xc1000000020c7423 */ /* 0x000fc20000010000 */
[----:B------:R-:W-:-:S04]  /*bff0*/  FMNMX.FTZ R10, R91, R10, !PT ;  /* 0x0000000a5b0a7209 */ /* 0x000fc80007810000 */
[----:B------:R-:W-:Y:S02]  /*c000*/  FSEL R4, R12, RZ, P3 ;  /* 0x000000ff0c047208 */ /* 0x000fe40001800000 */
[----:B------:R-:W-:-:S04]  /*c010*/  FMNMX.FTZ R12, R31, R10, !PT ;  /* 0x0000000a1f0c7209 */ /* 0x000fc80007810000 */
[----:B------:R-:W-:-:S04]  /*c020*/  FMNMX.FTZ R12, R95, R12, !PT ;  /* 0x0000000c5f0c7209 */ /* 0x000fc80007810000 */
[----:B------:R-:W-:-:S04]  /*c030*/  FMNMX.FTZ R12, R35, R12, !PT ;  /* 0x0000000c230c7209 */ /* 0x000fc80007810000 */
[----:B------:R-:W-:Y:S02]  /*c040*/  FMNMX.FTZ R12, R99, R12, !PT ;  /* 0x0000000c630c7209 */ /* 0x000fe40007810000 */
[----:B------:R-:W-:Y:S02]  /*c050*/  ISETP.NE.AND P3, PT, R24, RZ, PT ;  /* 0x000000ff1800720c */ /* 0x000fe40003f65270 */
[----:B------:R-:W-:-:S04]  /*c060*/  FMNMX.FTZ R24, R39, R12, !PT ;  /* 0x0000000c27187209 */ /* 0x000fc80007810000 */
[----:B------:R-:W-:-:S04]  /*c070*/  FMNMX.FTZ R24, R103, R24, !PT ;  /* 0x0000001867187209 */ /* 0x000fc80007810000 */
[----:B------:R-:W-:Y:S02]  /*c080*/  FMNMX.FTZ R24, R43, R24, !PT ;  /* 0x000000182b187209 */ /* 0x000fe40007810000 */
[----:B------:R-:W-:Y:S02]  /*c090*/  FSEL R137, R70, -INF , P2 ;  /* 0xff80000046897808 */ /* 0x000fe40001000000 */
        /* <DEDUP_REMOVED lines=16> */
[----:B------:R-:W-:-:S04]  /*c1a0*/  FMNMX.FTZ R30, R67, R30, !PT ;  /* 0x0000001e431e7209 */ /* 0x000fc80007810000 */
[----:B------:R-:W-:-:S04]  /*c1b0*/  FMNMX.FTZ R30, R137, R30, !PT ;  /* 0x0000001e891e7209 */ /* 0x000fc80007810000 */
[----:B------:R-:W-:Y:S01]  /*c1c0*/  FMNMX.FTZ R32, R71, R30, !PT ;  /* 0x0000001e47207209 */ /* 0x000fe20007810000 */
[----:B------:R-:W-:-:S01]  /*c1d0*/  FFMA.FTZ R8, R2, R29, -R4 ;  /* 0x0000001d02087223 */ /* 0x000fc20000010804 */
[----:B------:R-:W-:Y:S02]  /*c1e0*/  FSEL R75, R75, -INF , P0 ;  /* 0xff8000004b4b7808 */ /* 0x000fe40000000000 */
[----:B------:R-:W-:Y:S01]  /*c1f0*/  FMNMX.FTZ R32, R139, R32, !PT ;  /* 0x000000208b207209 */ /* 0x000fe20007810000 */
[C-C-:B------:R-:W-:Y:S01]  /*c200*/  FFMA.FTZ R29, R2.reuse, R37, -R4.reuse ;  /* 0x00000025021d7223 */ /* 0x140fe20000010804 */
[----:B------:R-:W-:-:S01]  /*c210*/  FFMA.FTZ R37, R2, R45, -R4 ;  /* 0x0000002d02257223 */ /* 0x000fc20000010804 */
[----:B------:R-:W-:Y:S02]  /*c220*/  FSEL R45, R78, -INF , P1 ;  /* 0xff8000004e2d7808 */ /* 0x000fe40000800000 */
[----:B------:R-:W-:Y:S02]  /*c230*/  FMNMX.FTZ R32, R75, R32, !PT ;  /* 0x000000204b207209 */ /* 0x000fe40007810000 */
[----:B------:R-:W-:Y:S01]  /*c240*/  ISETP.NE.AND P0, PT, R6, RZ, PT ;  /* 0x000000ff0600720c */ /* 0x000fe20003f05270 */
[----:B------:R-:W-:-:S01]  /*c250*/  FFMA.FTZ R6, R2, R5, -R4 ;  /* 0x0000000502067223 */ /* 0x000fc20000010804 */
[C-C-:B------:R-:W-:Y:S01]  /*c260*/  FFMA.FTZ R5, R2.reuse, R11, -R4.reuse ;  /* 0x0000000b02057223 */ /* 0x140fe20000010804 */
[----:B------:R-:W-:-:S01]  /*c270*/  FFMA.FTZ R11, R2, R33, -R4 ;  /* 0x00000021020b7223 */ /* 0x000fc20000010804 */
[----:B------:R-:W-:Y:S01]  /*c280*/  FSEL R79, R79, -INF , P2 ;  /* 0xff8000004f4f7808 */ /* 0x000fe20001000000 */
[----:B------:R-:W-:-:S01]  /*c290*/  FFMA.FTZ R33, R2, R41, -R4 ;  /* 0x0000002902217223 */ /* 0x000fc20000010804 */
[----:B------:R-:W-:Y:S01]  /*c2a0*/  FMNMX.FTZ R32, R45, R32, !PT ;  /* 0x000000202d207209 */ /* 0x000fe20007810000 */
[----:B------:R-:W-:-:S01]  /*c2b0*/  FFMA.FTZ R41, R2, R49, -R4 ;  /* 0x0000003102297223 */ /* 0x000fc20000010804 */
[----:B------:R-:W-:Y:S01]  /*c2c0*/  FFMA.FTZ R49, R2, R53, -R4 ;  /* 0x0000003502317223 */ /* 0x000fe20000010804 */
[----:B------:R-:W-:-:S02]  /*c2d0*/  FSEL R53, R82, -INF , P3 ;  /* 0xff80000052357808 */ /* 0x000fc40001800000 */
[----:B------:R-:W-:Y:S01]  /*c2e0*/  FMNMX.FTZ R34, R79, R32, !PT ;  /* 0x000000204f227209 */ /* 0x000fe20007810000 */
[----:B------:R-:W-:-:S01]  /*c2f0*/  FFMA.FTZ R89, R2, R89, -R4 ;  /* 0x0000005902597223 */ /* 0x000fc20000010804 */
[----:B------:R-:W-:Y:S02]  /*c300*/  FSEL R83, R83, -INF , P4 ;  /* 0xff80000053537808 */ /* 0x000fe40002000000 */
[----:B------:R-:W-:Y:S01]  /*c310*/  FMNMX.FTZ R34, R53, R34, !PT ;  /* 0x0000002235227209 */ /* 0x000fe20007810000 */
[----:B------:R0:W-:Y:S03]  /*c320*/  MUFU.EX2 R12, R89 ;  /* 0x00000059000c7308 */ /* 0x0001e60000000800 */
[----:B------:R-:W-:Y:S02]  /*c330*/  FMNMX.FTZ R34, R83, R34, !PT ;  /* 0x0000002253227209 */ /* 0x000fe40007810000 */
[----:B------:R-:W-:-:S02]  /*c340*/  FSEL R87, R87, -INF , P6 ;  /* 0xff80000057577808 */ /* 0x000fc40003000000 */
[----:B0-----:R-:W-:Y:S01]  /*c350*/  FSEL R89, R86, -INF , P5 ;  /* 0xff80000056597808 */ /* 0x001fe20002800000 */
[----:B------:R0:W-:Y:S03]  /*c360*/  MUFU.EX2 R10, R5 ;  /* 0x00000005000a7308 */ /* 0x0001e60000000800 */
[----:B------:R-:W-:-:S04]  /*c370*/  FMNMX.FTZ R34, R89, R34, !PT ;  /* 0x0000002259227209 */ /* 0x000fc80007810000 */
[----:B0-----:R-:W-:-:S05]  /*c380*/  FMNMX.FTZ R5, R87, R34, !PT ;  /* 0x0000002257057209 */ /* 0x001fca0007810000 */
[----:B------:R-:W0:Y:S02]  /*c390*/  SHFL.BFLY PT, R40, R5, 0x2, 0x1f ;  /* 0x0c401f0005287f89 */ /* 0x000e2400000e0000 */
[----:B0-----:R-:W-:-:S05]  /*c3a0*/  FMNMX.FTZ R46, R5, R40, !PT ;  /* 0x00000028052e7209 */ /* 0x001fca0007810000 */
[----:B------:R-:W0:Y:S01]  /*c3b0*/  SHFL.BFLY PT, R5, R46, 0x1, 0x1f ;  /* 0x0c201f002e057f89 */ /* 0x000e2200000e0000 */
[----:B------:R-:W-:-:S04]  /*c3c0*/  FFMA.FTZ R93, R2, R93, -R4 ;  /* 0x0000005d025d7223 */ /* 0x000fc80000010804 */
[----:B------:R1:W-:Y:S01]  /*c3d0*/  MUFU.EX2 R24, R93 ;  /* 0x0000005d00187308 */ /* 0x0003e20000000800 */
[----:B------:R-:W-:-:S01]  /*c3e0*/  FFMA.FTZ R25, R2, R25, -R4 ;  /* 0x0000001902197223 */ /* 0x000fc20000010804 */
[C-C-:B------:R-:W-:Y:S01]  /*c3f0*/  FFMA.FTZ R7, R2.reuse, R7, -R4.reuse ;  /* 0x0000000702077223 */ /* 0x140fe20000010804 */
[----:B------:R-:W-:-:S01]  /*c400*/  FFMA.FTZ R97, R2, R97, -R4 ;  /* 0x0000006102617223 */ /* 0x000fc20000010804 */
[C-C-:B------:R-:W-:Y:S01]  /*c410*/  FFMA.FTZ R101, R2.reuse, R101, -R4.reuse ;  /* 0x0000006502657223 */ /* 0x140fe20000010804 */
[----:B-1----:R-:W-:-:S01]  /*c420*/  FFMA.FTZ R93, R2, R61, -R4 ;  /* 0x0000003d025d7223 */ /* 0x002fc20000010804 */
[----:B0-----:R-:W-:-:S04]  /*c430*/  FMNMX.FTZ R5, R46, R5, !PT ;  /* 0x000000052e057209 */ /* 0x001fc80007810000 */
[----:B------:R-:W-:Y:S01]  /*c440*/  FSETP.NEU.FTZ.AND P1, PT, R5, -INF , PT ;  /* 0xff8000000500780b */ /* 0x000fe20003f3d000 */
[----:B------:R-:W-:-:S01]  /*c450*/  FFMA.FTZ R56, R2, R5, -8 ;  /* 0xc100000002387423 */ /* 0x000fc20000010005 */
[C-C-:B------:R-:W-:Y:S01]  /*c460*/  FFMA.FTZ R61, R2.reuse, R65, -R4.reuse ;  /* 0x00000041023d7223 */ /* 0x140fe20000010804 */
[----:B------:R-:W-:-:S01]  /*c470*/  FFMA.FTZ R65, R2, R69, -R4 ;  /* 0x0000004502417223 */ /* 0x000fc20000010804 */
[--C-:B------:R-:W-:Y:S02]  /*c480*/  FFMA.FTZ R69, R2, R73, -R4.reuse ;  /* 0x0000004902457223 */ /* 0x100fe40000010804 */
[----:B------:R-:W-:Y:S01]  /*c490*/  FSEL R56, R56, RZ, P1 ;  /* 0x000000ff38387208 */ /* 0x000fe20000800000 */
[C-C-:B------:R-:W-:Y:S01]  /*c4a0*/  FFMA.FTZ R73, R2.reuse, R77, -R4.reuse ;  /* 0x0000004d02497223 */ /* 0x140fe20000010804 */
[----:B------:R-:W-:-:S01]  /*c4b0*/  FFMA.FTZ R46, R2, R81, -R4 ;  /* 0x00000051022e7223 */ /* 0x000fc20000010804 */
        /* <DEDUP_REMOVED lines=10> */
[C---:B------:R-:W-:Y:S01]  /*c560*/  FFMA.FTZ R81, R2.reuse, R85, -R4 ;  /* 0x0000005502517223 */ /* 0x040fe20000010804 */
[----:B------:R-:W-:-:S01]  /*c570*/  FFMA.FTZ R4, R2, R9, -R56 ;  /* 0x0000000902047223 */ /* 0x000fc20000010838 */
[C-C-:B------:R-:W-:Y:S01]  /*c580*/  FFMA.FTZ R9, R2.reuse, R27, -R56.reuse ;  /* 0x0000001b02097223 */ /* 0x140fe20000010838 */
[----:B------:R-:W-:-:S01]  /*c590*/  FFMA.FTZ R58, R2, R91, -R56 ;  /* 0x0000005b023a7223 */ /* 0x000fc20000010838 */
[----:B------:R-:W-:Y:S01]  /*c5a0*/  MUFU.EX2 R6, R6 ;  /* 0x0000000600067308 */ /* 0x000fe20000000800 */
[----:B------:R-:W-:-:S07]  /*c5b0*/  FFMA.FTZ R85, R2, R31, -R56 ;  /* 0x0000001f02557223 */ /* 0x000fce0000010838 */
[----:B------:R-:W0:Y:S01]  /*c5c0*/  MUFU.EX2 R25, R25 ;  /* 0x0000001900197308 */ /* 0x000e220000000800 */
[----:B------:R-:W-:-:S07]  /*c5d0*/  FFMA.FTZ R27, R2, R95, -R56 ;  /* 0x0000005f021b7223 */ /* 0x000fce0000010838 */
[----:B------:R-:W-:Y:S08]  /*c5e0*/  MUFU.EX2 R4, R4 ;  /* 0x0000000400047308 */ /* 0x000ff00000000800 */
[----:B------:R-:W1:Y:S01]  /*c5f0*/  MUFU.EX2 R9, R9 ;  /* 0x0000000900097308 */ /* 0x000e620000000800 */
[----:B------:R-:W-:-:S07]  /*c600*/  FFMA.FTZ R48, R2, R35, -R56 ;  /* 0x0000002302307223 */ /* 0x000fce0000010838 */
[----:B------:R-:W2:Y:S08]  /*c610*/  MUFU.EX2 R7, R7 ;  /* 0x0000000700077308 */ /* 0x000eb00000000800 */
[----:B------:R-:W4:Y:S01]  /*c620*/  MUFU.EX2 R58, R58 ;  /* 0x0000003a003a7308 */ /* 0x000f220000000800 */
[----:B------:R-:W-:-:S07]  /*c630*/  FFMA.FTZ R60, R2, R99, -R56 ;  /* 0x00000063023c7223 */ /* 0x000fce0000010838 */
[----:B------:R-:W5:Y:S08]  /*c640*/  MUFU.EX2 R8, R8 ;  /* 0x0000000800087308 */ /* 0x000f700000000800 */
[----:B------:R-:W3:Y:S01]  /*c650*/  MUFU.EX2 R85, R85 ;  /* 0x0000005500557308 */ /* 0x000ee20000000800 */
[----:B------:R-:W-:-:S01]  /*c660*/  FFMA.FTZ R64, R2, R55, -R56 ;  /* 0x0000003702407223 */ /* 0x000fc20000010838 */
[----:B0-----:R-:W-:Y:S01]  /*c670*/  FADD.FTZ R66, R6, R25 ;  /* 0x0000001906427221 */ /* 0x001fe20000010000 */
[----:B-1----:R-:W-:-:S05]  /*c680*/  FADD.FTZ R55, R4, R9 ;  /* 0x0000000904377221 */ /* 0x002fca0000010000 */
[----:B------:R-:W0:Y:S01]  /*c690*/  MUFU.EX2 R27, R27 ;  /* 0x0000001b001b7308 */ /* 0x000e220000000800 */
[----:B------:R-:W-:-:S01]  /*c6a0*/  FFMA.FTZ R91, R2, R39, -R56 ;  /* 0x00000027025b7223 */ /* 0x000fc20000010838 */
[----:B------:R-:W-:Y:S01]  /*c6b0*/  FFMA.FTZ R54, R2, R59, -R56 ;  /* 0x0000003b02367223 */ /* 0x000fe20000010838 */
[----:B--2---:R-:W-:-:S05]  /*c6c0*/  FADD.FTZ R59, R7, R66 ;  /* 0x00000042073b7221 */ /* 0x004fca0000010000 */
[----:B------:R-:W1:Y:S01]  /*c6d0*/  MUFU.EX2 R11, R11 ;  /* 0x0000000b000b7308 */ /* 0x000e620000000800 */
[----:B----4-:R-:W-:-:S01]  /*c6e0*/  FADD.FTZ R66, R58, R55 ;  /* 0x000000373a427221 */ /* 0x010fc20000010000 */
[----:B------:R-:W-:-:S06]  /*c6f0*/  FFMA.FTZ R31, R2, R103, -R56 ;  /* 0x00000067021f7223 */ /* 0x000fcc0000010838 */
[----:B------:R-:W2:Y:S01]  /*c700*/  MUFU.EX2 R48, R48 ;  /* 0x0000003000307308 */ /* 0x000ea20000000800 */
[----:B-----5:R-:W-:-:S01]  /*c710*/  FADD.FTZ R59, R8, R59 ;  /* 0x0000003b083b7221 */ /* 0x020fc20000010000 */
[----:B---3--:R-:W-:-:S06]  /*c720*/  FADD.FTZ R66, R85, R66 ;  /* 0x0000004255427221 */ /* 0x008fcc0000010000 */
[----:B------:R-:W3:Y:S01]  /*c730*/  MUFU.EX2 R60, R60 ;  /* 0x0000003c003c7308 */ /* 0x000ee20000000800 */
[----:B------:R-:W-:-:S01]  /*c740*/  FFMA.FTZ R50, R2, R43, -R56 ;  /* 0x0000002b02327223 */ /* 0x000fc20000010838 */
[----:B------:R-:W-:-:S06]  /*c750*/  FADD.FTZ R70, R10, R59 ;  /* 0x0000003b0a467221 */ /* 0x000fcc0000010000 */
[----:B------:R-:W4:Y:S01]  /*c760*/  MUFU.EX2 R29, R29 ;  /* 0x0000001d001d7308 */ /* 0x000f220000000800 */
[----:B0-----:R-:W-:-:S01]  /*c770*/  FADD.FTZ R59, R27, R66 ;  /* 0x000000421b3b7221 */ /* 0x001fc20000010000 */
[----:B------:R-:W-:-:S06]  /*c780*/  FFMA.FTZ R43, R2, R107, -R56 ;  /* 0x0000006b022b7223 */ /* 0x000fcc0000010838 */
[----:B------:R-:W0:Y:S01]  /*c790*/  MUFU.EX2 R91, R91 ;  /* 0x0000005b005b7308 */ /* 0x000e220000000800 */
[----:B------:R-:W-:-:S01]  /*c7a0*/  FFMA.FTZ R68, R2, R63, -R56 ;  /* 0x0000003f02447223 */ /* 0x000fc20000010838 */
[----:B-1----:R-:W-:Y:S01]  /*c7b0*/  FADD.FTZ R63, R11, R70 ;  /* 0x000000460b3f7221 */ /* 0x002fe20000010000 */
[----:B--2---:R-:W-:-:S05]  /*c7c0*/  FADD.FTZ R59, R48, R59 ;  /* 0x0000003b303b7221 */ /* 0x004fca0000010000 */
[----:B------:R-:W1:Y:S01]  /*c7d0*/  MUFU.EX2 R31, R31 ;  /* 0x0000001f001f7308 */ /* 0x000e620000000800 */
[----:B------:R-:W-:-:S01]  /*c7e0*/  FFMA.FTZ R62, R2, R47, -R56 ;  /* 0x0000002f023e7223 */ /* 0x000fc20000010838 */
[----:B------:R-:W-:-:S06]  /*c7f0*/  FADD.FTZ R72, R12, R63 ;  /* 0x0000003f0c487221 */ /* 0x000fcc0000010000 */
[----:B------:R-:W2:Y:S01]  /*c800*/  MUFU.EX2 R33, R33 ;  /* 0x0000002100217308 */ /* 0x000ea20000000800 */
[----:B---3--:R-:W-:-:S01]  /*c810*/  FADD.FTZ R74, R60, R59 ;  /* 0x0000003b3c4a7221 */ /* 0x008fc20000010000 */
[----:B------:R-:W-:-:S06]  /*c820*/  FFMA.FTZ R35, R2, R111, -R56 ;  /* 0x0000006f02237223 */ /* 0x000fcc0000010838 */
[----:B------:R-:W3:Y:S01]  /*c830*/  MUFU.EX2 R50, R50 ;  /* 0x0000003200327308 */ /* 0x000ee20000000800 */
[----:B----4-:R-:W-:-:S01]  /*c840*/  FADD.FTZ R59, R29, R72 ;  /* 0x000000481d3b7221 */ /* 0x010fc20000010000 */
[----:B0-----:R-:W-:-:S06]  /*c850*/  FADD.FTZ R74, R91, R74 ;  /* 0x0000004a5b4a7221 */ /* 0x001fcc0000010000 */
[----:B------:R-:W0:Y:S01]  /*c860*/  MUFU.EX2 R26, R97 ;  /* 0x00000061001a7308 */ /* 0x000e220000000800 */
[----:B------:R-:W-:-:S07]  /*c870*/  FFMA.FTZ R52, R2, R51, -R56 ;  /* 0x0000003302347223 */ /* 0x000fce0000010838 */
[----:B------:R-:W4:Y:S01]  /*c880*/  MUFU.EX2 R43, R43 ;  /* 0x0000002b002b7308 */ /* 0x000f220000000800 */
[----:B------:R-:W-:-:S01]  /*c890*/  FADD.FTZ R72, R24, R59 ;  /* 0x0000003b18487221 */ /* 0x000fc20000010000 */
[----:B-1----:R-:W-:-:S06]  /*c8a0*/  FADD.FTZ R63, R31, R74 ;  /* 0x0000004a1f3f7221 */ /* 0x002fcc0000010000 */
[----:B------:R-:W1:Y:S01]  /*c8b0*/  MUFU.EX2 R37, R37 ;  /* 0x0000002500257308 */ /* 0x000e620000000800 */
[----:B------:R-:W-:-:S07]  /*c8c0*/  FFMA.FTZ R47, R2, R113, -R56 ;  /* 0x00000071022f7223 */ /* 0x000fce0000010838 */
[----:B------:R-:W5:Y:S01]  /*c8d0*/  MUFU.EX2 R62, R62 ;  /* 0x0000003e003e7308 */ /* 0x000f620000000800 */
[----:B------:R-:W-:-:S01]  /*c8e0*/  FFMA.FTZ R59, R2, R45, -R56 ;  /* 0x0000002d023b7223 */ /* 0x000fc20000010838 */
[----:B--2---:R-:W-:-:S06]  /*c8f0*/  FADD.FTZ R45, R33, R72 ;  /* 0x00000048212d7221 */ /* 0x004fcc0000010000 */
[----:B------:R-:W2:Y:S01]  /*c900*/  MUFU.EX2 R28, R101 ;  /* 0x00000065001c7308 */ /* 0x000ea20000000800 */
[----:B---3--:R-:W-:-:S07]  /*c910*/  FADD.FTZ R72, R50, R63 ;  /* 0x0000003f32487221 */ /* 0x008fce0000010000 */
[----:B------:R-:W3:Y:S01]  /*c920*/  MUFU.EX2 R35, R35 ;  /* 0x0000002300237308 */ /* 0x000ee20000000800 */
[----:B0-----:R-:W-:-:S01]  /*c930*/  FADD.FTZ R74, R26, R45 ;  /* 0x0000002d1a4a7221 */ /* 0x001fc20000010000 */
[----:B----4-:R-:W-:-:S06]  /*c940*/  FADD.FTZ R45, R43, R72 ;  /* 0x000000482b2d7221 */ /* 0x010fcc0000010000 */
[----:B------:R-:W0:Y:S01]  /*c950*/  MUFU.EX2 R41, R41 ;  /* 0x0000002900297308 */ /* 0x000e220000000800 */
[----:B------:R-:W-:-:S07]  /*c960*/  FFMA.FTZ R39, R2, R119, -R56 ;  /* 0x0000007702277223 */ /* 0x000fce0000010838 */
[----:B------:R-:W4:Y:S01]  /*c970*/  MUFU.EX2 R52, R52 ;  /* 0x0000003400347308 */ /* 0x000f220000000800 */
[----:B-1----:R-:W-:-:S01]  /*c980*/  FADD.FTZ R63, R37, R74 ;  /* 0x0000004a253f7221 */ /* 0x002fc20000010000 */
[----:B-----5:R-:W-:-:S06]  /*c990*/  FADD.FTZ R72, R62, R45 ;  /* 0x0000002d3e487221 */ /* 0x020fcc0000010000 */
[----:B------:R-:W1:Y:S08]  /*c9a0*/  MUFU.EX2 R30, R105 ;  /* 0x00000069001e7308 */ /* 0x000e700000000800 */
[----:B------:R-:W5:Y:S01]  /*c9b0*/  MUFU.EX2 R47, R47 ;  /* 0x0000002f002f7308 */ /* 0x000f620000000800 */
[----:B--2---:R-:W-:-:S07]  /*c9c0*/  FADD.FTZ R74, R28, R63 ;  /* 0x0000003f1c4a7221 */ /* 0x004fce0000010000 */
[----:B------:R-:W2:Y:S01]  /*c9d0*/  MUFU.EX2 R49, R49 ;  /* 0x0000003100317308 */ /* 0x000ea20000000800 */
[----:B---3--:R-:W-:-:S01]  /*c9e0*/  FADD.FTZ R63, R35, R72 ;  /* 0x00000048233f7221 */ /* 0x008fc20000010000 */
[----:B------:R-:W-:-:S06]  /*c9f0*/  FFMA.FTZ R51, R2, R121, -R56 ;  /* 0x0000007902337223 */ /* 0x000fcc0000010838 */
[----:B------:R-:W3:Y:S01]  /*ca00*/  MUFU.EX2 R64, R64 ;  /* 0x0000004000407308 */ /* 0x000ee20000000800 */
[----:B------:R-:W-:Y:S01]  /*ca10*/  F2FP.SATFINITE.E4M3.F32.PACK_AB_MERGE_C R148, R8, R7, RZ ;  /* 0x000000070894723e */ /* 0x000fe200048070ff */
[----:B0-----:R-:W-:Y:S01]  /*ca20*/  FADD.FTZ R7, R41, R74 ;  /* 0x0000004a29077221 */ /* 0x001fe20000010000 */
[----:B------:R-:W-:-:S05]  /*ca30*/  F2FP.SATFINITE.E4M3.F32.PACK_AB_MERGE_C R150, R29, R12, RZ ;  /* 0x0000000c1d96723e */ /* 0x000fca00048070ff */
[----:B------:R-:W0:Y:S01]  /*ca40*/  MUFU.EX2 R32, R109 ;  /* 0x0000006d00207308 */ /* 0x000e220000000800 */
[----:B----4-:R-:W-:-:S07]  /*ca50*/  FADD.FTZ R12, R52, R63 ;  /* 0x0000003f340c7221 */ /* 0x010fce0000010000 */
[----:B------:R-:W4:Y:S01]  /*ca60*/  MUFU.EX2 R39, R39 ;  /* 0x0000002700277308 */ /* 0x000f220000000800 */
[----:B------:R-:W-:Y:S02]  /*ca70*/  VIADD R55, R3, 0x19c40 ;  /* 0x00019c4003377836 */ /* 0x000fe40000000000 */
[----:B-1----:R-:W-:-:S05]  /*ca80*/  FADD.FTZ R72, R30, R7 ;  /* 0x000000071e487221 */ /* 0x002fca0000010000 */
[----:B------:R-:W1:Y:S01]  /*ca90*/  MUFU.EX2 R57, R57 ;  /* 0x0000003900397308 */ /* 0x000e620000000800 */
[----:B-----5:R-:W-:-:S07]  /*caa0*/  FADD.FTZ R7, R47, R12 ;  /* 0x0000000c2f077221 */ /* 0x020fce0000010000 */
[----:B------:R-:W5:Y:S01]  /*cab0*/  MUFU.EX2 R54, R54 ;  /* 0x0000003600367308 */ /* 0x000f620000000800 */
[C---:B--2---:R-:W-:Y:S01]  /*cac0*/  F2FP.SATFINITE.E4M3.F32.PACK_AB_MERGE_C R138, R49.reuse, R30, RZ ;  /* 0x0000001e318a723e */ /* 0x044fe200048070ff */
[----:B------:R-:W-:Y:S01]  /*cad0*/  FFMA.FTZ R125, R2, R125, -R56 ;  /* 0x0000007d027d7223 */ /* 0x000fe20000010838 */
[----:B------:R-:W-:-:S05]  /*cae0*/  FADD.FTZ R49, R49, R72 ;  /* 0x0000004831317221 */ /* 0x000fca0000010000 */
[----:B------:R-:W2:Y:S01]  /*caf0*/  MUFU.EX2 R36, R36 ;  /* 0x0000002400247308 */ /* 0x000ea20000000800 */
[----:B------:R-:W-:Y:S01]  /*cb00*/  PRMT R55, R90, 0x654, R55 ;  /* 0x000006545a377816 */ /* 0x000fe20000000037 */
[----:B---3--:R-:W-:Y:S01]  /*cb10*/  FADD.FTZ R12, R64, R7 ;  /* 0x00000007400c7221 */ /* 0x008fe20000010000 */
[----:B------:R-:W-:-:S05]  /*cb20*/  FFMA.FTZ R66, R2, R67, -R56 ;  /* 0x0000004302427223 */ /* 0x000fca0000010838 */
[----:B------:R-:W-:Y:S01]  /*cb30*/  MUFU.EX2 R93, R93 ;  /* 0x0000005d005d7308 */ /* 0x000fe20000000800 */
[----:B------:R-:W-:-:S07]  /*cb40*/  F2FP.SATFINITE.E4M3.F32.PACK_AB_MERGE_C R136, R37, R26, RZ ;  /* 0x0000001a2588723e */ /* 0x000fce00048070ff */
[----:B------:R-:W3:Y:S01]  /*cb50*/  MUFU.EX2 R51, R51 ;  /* 0x0000003300337308 */ /* 0x000ee20000000800 */
[----:B0-----:R-:W-:-:S01]  /*cb60*/  FADD.FTZ R26, R32, R49 ;  /* 0x00000031201a7221 */ /* 0x001fc20000010000 */
[----:B------:R0:W-:Y:S06]  /*cb70*/  SYNCS.ARRIVE.TRANS64.RED.A1T0 RZ, [R55+URZ], RZ ;  /* 0x000000ff37ff79a7 */ /* 0x0001ec000810043f */
[----:B------:R-:W3:Y:S01]  /*cb80*/  MUFU.EX2 R68, R68 ;  /* 0x0000004400447308 */ /* 0x000ee20000000800 */
[----:B----4-:R-:W-:-:S01]  /*cb90*/  FADD.FTZ R29, R39, R12 ;  /* 0x0000000c271d7221 */ /* 0x010fc20000010000 */
[----:B0-----:R-:W-:Y:S01]  /*cba0*/  FFMA.FTZ R55, R2, R137, -R56 ;  /* 0x0000008902377223 */ /* 0x001fe20000010838 */
[----:B-1----:R-:W-:-:S05]  /*cbb0*/  FADD.FTZ R37, R57, R26 ;  /* 0x0000001a39257221 */ /* 0x002fca0000010000 */
[----:B------:R-:W0:Y:S01]  /*cbc0*/  MUFU.EX2 R34, R34 ;  /* 0x0000002200227308 */ /* 0x000e220000000800 */
[----:B------:R-:W-:-:S01]  /*cbd0*/  FFMA.FTZ R70, R2, R71, -R56 ;  /* 0x0000004702467223 */ /* 0x000fc20000010838 */
[----:B-----5:R-:W-:-:S06]  /*cbe0*/  FADD.FTZ R26, R54, R29 ;  /* 0x0000001d361a7221 */ /* 0x020fcc0000010000 */
[----:B------:R-:W1:Y:S01]  /*cbf0*/  MUFU.EX2 R3, R125 ;  /* 0x0000007d00037308 */ /* 0x000e620000000800 */
[----:B--2---:R-:W-:-:S01]  /*cc00*/  FADD.FTZ R30, R36, R37 ;  /* 0x00000025241e7221 */ /* 0x004fc20000010000 */
[----:B------:R-:W-:-:S06]  /*cc10*/  F2FP.SATFINITE.E4M3.F32.PACK_AB_MERGE_C R148, R25, R6, R148 ;  /* 0x000000061994723e */ /* 0x000fcc0004807094 */
[----:B------:R-:W2:Y:S01]  /*cc20*/  MUFU.EX2 R61, R61 ;  /* 0x0000003d003d7308 */ /* 0x000ea20000000800 */
[----:B---3--:R-:W-:-:S07]  /*cc30*/  FADD.FTZ R25, R51, R26 ;  /* 0x0000001a33197221 */ /* 0x008fce0000010000 */
[----:B------:R-:W3:Y:S01]  /*cc40*/  MUFU.EX2 R66, R66 ;  /* 0x0000004200427308 */ /* 0x000ee20000000800 */
[C---:B------:R-:W-:Y:S01]  /*cc50*/  F2FP.SATFINITE.E4M3.F32.PACK_AB_MERGE_C R140, R93.reuse, R36, RZ ;  /* 0x000000245d8c723e */ /* 0x040fe200048070ff */
[----:B------:R-:W-:Y:S01]  /*cc60*/  FFMA.FTZ R139, R2, R139, -R56 ;  /* 0x0000008b028b7223 */ /* 0x000fe20000010838 */
[----:B------:R-:W-:-:S05]  /*cc70*/  FADD.FTZ R93, R93, R30 ;  /* 0x0000001e5d5d7221 */ /* 0x000fca0000010000 */
[----:B------:R-:W4:Y:S01]  /*cc80*/  MUFU.EX2 R38, R38 ;  /* 0x0000002600267308 */ /* 0x000f220000000800 */
[C---:B------:R-:W-:Y:S01]  /*cc90*/  F2FP.SATFINITE.E4M3.F32.PACK_AB_MERGE_C R141, R68.reuse, R51, RZ ;  /* 0x00000033448d723e */ /* 0x040fe200048070ff */
[----:B------:R-:W-:-:S06]  /*cca0*/  FADD.FTZ R68, R68, R25 ;  /* 0x0000001944447221 */ /* 0x000fcc0000010000 */
[----:B------:R-:W5:Y:S01]  /*ccb0*/  MUFU.EX2 R55, R55 ;  /* 0x0000003700377308 */ /* 0x000f620000000800 */
[----:B------:R-:W-:-:S01]  /*ccc0*/  FFMA.FTZ R75, R2, R75, -R56 ;  /* 0x0000004b024b7223 */ /* 0x000fc20000010838 */
[----:B0-----:R-:W-:-:S06]  /*ccd0*/  FADD.FTZ R6, R34, R93 ;  /* 0x0000005d22067221 */ /* 0x001fcc0000010000 */
[----:B------:R-:W0:Y:S01]  /*cce0*/  MUFU.EX2 R65, R65 ;  /* 0x0000004100417308 */ /* 0x000e220000000800 */
[----:B------:R-:W-:Y:S01]  /*ccf0*/  F2FP.SATFINITE.E4M3.F32.PACK_AB_MERGE_C R150, R11, R10, R150 ;  /* 0x0000000a0b96723e */ /* 0x000fe20004807096 */
[----:B-1----:R-:W-:-:S06]  /*cd00*/  FADD.FTZ R11, R3, R68 ;  /* 0x00000044030b7221 */ /* 0x002fcc0000010000 */
[----:B------:R-:W1:Y:S01]  /*cd10*/  MUFU.EX2 R70, R70 ;  /* 0x0000004600467308 */ /* 0x000e620000000800 */
[----:B--2---:R-:W-:-:S07]  /*cd20*/  FADD.FTZ R25, R61, R6 ;  /* 0x000000063d197221 */ /* 0x004fce0000010000 */
[----:B------:R-:W-:Y:S01]  /*cd30*/  MUFU.EX2 R42, R42 ;  /* 0x0000002a002a7308 */ /* 0x000fe20000000800 */
[----:B---3--:R-:W-:-:S07]  /*cd40*/  FADD.FTZ R10, R66, R11 ;  /* 0x0000000b420a7221 */ /* 0x008fce0000010000 */
[----:B------:R-:W2:Y:S08]  /*cd50*/  MUFU.EX2 R73, R73 ;  /* 0x0000004900497308 */ /* 0x000eb00000000800 */
[----:B------:R-:W3:Y:S01]  /*cd60*/  MUFU.EX2 R40, R40 ;  /* 0x0000002800287308 */ /* 0x000ee20000000800 */
[----:B------:R-:W-:-:S07]  /*cd70*/  FFMA.FTZ R79, R2, R79, -R56 ;  /* 0x0000004f024f7223 */ /* 0x000fce0000010838 */
[----:B------:R-:W3:Y:S01]  /*cd80*/  MUFU.EX2 R45, R139 ;  /* 0x0000008b002d7308 */ /* 0x000ee20000000800 */
[----:B------:R-:W-:Y:S01]  /*cd90*/  F2FP.SATFINITE.E4M3.F32.PACK_AB_MERGE_C R136, R33, R24, R136 ;  /* 0x000000182188723e */ /* 0x000fe20004807088 */
[----:B----4-:R-:W-:-:S06]  /*cda0*/  FADD.FTZ R24, R38, R25 ;  /* 0x0000001926187221 */ /* 0x010fcc0000010000 */
[----:B------:R-:W4:Y:S01]  /*cdb0*/  MUFU.EX2 R69, R69 ;  /* 0x0000004500457308 */ /* 0x000f220000000800 */
[----:B-----5:R-:W-:-:S01]  /*cdc0*/  FADD.FTZ R11, R55, R10 ;  /* 0x0000000a370b7221 */ /* 0x020fc20000010000 */
[----:B------:R-:W-:-:S06]  /*cdd0*/  FFMA.FTZ R53, R2, R53, -R56 ;  /* 0x0000003502357223 */ /* 0x000fcc0000010838 */
[----:B------:R-:W5:Y:S01]  /*cde0*/  MUFU.EX2 R8, R75 ;  /* 0x0000004b00087308 */ /* 0x000f620000000800 */
[C---:B0-----:R-:W-:Y:S01]  /*cdf0*/  F2FP.SATFINITE.E4M3.F32.PACK_AB_MERGE_C R142, R65.reuse, R38, RZ ;  /* 0x00000026418e723e */ /* 0x041fe200048070ff */
[----:B------:R-:W-:Y:S01]  /*ce00*/  FADD.FTZ R65, R65, R24 ;  /* 0x0000001841417221 */ /* 0x000fe20000010000 */
[----:B-1----:R-:W-:-:S05]  /*ce10*/  F2FP.SATFINITE.E4M3.F32.PACK_AB_MERGE_C R55, R70, R55, RZ ;  /* 0x000000374637723e */ /* 0x002fca00048070ff */
[----:B------:R-:W0:Y:S01]  /*ce20*/  MUFU.EX2 R7, R59 ;  /* 0x0000003b00077308 */ /* 0x000e220000000800 */
[----:B------:R-:W-:-:S01]  /*ce30*/  FADD.FTZ R70, R70, R11 ;  /* 0x0000000b46467221 */ /* 0x000fc20000010000 */
[----:B--2---:R-:W-:Y:S01]  /*ce40*/  F2FP.SATFINITE.E4M3.F32.PACK_AB_MERGE_C R144, R73, R42, RZ ;  /* 0x0000002a4990723e */ /* 0x004fe200048070ff */
[----:B------:R-:W-:-:S05]  /*ce50*/  FFMA.FTZ R83, R2, R83, -R56 ;  /* 0x0000005302537223 */ /* 0x000fca0000010838 */
[----:B------:R-:W1:Y:S01]  /*ce60*/  MUFU.EX2 R12, R79 ;  /* 0x0000004f000c7308 */ /* 0x000e620000000800 */
[----:B------:R-:W-:-:S01]  /*ce70*/  FFMA.FTZ R89, R2, R89, -R56 ;  /* 0x0000005902597223 */ /* 0x000fc20000010838 */
[----:B------:R-:W-:Y:S01]  /*ce80*/  F2FP.SATFINITE.E4M3.F32.PACK_AB_MERGE_C R149, R85, R58, RZ ;  /* 0x0000003a5595723e */ /* 0x000fe200048070ff */
[----:B---3--:R-:W-:-:S01]  /*ce90*/  FADD.FTZ R10, R40, R65 ;  /* 0x00000041280a7221 */ /* 0x008fc20000010000 */
[----:B------:R-:W-:Y:S01]  /*cea0*/  FFMA.FTZ R56, R2, R87, -R56 ;  /* 0x0000005702387223 */ /* 0x000fe20000010838 */
[----:B------:R-:W-:-:S03]  /*ceb0*/  FADD.FTZ R11, R45, R70 ;  /* 0x000000462d0b7221 */ /* 0x000fc60000010000 */
[----:B------:R-:W-:Y:S01]  /*cec0*/  MUFU.EX2 R46, R46 ;  /* 0x0000002e002e7308 */ /* 0x000fe20000000800 */
[C---:B----4-:R-:W-:Y:S01]  /*ced0*/  F2FP.SATFINITE.E4M3.F32.PACK_AB_MERGE_C R144, R69.reuse, R40, R144 ;  /* 0x000000284590723e */ /* 0x050fe20004807090 */
[----:B------:R-:W-:-:S06]  /*cee0*/  FADD.FTZ R69, R69, R10 ;  /* 0x0000000a45457221 */ /* 0x000fcc0000010000 */
[----:B------:R-:W-:Y:S01]  /*cef0*/  MUFU.EX2 R81, R81 ;  /* 0x0000005100517308 */ /* 0x000fe20000000800 */
[----:B------:R-:W-:Y:S01]  /*cf00*/  F2FP.SATFINITE.E4M3.F32.PACK_AB_MERGE_C R149, R9, R4, R149 ;  /* 0x000000040995723e */ /* 0x000fe20004807095 */
[----:B-----5:R-:W-:-:S06]  /*cf10*/  FADD.FTZ R4, R8, R11 ;  /* 0x0000000b08047221 */ /* 0x020fcc0000010000 */
[----:B------:R-:W2:Y:S08]  /*cf20*/  MUFU.EX2 R44, R44 ;  /* 0x0000002c002c7308 */ /* 0x000eb00000000800 */
[----:B------:R-:W3:Y:S01]  /*cf30*/  MUFU.EX2 R53, R53 ;  /* 0x0000003500357308 */ /* 0x000ee20000000800 */
[----:B------:R-:W-:-:S07]  /*cf40*/  FADD.FTZ R42, R42, R69 ;  /* 0x000000452a2a7221 */ /* 0x000fce0000010000 */
[----:B------:R-:W4:Y:S01]  /*cf50*/  MUFU.EX2 R77, R77 ;  /* 0x0000004d004d7308 */ /* 0x000f220000000800 */
[----:B0-----:R-:W-:-:S07]  /*cf60*/  FADD.FTZ R9, R7, R4 ;  /* 0x0000000407097221 */ /* 0x001fce0000010000 */
[----:B------:R-:W0:Y:S01]  /*cf70*/  MUFU.EX2 R6, R83 ;  /* 0x0000005300067308 */ /* 0x000e220000000800 */
[----:B------:R-:W-:-:S01]  /*cf80*/  FADD.FTZ R73, R73, R42 ;  /* 0x0000002a49497221 */ /* 0x000fc20000010000 */
[----:B-1----:R-:W-:-:S06]  /*cf90*/  F2FP.SATFINITE.E4M3.F32.PACK_AB_MERGE_C R10, R12, R7, RZ ;  /* 0x000000070c0a723e */ /* 0x002fcc00048070ff */
[----:B------:R-:W-:Y:S01]  /*cfa0*/  MUFU.EX2 R89, R89 ;  /* 0x0000005900597308 */ /* 0x000fe20000000800 */
[----:B------:R-:W-:-:S07]  /*cfb0*/  FADD.FTZ R12, R12, R9 ;  /* 0x000000090c0c7221 */ /* 0x000fce0000010000 */
[----:B------:R-:W1:Y:S01]  /*cfc0*/  MUFU.EX2 R56, R56 ;  /* 0x0000003800387308 */ /* 0x000e620000000800 */
[----:B------:R-:W-:Y:S01]  /*cfd0*/  ISETP.GE.AND P1, PT, R88, 0x81, PT ;  /* 0x000000815800780c */ /* 0x000fe20003f26270 */
[----:B--2---:R-:W-:Y:S01]  /*cfe0*/  FADD.FTZ R4, R44, R73 ;  /* 0x000000492c047221 */ /* 0x004fe20000010000 */
[----:B------:R-:W-:Y:S01]  /*cff0*/  F2FP.SATFINITE.E4M3.F32.PACK_AB_MERGE_C R9, R81, R46, RZ ;  /* 0x0000002e5109723e */ /* 0x000fe200048070ff */
[----:B---3--:R-:W-:-:S03]  /*d000*/  FADD.FTZ R7, R53, R12 ;  /* 0x0000000c35077221 */ /* 0x008fc60000010000 */
[C---:B----4-:R-:W-:Y:S01]  /*d010*/  F2FP.SATFINITE.E4M3.F32.PACK_AB_MERGE_C R146, R77.reuse, R44, R9 ;  /* 0x0000002c4d92723e */ /* 0x050fe20004807009 */
[----:B------:R-:W-:-:S01]  /*d020*/  FADD.FTZ R77, R77, R4 ;  /* 0x000000044d4d7221 */ /* 0x000fc20000010000 */
[----:B0-----:R-:W-:Y:S01]  /*d030*/  FADD.FTZ R4, R6, R7 ;  /* 0x0000000706047221 */ /* 0x001fe20000010000 */
[----:B------:R-:W-:Y:S01]  /*d040*/  F2FP.SATFINITE.E4M3.F32.PACK_AB_MERGE_C R143, R66, R3, R55 ;  /* 0x00000003428f723e */ /* 0x000fe20004807037 */
[----:B------:R-:W-:Y:S01]  /*d050*/  BSSY B0, `(.L_x_453) ;  /* 0x0000231000007945 */ /* 0x000fe20003800000 */
[----:B------:R-:W-:Y:S01]  /*d060*/  F2FP.SATFINITE.E4M3.F32.PACK_AB_MERGE_C R151, R91, R60, RZ ;  /* 0x0000003c5b97723e */ /* 0x000fe200048070ff */
[----:B------:R-:W-:Y:S01]  /*d070*/  FADD.FTZ R46, R46, R77 ;  /* 0x0000004d2e2e7221 */ /* 0x000fe20000010000 */
[----:B------:R-:W-:Y:S02]  /*d080*/  F2FP.SATFINITE.E4M3.F32.PACK_AB_MERGE_C R137, R62, R43, RZ ;  /* 0x0000002b3e89723e */ /* 0x000fe400048070ff */
[----:B-1----:R-:W-:Y:S01]  /*d090*/  F2FP.SATFINITE.E4M3.F32.PACK_AB_MERGE_C R3, R56, R89, RZ ;  /* 0x000000593803723e */ /* 0x002fe200048070ff */
[----:B------:R-:W-:-:S01]  /*d0a0*/  FADD.FTZ R89, R89, R4 ;  /* 0x0000000459597221 */ /* 0x000fc20000010000 */
[----:B------:R-:W-:-:S02]  /*d0b0*/  F2FP.SATFINITE.E4M3.F32.PACK_AB_MERGE_C R47, R64, R47, RZ ;  /* 0x0000002f402f723e */ /* 0x000fc400048070ff */
[----:B------:R-:W-:Y:S01]  /*d0c0*/  F2FP.SATFINITE.E4M3.F32.PACK_AB_MERGE_C R147, R6, R53, R3 ;  /* 0x000000350693723e */ /* 0x000fe20004807003 */
[----:B------:R-:W-:Y:S01]  /*d0d0*/  FADD.FTZ R6, R56, R89 ;  /* 0x0000005938067221 */ /* 0x000fe20000010000 */
[----:B------:R-:W-:Y:S01]  /*d0e0*/  F2FP.SATFINITE.E4M3.F32.PACK_AB_MERGE_C R138, R41, R28, R138 ;  /* 0x0000001c298a723e */ /* 0x000fe2000480708a */
[----:B------:R-:W-:Y:S01]  /*d0f0*/  FADD.FTZ R3, R81, R46 ;  /* 0x0000002e51037221 */ /* 0x000fe20000010000 */
[----:B------:R-:W-:Y:S01]  /*d100*/  F2FP.SATFINITE.E4M3.F32.PACK_AB_MERGE_C R140, R57, R32, R140 ;  /* 0x00000020398c723e */ /* 0x000fe2000480708c */
[--C-:B------:R-:W-:Y:S01]  /*d110*/  IMAD.MOV.U32 R134, RZ, RZ, R135.reuse ;  /* 0x000000ffff867224 */ /* 0x100fe200078e0087 */
[----:B------:R-:W-:Y:S01]  /*d120*/  F2FP.SATFINITE.E4M3.F32.PACK_AB_MERGE_C R142, R61, R34, R142 ;  /* 0x000000223d8e723e */ /* 0x000fe2000480708e */
[----:B------:R-:W-:Y:S01]  /*d130*/  IMAD.MOV.U32 R133, RZ, RZ, R135 ;  /* 0x000000ffff857224 */ /* 0x000fe200078e0087 */
[----:B------:R-:W-:Y:S01]  /*d140*/  F2FP.SATFINITE.E4M3.F32.PACK_AB_MERGE_C R151, R48, R27, R151 ;  /* 0x0000001b3097723e */ /* 0x000fe20004807097 */
[----:B------:R-:W-:Y:S01]  /*d150*/  IMAD.MOV.U32 R131, RZ, RZ, R135 ;  /* 0x000000ffff837224 */ /* 0x000fe200078e0087 */
[----:B------:R-:W-:Y:S01]  /*d160*/  F2FP.SATFINITE.E4M3.F32.PACK_AB_MERGE_C R137, R50, R31, R137 ;  /* 0x0000001f3289723e */ /* 0x000fe20004807089 */
[----:B------:R-:W-:Y:S01]  /*d170*/  IMAD.MOV.U32 R130, RZ, RZ, R135 ;  /* 0x000000ffff827224 */ /* 0x000fe200078e0087 */
[----:B------:R-:W-:Y:S01]  /*d180*/  F2FP.SATFINITE.E4M3.F32.PACK_AB_MERGE_C R139, R52, R35, R47 ;  /* 0x00000023348b723e */ /* 0x000fe2000480702f */
[----:B------:R-:W-:Y:S01]  /*d190*/  IMAD.MOV.U32 R129, RZ, RZ, R135 ;  /* 0x000000ffff817224 */ /* 0x000fe200078e0087 */
[----:B------:R-:W-:Y:S01]  /*d1a0*/  F2FP.SATFINITE.E4M3.F32.PACK_AB_MERGE_C R141, R54, R39, R141 ;  /* 0x00000027368d723e */ /* 0x000fe2000480708d */
[--C-:B------:R-:W-:Y:S01]  /*d1b0*/  IMAD.MOV.U32 R128, RZ, RZ, R135.reuse ;  /* 0x000000ffff807224 */ /* 0x100fe200078e0087 */
[----:B------:R-:W-:Y:S01]  /*d1c0*/  F2FP.SATFINITE.E4M3.F32.PACK_AB_MERGE_C R145, R8, R45, R10 ;  /* 0x0000002d0891723e */ /* 0x000fe2000480700a */
[--C-:B------:R-:W-:Y:S01]  /*d1d0*/  IMAD.MOV.U32 R127, RZ, RZ, R135.reuse ;  /* 0x000000ffff7f7224 */ /* 0x100fe200078e0087 */
[-C--:B------:R-:W-:Y:S01]  /*d1e0*/  MOV R132, R135.reuse ;  /* 0x0000008700847202 */ /* 0x080fe20000000f00 */
[--C-:B------:R-:W-:Y:S01]  /*d1f0*/  IMAD.MOV.U32 R126, RZ, RZ, R135.reuse ;  /* 0x000000ffff7e7224 */ /* 0x100fe200078e0087 */
[-C--:B------:R-:W-:Y:S01]  /*d200*/  MOV R119, R135.reuse ;  /* 0x0000008700777202 */ /* 0x080fe20000000f00 */
[--C-:B------:R-:W-:Y:S01]  /*d210*/  IMAD.MOV.U32 R125, RZ, RZ, R135.reuse ;  /* 0x000000ffff7d7224 */ /* 0x100fe200078e0087 */
[-C--:B------:R-:W-:Y:S01]  /*d220*/  MOV R106, R135.reuse ;  /* 0x00000087006a7202 */ /* 0x080fe20000000f00 */
[--C-:B------:R-:W-:Y:S01]  /*d230*/  IMAD.MOV.U32 R124, RZ, RZ, R135.reuse ;  /* 0x000000ffff7c7224 */ /* 0x100fe200078e0087 */
[----:B------:R-:W-:Y:S01]  /*d240*/  MOV R93, R135 ;  /* 0x00000087005d7202 */ /* 0x000fe20000000f00 */
[----:B------:R-:W-:-:S02]  /*d250*/  IMAD.MOV.U32 R123, RZ, RZ, R135 ;  /* 0x000000ffff7b7224 */ /* 0x000fc400078e0087 */
[--C-:B------:R-:W-:Y:S02]  /*d260*/  IMAD.MOV.U32 R122, RZ, RZ, R135.reuse ;  /* 0x000000ffff7a7224 */ /* 0x100fe400078e0087 */
[--C-:B------:R-:W-:Y:S02]  /*d270*/  IMAD.MOV.U32 R121, RZ, RZ, R135.reuse ;  /* 0x000000ffff797224 */ /* 0x100fe400078e0087 */
[--C-:B------:R-:W-:Y:S02]  /*d280*/  IMAD.MOV.U32 R120, RZ, RZ, R135.reuse ;  /* 0x000000ffff787224 */ /* 0x100fe400078e0087 */
[--C-:B------:R-:W-:Y:S02]  /*d290*/  IMAD.MOV.U32 R118, RZ, RZ, R135.reuse ;  /* 0x000000ffff767224 */ /* 0x100fe400078e0087 */
[--C-:B------:R-:W-:Y:S02]  /*d2a0*/  IMAD.MOV.U32 R117, RZ, RZ, R135.reuse ;  /* 0x000000ffff757224 */ /* 0x100fe400078e0087 */
        /* <DEDUP_REMOVED lines=26> */
[----:B------:R-:W-:Y:S01]  /*d450*/  IMAD.MOV.U32 R88, RZ, RZ, R135 ;  /* 0x000000ffff587224 */ /* 0x000fe200078e0087 */
[----:B------:R-:W-:Y:S06]  /*d460*/  @!P1 BRA `(.L_x_454) ;  /* 0x0000001c00bc9947 */ /* 0x000fec0003800000 */
[----:B------:R-:W2:Y:S01]  /*d470*/  LDL.LU R76, [R1] ;  /* 0x00000000014c7983 */ /* 0x000ea20000300800 */
[----:B------:R-:W-:Y:S02]  /*d480*/  VIADD R10, R155, 0xfffffffe ;  /* 0xfffffffe9b0a7836 */ /* 0x000fe40000000000 */
[----:B------:R-:W-:Y:S01]  /*d490*/  IMAD.MOV.U32 R11, RZ, RZ, R5 ;  /* 0x000000ffff0b7224 */ /* 0x000fe200078e0005 */
[----:B------:R0:W5:Y:S01]  /*d4a0*/  LDL.LU R7, [R1+0x8] ;  /* 0x0000080001077983 */ /* 0x0001620000300800 */
[----:B------:R-:W-:Y:S01]  /*d4b0*/  IMAD.MOV.U32 R12, RZ, RZ, R0 ;  /* 0x000000ffff0c7224 */ /* 0x000fe200078e0000 */
        /* <DEDUP_REMOVED lines=24> */
[----:B0-2---:R-:W-:-:S07]  /*d640*/  IMAD.MOV.U32 R4, RZ, RZ, R76 ;  /* 0x000000ffff047224 */ /* 0x005fce00078e004c */
.L_x_467:
[----:B-----5:R-:W-:-:S04]  /*d650*/  ISETP.NE.AND P1, PT, R4, 0x1, PT ;  /* 0x000000010400780c */ /* 0x020fc80003f25270 */
[----:B------:R-:W-:-:S04]  /*d660*/  SEL R0, RZ, 0x1, P1 ;  /* 0x00000001ff007807 */ /* 0x000fc80000800000 */
[----:B-----5:R-:W-:-:S05]  /*d670*/  LOP3.LUT R5, R7, R0, RZ, 0x3c, !PT ;  /* 0x0000000007057212 */ /* 0x020fca00078e3cff */
[----:B------:R0:W-:Y:S01]  /*d680*/  STL [R1+0x8], R5 ;  /* 0x0000080501007387 */ /* 0x0001e20000100800 */
[----:B------:R-:W-:Y:S05]  /*d690*/  @!P0 BRA `(.L_x_455) ;  /* 0x0000000000048947 */ /* 0x000fea0003800000 */
[----:B------:R-:W-:Y:S01]  /*d6a0*/  BPT.TRAP 0x1 ;  /* 0x000000040000795c */ /* 0x000fe20000300000 */
.L_x_455:
[----:B------:R-:W-:Y:S01]  /*d6b0*/  VIADD R0, R4, 0x1 ;  /* 0x0000000104007836 */ /* 0x000fe20000000000 */
[----:B0-----:R-:W-:-:S04]  /*d6c0*/  SHF.L.U32 R5, R5, 0x1f, RZ ;  /* 0x0000001f05057819 */ /* 0x001fc800000006ff */
[----:B------:R-:W-:-:S04]  /*d6d0*/  ISETP.NE.AND P1, PT, R0, 0x2, PT ;  /* 0x000000020000780c */ /* 0x000fc80003f25270 */
[----:B------:R-:W-:-:S05]  /*d6e0*/  SEL R8, R0, RZ, P1 ;  /* 0x000000ff00087207 */ /* 0x000fca0000800000 */
[----:B------:R0:W-:Y:S01]  /*d6f0*/  STL [R1], R8 ;  /* 0x0000000801007387 */ /* 0x0001e20000100800 */
[----:B------:R-:W-:-:S04]  /*d700*/  IMAD R0, R8, 0x8, R18 ;  /* 0x0000000808007824 */ /* 0x000fc800078e0212 */
[----:B------:R0:W1:Y:S01]  /*d710*/  SYNCS.PHASECHK.TRANS64.TRYWAIT P1, [R0+URZ+0x19c30], R5 ;  /* 0x019c3005000075a7 */ /* 0x000062000802017f */
[----:B------:R-:W-:Y:S05]  /*d720*/  @!P0 BRA `(.L_x_456) ;  /* 0x0000000000048947 */ /* 0x000fea0003800000 */
[----:B------:R-:W-:Y:S01]  /*d730*/  BPT.TRAP 0x1 ;  /* 0x000000040000795c */ /* 0x000fe20000300000 */
.L_x_456:
[----:B------:R-:W-:Y:S01]  /*d740*/  BSSY B1, `(.L_x_457) ;  /* 0x0000006000017945 */ /* 0x000fe20003800000 */
[----:B------:R-:W-:Y:S02]  /*d750*/  IMAD R24, R8, 0x300, R13 ;  /* 0x0000030008187824 */ /* 0x000fe400078e020d */
[----:B------:R-:W-:Y:S01]  /*d760*/  IMAD.MOV.U32 R25, RZ, RZ, -0x3ffffff0 ;  /* 0xc0000010ff197424 */ /* 0x000fe200078e00ff */
[----:B-1----:R-:W-:Y:S06]  /*d770*/  @P1 BRA `(.L_x_458) ;  /* 0x0000000000081947 */ /* 0x002fec0003800000 */
[----:B------:R-:W1:Y:S02]  /*d780*/  SYNCS.PHASECHK.TRANS64.TRYWAIT P1, [R0+URZ+0x19c30], R5 ;  /* 0x019c3005000075a7 */ /* 0x000e64000802017f */
[----:B-1----:R-:W-:Y:S05]  /*d790*/  @!P1 BRA `(.L_x_459) ;  /* 0x000000bc00e89947 */ /* 0x002fea0003800000 */
.L_x_458:
[----:B------:R-:W-:Y:S05]  /*d7a0*/  BSYNC B1 ;  /* 0x0000000000017941 */ /* 0x000fea0003800000 */
.L_x_457:
[----:B------:R-:W-:Y:S01]  /*d7b0*/  R2UR UR6, R24 ;  /* 0x00000000180672ca */ /* 0x000fe200000e0000 */
[----:B------:R-:W-:Y:S01]  /*d7c0*/  IMAD.MOV.U32 R9, RZ, RZ, -0x3ffffff0 ;  /* 0xc0000010ff097424 */ /* 0x000fe200078e00ff */
[----:B------:R-:W-:Y:S01]  /*d7d0*/  R2UR UR7, R25 ;  /* 0x00000000190772ca */ /* 0x000fe200000e0000 */
[----:B------:R-:W-:Y:S01]  /*d7e0*/  IMAD.MOV.U32 R25, RZ, RZ, -0x3ffffff0 ;  /* 0xc0000010ff197424 */ /* 0x000fe200078e00ff */
[----:B------:R-:W-:Y:S02]  /*d7f0*/  R2UR UR4, R14 ;  /* 0x000000000e0472ca */ /* 0x000fe400000e0000 */
[----:B------:R-:W-:Y:S02]  /*d800*/  R2UR UR5, R15 ;  /* 0x000000000f0572ca */ /* 0x000fe400000e0000 */
[C---:B0-----:R-:W-:Y:S01]  /*d810*/  IADD3 R8, R24.reuse, 0x100, RZ ;  /* 0x0000010018087810 */ /* 0x041fe20007ffe0ff */
[----:B------:R-:W-:Y:S01]  /*d820*/  VIADD R24, R24, 0x200 ;  /* 0x0000020018187836 */ /* 0x000fe20000000000 */
[----:B------:R-:W-:-:S02]  /*d830*/  R2UR UR15, R25 ;  /* 0x00000000190f72ca */ /* 0x000fc400000e0000 */
[----:B------:R-:W-:Y:S02]  /*d840*/  R2UR UR10, R8 ;  /* 0x00000000080a72ca */ /* 0x000fe400000e0000 */
[----:B------:R-:W-:Y:S02]  /*d850*/  R2UR UR14, R24 ;  /* 0x00000000180e72ca */ /* 0x000fe400000e0000 */
[----:B------:R-:W-:Y:S01]  /*d860*/  WARPGROUP.ARRIVE ;  /* 0x00000000000079c5 */ /* 0x000fe20000000000 */
[----:B------:R-:W-:Y:S02]  /*d870*/  R2UR UR11, R9 ;  /* 0x00000000090b72ca */ /* 0x000fe400000e0000 */
[----:B------:R-:W-:Y:S02]  /*d880*/  R2UR UR8, R152 ;  /* 0x00000000980872ca */ /* 0x000fe400000e0000 */
[----:B------:R-:W-:Y:S01]  /*d890*/  R2UR UR9, R153 ;  /* 0x00000000990972ca */ /* 0x000fe200000e0000 */
[----:B------:R-:W-:Y:S01]  /*d8a0*/  QGMMA.64x128x32.F32.E4M3.E4M3 R24, gdesc[UR4], RZ, !UPT, gsb0 ;  /* 0x01e00000041879f3 */ /* 0x000fe2000c0008ff */
[----:B------:R-:W-:-:S02]  /*d8b0*/  R2UR UR12, R20 ;  /* 0x00000000140c72ca */ /* 0x000fc400000e0000 */
[----:B------:R-:W-:Y:S01]  /*d8c0*/  R2UR UR13, R21 ;  /* 0x00000000150d72ca */ /* 0x000fe200000e0000 */
[----:B------:R-:W-:Y:S02]  /*d8d0*/  WARPGROUP.DEPBAR.LE gsb0, 0x0 ;  /* 0x00008000000079c5 */ /* 0x000fe40000010000 */
[----:B------:R-:W-:-:S06]  /*d8e0*/  WARPGROUP.ARRIVE ;  /* 0x00000000000079c5 */ /* 0x000fcc0000000000 */
[----:B------:R-:W-:Y:S03]  /*d8f0*/  QGMMA.64x128x32.F32.E4M3.E4M3 R24, gdesc[UR8], R24, gsb0 ;  /* 0x01e00000081879f3 */ /* 0x000fe60008000818 */
[----:B------:R-:W-:Y:S02]  /*d900*/  WARPGROUP.DEPBAR.LE gsb0, 0x0 ;  /* 0x00008000000079c5 */ /* 0x000fe40000010000 */
[----:B------:R-:W-:-:S07]  /*d910*/  WARPGROUP.ARRIVE ;  /* 0x00000000000079c5 */ /* 0x000fce0000000000 */
[----:B------:R-:W-:Y:S03]  /*d920*/  QGMMA.64x128x32.F32.E4M3.E4M3 R24, gdesc[UR12], R24, gsb0 ;  /* 0x01e000000c1879f3 */ /* 0x000fe60008000818 */
[----:B------:R-:W-:Y:S02]  /*d930*/  WARPGROUP.DEPBAR.LE gsb0, 0x0 ;  /* 0x00008000000079c5 */ /* 0x000fe40000010000 */
[----:B------:R-:W-:Y:S05]  /*d940*/  @!P0 BRA `(.L_x_460) ;  /* 0x0000000000048947 */ /* 0x000fea0003800000 */
[----:B------:R-:W-:Y:S01]  /*d950*/  BPT.TRAP 0x1 ;  /* 0x000000040000795c */ /* 0x000fe20000300000 */
.L_x_460:
[----:B-1----:R-:W-:Y:S01]  /*d960*/  SHF.L.U32 R5, R7, 0x1f, RZ ;  /* 0x0000001f07057819 */ /* 0x002fe200000006ff */
[----:B------:R-:W-:-:S04]  /*d970*/  IMAD R7, R4, 0x8, R18 ;  /* 0x0000000804077824 */ /* 0x000fc800078e0212 */
[----:B------:R0:W1:Y:S01]  /*d980*/  SYNCS.PHASECHK.TRANS64.TRYWAIT P1, [R7+URZ+0x19c50], R5 ;  /* 0x019c5005070075a7 */ /* 0x000062000802017f */
[----:B------:R-:W-:Y:S05]  /*d990*/  @!P0 BRA `(.L_x_461) ;  /* 0x0000000000048947 */ /* 0x000fea0003800000 */
[----:B------:R-:W-:Y:S01]  /*d9a0*/  BPT.TRAP 0x1 ;  /* 0x000000040000795c */ /* 0x000fe20000300000 */
.L_x_461:
[----:B------:R-:W-:Y:S04]  /*d9b0*/  BSSY B1, `(.L_x_462) ;  /* 0x0000004000017945 */ /* 0x000fe80003800000 */
[----:B-1----:R-:W-:Y:S05]  /*d9c0*/  @P1 BRA `(.L_x_463) ;  /* 0x0000000000081947 */ /* 0x002fea0003800000 */
[----:B------:R-:W1:Y:S02]  /*d9d0*/  SYNCS.PHASECHK.TRANS64.TRYWAIT P1, [R7+URZ+0x19c50], R5 ;  /* 0x019c5005070075a7 */ /* 0x000e64000802017f */
[----:B-1----:R-:W-:Y:S05]  /*d9e0*/  @!P1 BRA `(.L_x_464) ;  /* 0x000000bc00689947 */ /* 0x002fea0003800000 */
.L_x_463:
[----:B------:R-:W-:Y:S05]  /*d9f0*/  BSYNC B1 ;  /* 0x0000000000017941 */ /* 0x000fea0003800000 */
.L_x_462:
[----:B01----:R-:W-:Y:S01]  /*da00*/  VIADD R5, R18, 0x3000 ;  /* 0x0000300012057836 */ /* 0x003fe20000000000 */
[----:B------:R-:W-:Y:S01]  /*da10*/  WARPGROUP.ARRIVE ;  /* 0x00000000000079c5 */ /* 0x000fe20000000000 */
[----:B------:R-:W-:-:S03]  /*da20*/  IMAD.MOV.U32 R9, RZ, RZ, 0x40000040 ;  /* 0x40000040ff097424 */ /* 0x000fc600078e00ff */
[----:B------:R-:W-:-:S04]  /*da30*/  SHF.R.U32.HI R5, RZ, 0x4, R5 ;  /* 0x00000004ff057819 */ /* 0x000fc80000011605 */
[----:B------:R-:W-:-:S04]  /*da40*/  LOP3.LUT R5, R5, 0x3fff, RZ, 0xc0, !PT ;  /* 0x00003fff05057812 */ /* 0x000fc800078ec0ff */
[----:B------:R-:W-:-:S05]  /*da50*/  LOP3.LUT R5, R5, 0x10000, RZ, 0xfc, !PT ;  /* 0x0001000005057812 */ /* 0x000fca00078efcff */
[----:B------:R-:W-:Y:S02]  /*da60*/  IMAD R4, R4, 0x300, R5 ;  /* 0x0000030004047824 */ /* 0x000fe400078e0205 */
[----:B------:R-:W-:Y:S02]  /*da70*/  IMAD.MOV.U32 R5, RZ, RZ, 0x40000040 ;  /* 0x40000040ff057424 */ /* 0x000fe400078e00ff */
[C---:B------:R-:W-:Y:S01]  /*da80*/  VIADD R8, R4.reuse, 0x2 ;  /* 0x0000000204087836 */ /* 0x040fe20000000000 */
[----:B------:R-:W-:Y:S02]  /*da90*/  R2UR UR6, R4 ;  /* 0x00000000040672ca */ /* 0x000fe400000e0000 */
[----:B------:R-:W-:Y:S01]  /*daa0*/  R2UR UR7, R5 ;  /* 0x00000000050772ca */ /* 0x000fe200000e0000 */
[----:B------:R-:W-:-:S12]  /*dab0*/  IMAD.MOV.U32 R5, RZ, RZ, 0x40000040 ;  /* 0x40000040ff057424 */ /* 0x000fd800078e00ff */
[----:B------:R-:W-:Y:S01]  /*dac0*/  QGMMA.64x96x32.F32.E4M3.E4M3 R88, R148, gdesc[UR4], R88, gsb0 ;  /* 0x0160000494587df3 */ /* 0x000fe20008000858 */
[----:B------:R-:W-:Y:S01]  /*dad0*/  R2UR UR6, R8 ;  /* 0x00000000080672ca */ /* 0x000fe200000e0000 */
[C---:B------:R-:W-:Y:S01]  /*dae0*/  VIADD R8, R4.reuse, 0x4 ;  /* 0x0000000404087836 */ /* 0x040fe20000000000 */
[----:B------:R-:W-:Y:S01]  /*daf0*/  R2UR UR7, R9 ;  /* 0x00000000090772ca */ /* 0x000fe200000e0000 */
[----:B------:R-:W-:Y:S02]  /*db00*/  IMAD.MOV.U32 R9, RZ, RZ, 0x40000040 ;  /* 0x40000040ff097424 */ /* 0x000fe400078e00ff */
[----:B------:R-:W-:Y:S01]  /*db10*/  VIADD R4, R4, 0x6 ;  /* 0x0000000604047836 */ /* 0x000fe20000000000 */
[----:B------:R-:W-:Y:S02]  /*db20*/  WARPGROUP.DEPBAR.LE gsb0, 0x0 ;  /* 0x00008000000079c5 */ /* 0x000fe40000010000 */
[----:B------:R-:W-:-:S07]  /*db30*/  WARPGROUP.ARRIVE ;  /* 0x00000000000079c5 */ /* 0x000fce0000000000 */
[----:B------:R-:W-:Y:S01]  /*db40*/  QGMMA.64x96x32.F32.E4M3.E4M3 R88, R136, gdesc[UR4], R88, gsb0 ;  /* 0x0160000488587df3 */ /* 0x000fe20008000858 */
[----:B------:R-:W-:Y:S02]  /*db50*/  R2UR UR6, R8 ;  /* 0x00000000080672ca */ /* 0x000fe400000e0000 */
[----:B------:R-:W-:Y:S01]  /*db60*/  R2UR UR7, R9 ;  /* 0x00000000090772ca */ /* 0x000fe200000e0000 */
[----:B------:R-:W-:Y:S02]  /*db70*/  WARPGROUP.DEPBAR.LE gsb0, 0x0 ;  /* 0x00008000000079c5 */ /* 0x000fe40000010000 */
[----:B------:R-:W-:-:S10]  /*db80*/  WARPGROUP.ARRIVE ;  /* 0x00000000000079c5 */ /* 0x000fd40000000000 */
[----:B------:R-:W-:Y:S01]  /*db90*/  QGMMA.64x96x32.F32.E4M3.E4M3 R88, R140, gdesc[UR4], R88, gsb0 ;  /* 0x016000048c587df3 */ /* 0x000fe20008000858 */
[----:B------:R-:W-:Y:S02]  /*dba0*/  R2UR UR6, R4 ;  /* 0x00000000040672ca */ /* 0x000fe400000e0000 */
[----:B------:R-:W-:Y:S01]  /*dbb0*/  R2UR UR7, R5 ;  /* 0x00000000050772ca */ /* 0x000fe200000e0000 */
[----:B------:R-:W-:Y:S02]  /*dbc0*/  WARPGROUP.DEPBAR.LE gsb0, 0x0 ;  /* 0x00008000000079c5 */ /* 0x000fe40000010000 */
[----:B------:R-:W-:-:S10]  /*dbd0*/  WARPGROUP.ARRIVE ;  /* 0x00000000000079c5 */ /* 0x000fd40000000000 */
[----:B------:R-:W-:Y:S03]  /*dbe0*/  QGMMA.64x96x32.F32.E4M3.E4M3 R88, R144, gdesc[UR4], R88, gsb0 ;  /* 0x0160000490587df3 */ /* 0x000fe60008000858 */
[----:B------:R-:W-:Y:S02]  /*dbf0*/  WARPGROUP.DEPBAR.LE gsb0, 0x0 ;  /* 0x00008000000079c5 */ /* 0x000fe40000010000 */
[----:B------:R-:W-:Y:S05]  /*dc00*/  @!P0 BRA `(.L_x_465) ;  /* 0x0000000000048947 */ /* 0x000fea0003800000 */
[----:B------:R-:W-:Y:S01]  /*dc10*/  BPT.TRAP 0x1 ;  /* 0x000000040000795c */ /* 0x000fe20000300000 */
.L_x_465:
[----:B------:R-:W2:Y:S01]  /*dc20*/  LDL R136, [R1+0x20] ;  /* 0x0000200001887983 */ /* 0x000ea20000100800 */
[----:B------:R-:W-:-:S04]  /*dc30*/  IADD3 R0, R0, 0x19c40, RZ ;  /* 0x00019c4000007810 */ /* 0x000fc80007ffe0ff */
[----:B--2---:R-:W-:-:S04]  /*dc40*/  PRMT R0, R136, 0x654, R0 ;  /* 0x0000065488007816 */ /* 0x004fc80000000000 */
[----:B------:R0:W-:Y:S02]  /*dc50*/  SYNCS.ARRIVE.TRANS64.RED.A1T0 RZ, [R0+URZ], RZ ;  /* 0x000000ff00ff79a7 */ /* 0x0001e4000810043f */
[----:B0-----:R-:W-:-:S04]  /*dc60*/  FMNMX.FTZ R0, R24, R12, !PT ;  /* 0x0000000c18007209 */ /* 0x001fc80007810000 */
[----:B------:R-:W-:-:S04]  /*dc70*/  FMNMX.FTZ R0, R25, R0, !PT ;  /* 0x0000000019007209 */ /* 0x000fc80007810000 */
        /* <DEDUP_REMOVED lines=29> */
[----:B------:R-:W-:-:S05]  /*de50*/  FMNMX.FTZ R0, R85, R0, !PT ;  /* 0x0000000055007209 */ /* 0x000fca0007810000 */
[----:B------:R-:W0:Y:S02]  /*de60*/  SHFL.BFLY PT, R4, R0, 0x2, 0x1f ;  /* 0x0c401f0000047f89 */ /* 0x000e2400000e0000 */
[----:B0-----:R-:W-:-:S05]  /*de70*/  FMNMX.FTZ R0, R0, R4, !PT ;  /* 0x0000000400007209 */ /* 0x001fca0007810000 */
[----:B------:R-:W0:Y:S02]  /*de80*/  SHFL.BFLY PT, R4, R0, 0x1, 0x1f ;  /* 0x0c201f0000047f89 */ /* 0x000e2400000e0000 */
[----:B0-----:R-:W-:Y:S02]  /*de90*/  FMNMX.FTZ R0, R0, R4, !PT ;  /* 0x0000000400007209 */ /* 0x001fe40007810000 */
[----:B------:R-:W-:-:S03]  /*dea0*/  FMNMX.FTZ R4, R26, R11, !PT ;  /* 0x0000000b1a047209 */ /* 0x000fc60007810000 */
[----:B------:R-:W-:Y:S01]  /*deb0*/  FFMA.FTZ R9, R2, R0, -8 ;  /* 0xc100000002097423 */ /* 0x000fe20000010000 */
[----:B------:R-:W-:-:S03]  /*dec0*/  FMNMX.FTZ R4, R27, R4, !PT ;  /* 0x000000041b047209 */ /* 0x000fc60007810000 */
[--C-:B------:R-:W-:Y:S01]  /*ded0*/  FFMA.FTZ R24, R2, R24, -R9.reuse ;  /* 0x0000001802187223 */ /* 0x100fe20000010809 */
[----:B------:R-:W-:Y:S01]  /*dee0*/  FMNMX.FTZ R4, R30, R4, !PT ;  /* 0x000000041e047209 */ /* 0x000fe20007810000 */
[C-C-:B------:R-:W-:Y:S01]  /*def0*/  FFMA.FTZ R25, R2.reuse, R25, -R9.reuse ;  /* 0x0000001902197223 */ /* 0x140fe20000010809 */
[----:B------:R-:W-:-:S01]  /*df00*/  FFMA.FTZ R28, R2, R28, -R9 ;  /* 0x0000001c021c7223 */ /* 0x000fc20000010809 */
[C-C-:B------:R-:W-:Y:S01]  /*df10*/  FFMA.FTZ R29, R2.reuse, R29, -R9.reuse ;  /* 0x0000001d021d7223 */ /* 0x140fe20000010809 */
[----:B------:R-:W-:Y:S01]  /*df20*/  FMNMX.FTZ R4, R31, R4, !PT ;  /* 0x000000041f047209 */ /* 0x000fe20007810000 */
[----:B------:R-:W-:Y:S01]  /*df30*/  MUFU.EX2 R24, R24 ;  /* 0x0000001800187308 */ /* 0x000fe20000000800 */
[----:B------:R-:W-:-:S01]  /*df40*/  FFMA.FTZ R32, R2, R32, -R9 ;  /* 0x0000002002207223 */ /* 0x000fc20000010809 */
        /* <DEDUP_REMOVED lines=42> */
[----:B------:R-:W-:-:S03]  /*e1f0*/  FFMA.FTZ R9, R2, R85, -R9 ;  /* 0x0000005502097223 */ /* 0x000fc60000010809 */
[----:B------:R-:W-:Y:S01]  /*e200*/  FMNMX.FTZ R4, R55, R4, !PT ;  /* 0x0000000437047209 */ /* 0x000fe20007810000 */
[----:B------:R-:W-:Y:S03]  /*e210*/  MUFU.EX2 R36, R36 ;  /* 0x0000002400247308 */ /* 0x000fe60000000800 */
[----:B------:R-:W-:-:S04]  /*e220*/  FMNMX.FTZ R4, R58, R4, !PT ;  /* 0x000000043a047209 */ /* 0x000fc80007810000 */
        /* <DEDUP_REMOVED lines=22> */
[----:B------:R-:W-:Y:S04]  /*e390*/  MUFU.EX2 R52, R52 ;  /* 0x0000003400347308 */ /* 0x000fe80000000800 */
[----:B------:R-:W0:Y:S04]  /*e3a0*/  SHFL.BFLY PT, R5, R4, 0x2, 0x1f ;  /* 0x0c401f0004057f89 */ /* 0x000e2800000e0000 */
[----:B------:R-:W-:Y:S08]  /*e3b0*/  MUFU.EX2 R53, R53 ;  /* 0x0000003500357308 */ /* 0x000ff00000000800 */
[----:B------:R-:W-:Y:S08]  /*e3c0*/  MUFU.EX2 R56, R56 ;  /* 0x0000003800387308 */ /* 0x000ff00000000800 */
[----:B------:R-:W-:Y:S01]  /*e3d0*/  MUFU.EX2 R57, R57 ;  /* 0x0000003900397308 */ /* 0x000fe20000000800 */
[----:B0-----:R-:W-:-:S07]  /*e3e0*/  FMNMX.FTZ R5, R4, R5, !PT ;  /* 0x0000000504057209 */ /* 0x001fce0007810000 */
[----:B------:R-:W-:Y:S01]  /*e3f0*/  MUFU.EX2 R60, R60 ;  /* 0x0000003c003c7308 */ /* 0x000fe20000000800 */
[----:B------:R-:W0:Y:S07]  /*e400*/  SHFL.BFLY PT, R4, R5, 0x1, 0x1f ;  /* 0x0c201f0005047f89 */ /* 0x000e2e00000e0000 */
[----:B------:R-:W-:Y:S08]  /*e410*/  MUFU.EX2 R61, R61 ;  /* 0x0000003d003d7308 */ /* 0x000ff00000000800 */
[----:B------:R-:W-:Y:S08]  /*e420*/  MUFU.EX2 R64, R64 ;  /* 0x0000004000407308 */ /* 0x000ff00000000800 */
[----:B------:R-:W-:Y:S01]  /*e430*/  MUFU.EX2 R65, R65 ;  /* 0x0000004100417308 */ /* 0x000fe20000000800 */
[----:B0-----:R-:W-:Y:S01]  /*e440*/  FMNMX.FTZ R5, R5, R4, !PT ;  /* 0x0000000405057209 */ /* 0x001fe20007810000 */
[----:B------:R-:W-:-:S04]  /*e450*/  FADD.FTZ R4, -R0, R12 ;  /* 0x0000000c00047221 */ /* 0x000fc80000010100 */
[----:B------:R-:W-:Y:S01]  /*e460*/  FADD.FTZ R8, -R5, R11 ;  /* 0x0000000b05087221 */ /* 0x000fe20000010100 */
[----:B------:R-:W-:-:S01]  /*e470*/  FFMA.FTZ R11, R2, R5, -8 ;  /* 0xc1000000020b7423 */ /* 0x000fc20000010005 */
[C---:B------:R-:W-:Y:S01]  /*e480*/  FMUL.FTZ R4, R2.reuse, R4 ;  /* 0x0000000402047220 */ /* 0x040fe20000410000 */
[----:B------:R-:W-:Y:S01]  /*e490*/  MUFU.EX2 R68, R68 ;  /* 0x0000004400447308 */ /* 0x000fe20000000800 */
[C---:B------:R-:W-:Y:S01]  /*e4a0*/  FMUL.FTZ R8, R2.reuse, R8 ;  /* 0x0000000802087220 */ /* 0x040fe20000410000 */
[C-C-:B------:R-:W-:Y:S01]  /*e4b0*/  FFMA.FTZ R26, R2.reuse, R26, -R11.reuse ;  /* 0x0000001a021a7223 */ /* 0x140fe2000001080b */
[----:B------:R-:W-:-:S01]  /*e4c0*/  FFMA.FTZ R27, R2, R27, -R11 ;  /* 0x0000001b021b7223 */ /* 0x000fc2000001080b */
[C-C-:B------:R-:W-:Y:S01]  /*e4d0*/  FFMA.FTZ R30, R2.reuse, R30, -R11.reuse ;  /* 0x0000001e021e7223 */ /* 0x140fe2000001080b */
[----:B------:R-:W-:-:S01]  /*e4e0*/  FFMA.FTZ R31, R2, R31, -R11 ;  /* 0x0000001f021f7223 */ /* 0x000fc2000001080b */
[C-C-:B------:R-:W-:Y:S01]  /*e4f0*/  FFMA.FTZ R34, R2.reuse, R34, -R11.reuse ;  /* 0x0000002202227223 */ /* 0x140fe2000001080b */
[----:B------:R-:W-:-:S01]  /*e500*/  FFMA.FTZ R35, R2, R35, -R11 ;  /* 0x0000002302237223 */ /* 0x000fc2000001080b */
[----:B------:R-:W0:Y:S01]  /*e510*/  MUFU.EX2 R4, R4 ;  /* 0x0000000400047308 */ /* 0x000e220000000800 */
[----:B------:R-:W-:-:S01]  /*e520*/  FFMA.FTZ R38, R2, R38, -R11 ;  /* 0x0000002602267223 */ /* 0x000fc2000001080b */
[C-C-:B------:R-:W-:Y:S01]  /*e530*/  FFMA.FTZ R39, R2.reuse, R39, -R11.reuse ;  /* 0x0000002702277223 */ /* 0x140fe2000001080b */
[----:B------:R-:W-:-:S01]  /*e540*/  FFMA.FTZ R42, R2, R42, -R11 ;  /* 0x0000002a022a7223 */ /* 0x000fc2000001080b */
[C-C-:B------:R-:W-:Y:S01]  /*e550*/  FFMA.FTZ R43, R2.reuse, R43, -R11.reuse ;  /* 0x0000002b022b7223 */ /* 0x140fe2000001080b */
[----:B------:R-:W-:-:S01]  /*e560*/  FFMA.FTZ R46, R2, R46, -R11 ;  /* 0x0000002e022e7223 */ /* 0x000fc2000001080b */
[C-C-:B------:R-:W-:Y:S01]  /*e570*/  FFMA.FTZ R47, R2.reuse, R47, -R11.reuse ;  /* 0x0000002f022f7223 */ /* 0x140fe2000001080b */
[----:B------:R-:W-:-:S01]  /*e580*/  FFMA.FTZ R50, R2, R50, -R11 ;  /* 0x0000003202327223 */ /* 0x000fc2000001080b */
[----:B------:R-:W-:Y:S01]  /*e590*/  MUFU.EX2 R8, R8 ;  /* 0x0000000800087308 */ /* 0x000fe20000000800 */
[----:B------:R-:W-:-:S01]  /*e5a0*/  FFMA.FTZ R51, R2, R51, -R11 ;  /* 0x0000003302337223 */ /* 0x000fc2000001080b */
[C-C-:B------:R-:W-:Y:S01]  /*e5b0*/  FFMA.FTZ R54, R2.reuse, R54, -R11.reuse ;  /* 0x0000003602367223 */ /* 0x140fe2000001080b */
[----:B------:R-:W-:-:S01]  /*e5c0*/  FFMA.FTZ R55, R2, R55, -R11 ;  /* 0x0000003702377223 */ /* 0x000fc2000001080b */
[C-C-:B------:R-:W-:Y:S01]  /*e5d0*/  FFMA.FTZ R58, R2.reuse, R58, -R11.reuse ;  /* 0x0000003a023a7223 */ /* 0x140fe2000001080b */
[----:B------:R-:W-:-:S01]  /*e5e0*/  FFMA.FTZ R59, R2, R59, -R11 ;  /* 0x0000003b023b7223 */ /* 0x000fc2000001080b */
[C-C-:B------:R-:W-:Y:S01]  /*e5f0*/  FFMA.FTZ R62, R2.reuse, R62, -R11.reuse ;  /* 0x0000003e023e7223 */ /* 0x140fe2000001080b */
[----:B------:R-:W-:-:S01]  /*e600*/  FFMA.FTZ R63, R2, R63, -R11 ;  /* 0x0000003f023f7223 */ /* 0x000fc2000001080b */
[----:B------:R-:W1:Y:S01]  /*e610*/  MUFU.EX2 R26, R26 ;  /* 0x0000001a001a7308 */ /* 0x000e620000000800 */
[----:B0-----:R-:W-:-:S01]  /*e620*/  FFMA.FTZ R3, R4, R3, R24 ;  /* 0x0000000304037223 */ /* 0x001fc20000010018 */
[C-C-:B------:R-:W-:Y:S01]  /*e630*/  FFMA.FTZ R66, R2.reuse, R66, -R11.reuse ;  /* 0x0000004202427223 */ /* 0x140fe2000001080b */
[----:B------:R-:W-:-:S01]  /*e640*/  FFMA.FTZ R67, R2, R67, -R11 ;  /* 0x0000004302437223 */ /* 0x000fc2000001080b */
[----:B------:R-:W-:Y:S01]  /*e650*/  FFMA.FTZ R70, R2, R70, -R11 ;  /* 0x0000004602467223 */ /* 0x000fe2000001080b */
[----:B------:R-:W-:-:S01]  /*e660*/  FADD.FTZ R3, R25, R3 ;  /* 0x0000000319037221 */ /* 0x000fc20000010000 */
[C-C-:B------:R-:W-:Y:S01]  /*e670*/  FFMA.FTZ R71, R2.reuse, R71, -R11.reuse ;  /* 0x0000004702477223 */ /* 0x140fe2000001080b */
[----:B------:R-:W-:-:S01]  /*e680*/  FFMA.FTZ R74, R2, R74, -R11 ;  /* 0x0000004a024a7223 */ /* 0x000fc2000001080b */
[----:B------:R-:W0:Y:S01]  /*e690*/  MUFU.EX2 R27, R27 ;  /* 0x0000001b001b7308 */ /* 0x000e220000000800 */
[----:B------:R-:W-:-:S01]  /*e6a0*/  FADD.FTZ R3, R28, R3 ;  /* 0x000000031c037221 */ /* 0x000fc20000010000 */
[C-C-:B------:R-:W-:Y:S01]  /*e6b0*/  FFMA.FTZ R75, R2.reuse, R75, -R11.reuse ;  /* 0x0000004b024b7223 */ /* 0x140fe2000001080b */
[----:B------:R-:W-:-:S01]  /*e6c0*/  FFMA.FTZ R78, R2, R78, -R11 ;  /* 0x0000004e024e7223 */ /* 0x000fc2000001080b */
[----:B------:R-:W-:Y:S01]  /*e6d0*/  FFMA.FTZ R79, R2, R79, -R11 ;  /* 0x0000004f024f7223 */ /* 0x000fe2000001080b */
[----:B------:R-:W-:-:S01]  /*e6e0*/  FADD.FTZ R3, R29, R3 ;  /* 0x000000031d037221 */ /* 0x000fc20000010000 */
[C-C-:B------:R-:W-:Y:S01]  /*e6f0*/  FFMA.FTZ R82, R2.reuse, R82, -R11.reuse ;  /* 0x0000005202527223 */ /* 0x140fe2000001080b */
[----:B------:R-:W-:-:S01]  /*e700*/  FFMA.FTZ R83, R2, R83, -R11 ;  /* 0x0000005302537223 */ /* 0x000fc2000001080b */
[----:B------:R-:W2:Y:S01]  /*e710*/  MUFU.EX2 R30, R30 ;  /* 0x0000001e001e7308 */ /* 0x000ea20000000800 */
[----:B-1----:R-:W-:-:S01]  /*e720*/  FFMA.FTZ R6, R8, R6, R26 ;  /* 0x0000000608067223 */ /* 0x002fc2000001001a */
[----:B------:R-:W-:Y:S01]  /*e730*/  FADD.FTZ R3, R32, R3 ;  /* 0x0000000320037221 */ /* 0x000fe20000010000 */
[----:B------:R-:W-:-:S01]  /*e740*/  FFMA.FTZ R86, R2, R86, -R11 ;  /* 0x0000005602567223 */ /* 0x000fc2000001080b */
[----:B------:R-:W-:-:S02]  /*e750*/  FFMA.FTZ R11, R2, R87, -R11 ;  /* 0x00000057020b7223 */ /* 0x000fc4000001080b */
[----:B------:R-:W-:-:S02]  /*e760*/  FADD.FTZ R3, R33, R3 ;  /* 0x0000000321037221 */ /* 0x000fc40000010000 */
[----:B------:R-:W1:Y:S01]  /*e770*/  MUFU.EX2 R31, R31 ;  /* 0x0000001f001f7308 */ /* 0x000e620000000800 */
[----:B0-----:R-:W-:-:S01]  /*e780*/  FADD.FTZ R6, R27, R6 ;  /* 0x000000061b067221 */ /* 0x001fc20000010000 */
[----:B------:R-:W-:-:S04]  /*e790*/  FADD.FTZ R3, R36, R3 ;  /* 0x0000000324037221 */ /* 0x000fc80000010000 */
[----:B------:R-:W-:Y:S02]  /*e7a0*/  FADD.FTZ R3, R37, R3 ;  /* 0x0000000325037221 */ /* 0x000fe40000010000 */
[----:B------:R-:W0:Y:S01]  /*e7b0*/  MUFU.EX2 R34, R34 ;  /* 0x0000002200227308 */ /* 0x000e220000000800 */
[----:B--2---:R-:W-:-:S01]  /*e7c0*/  FADD.FTZ R6, R30, R6 ;  /* 0x000000061e067221 */ /* 0x004fc20000010000 */
[----:B------:R-:W-:-:S04]  /*e7d0*/  FADD.FTZ R3, R40, R3 ;  /* 0x0000000328037221 */ /* 0x000fc80000010000 */
[----:B------:R-:W-:Y:S02]  /*e7e0*/  FADD.FTZ R3, R41, R3 ;  /* 0x0000000329037221 */ /* 0x000fe40000010000 */
[----:B------:R-:W2:Y:S01]  /*e7f0*/  MUFU.EX2 R35, R35 ;  /* 0x0000002300237308 */ /* 0x000ea20000000800 */
[----:B-1----:R-:W-:-:S01]  /*e800*/  FADD.FTZ R6, R31, R6 ;  /* 0x000000061f067221 */ /* 0x002fc20000010000 */
[----:B------:R-:W-:-:S04]  /*e810*/  FADD.FTZ R3, R44, R3 ;  /* 0x000000032c037221 */ /* 0x000fc80000010000 */
[----:B------:R-:W-:Y:S02]  /*e820*/  FADD.FTZ R3, R45, R3 ;  /* 0x000000032d037221 */ /* 0x000fe40000010000 */
        /* <DEDUP_REMOVED lines=22> */
[----:B------:R-:W-:-:S06]  /*e990*/  FADD.FTZ R3, R68, R3 ;  /* 0x0000000344037221 */ /* 0x000fcc0000010000 */
        /* <DEDUP_REMOVED lines=58> */
[----:B-1----:R-:W-:-:S03]  /*ed40*/  FADD.FTZ R3, R9, R3 ;  /* 0x0000000309037221 */ /* 0x002fc60000010000 */
[----:B0-----:R-:W-:Y:S01]  /*ed50*/  FADD.FTZ R6, R11, R6 ;  /* 0x000000060b067221 */ /* 0x001fe20000010000 */
[----:B------:R-:W-:Y:S06]  /*ed60*/  @!P0 BRA `(.L_x_466) ;  /* 0x0000000000048947 */ /* 0x000fec0003800000 */
[----:B------:R-:W-:Y:S01]  /*ed70*/  BPT.TRAP 0x1 ;  /* 0x000000040000795c */ /* 0x000fe20000300000 */
.L_x_466:
[----:B------:R-:W-:Y:S02]  /*ed80*/  VIADD R7, R7, 0x19c60 ;  /* 0x00019c6007077836 */ /* 0x000fe40000000000 */
[-C--:B------:R-:W-:Y:S01]  /*ed90*/  FMUL.FTZ R88, R88, R4.reuse ;  /* 0x0000000458587220 */ /* 0x080fe20000410000 */
[-C--:B------:R-:W-:Y:S01]  /*eda0*/  FMUL.FTZ R89, R89, R4.reuse ;  /* 0x0000000459597220 */ /* 0x080fe20000410000 */
[-C--:B------:R-:W-:Y:S01]  /*edb0*/  FMUL.FTZ R92, R92, R4.reuse ;  /* 0x000000045c5c7220 */ /* 0x080fe20000410000 */
[-C--:B------:R-:W-:Y:S01]  /*edc0*/  FMUL.FTZ R93, R93, R4.reuse ;  /* 0x000000045d5d7220 */ /* 0x080fe20000410000 */
[----:B------:R-:W-:Y:S01]  /*edd0*/  PRMT R7, R136, 0x654, R7 ;  /* 0x0000065488077816 */ /* 0x000fe20000000007 */
[-C--:B------:R-:W-:Y:S01]  /*ede0*/  FMUL.FTZ R96, R96, R4.reuse ;  /* 0x0000000460607220 */ /* 0x080fe20000410000 */
[-C--:B------:R-:W-:Y:S01]  /*edf0*/  FMUL.FTZ R97, R97, R4.reuse ;  /* 0x0000000461617220 */ /* 0x080fe20000410000 */
[-C--:B------:R-:W-:Y:S01]  /*ee00*/  FMUL.FTZ R100, R100, R4.reuse ;  /* 0x0000000464647220 */ /* 0x080fe20000410000 */
[----:B------:R0:W-:Y:S01]  /*ee10*/  SYNCS.ARRIVE.TRANS64.RED.A1T0 RZ, [R7+URZ], RZ ;  /* 0x000000ff07ff79a7 */ /* 0x0001e2000810043f */
        /* <DEDUP_REMOVED lines=17> */
[----:B0-----:R0:W5:Y:S01]  /*ef30*/  LDL R7, [R1+0x8] ;  /* 0x0000080001077983 */ /* 0x0011620000100800 */
[----:B------:R-:W-:Y:S01]  /*ef40*/  ISETP.GT.AND P1, PT, R10, RZ, PT ;  /* 0x000000ff0a00720c */ /* 0x000fe20003f24270 */
[----:B------:R-:W-:Y:S01]  /*ef50*/  FMUL.FTZ R90, R90, R8 ;  /* 0x000000085a5a7220 */ /* 0x000fe20000410000 */
[----:B------:R-:W-:Y:S01]  /*ef60*/  F2FP.SATFINITE.E4M3.F32.PACK_AB_MERGE_C R28, R29, R28, RZ ;  /* 0x0000001c1d1c723e */ /* 0x000fe200048070ff */
[----:B------:R0:W5:Y:S01]  /*ef70*/  LDL R4, [R1] ;  /* 0x0000000001047983 */ /* 0x0001620000100800 */
[----:B------:R-:W-:Y:S01]  /*ef80*/  F2FP.SATFINITE.E4M3.F32.PACK_AB_MERGE_C R30, R31, R30, RZ ;  /* 0x0000001e1f1e723e */ /* 0x000fe200048070ff */
[----:B------:R-:W-:Y:S01]  /*ef90*/  FMUL.FTZ R91, R91, R8 ;  /* 0x000000085b5b7220 */ /* 0x000fe20000410000 */
[----:B------:R-:W-:Y:S01]  /*efa0*/  F2FP.SATFINITE.E4M3.F32.PACK_AB_MERGE_C R36, R37, R36, RZ ;  /* 0x000000242524723e */ /* 0x000fe200048070ff */
[----:B------:R-:W-:Y:S01]  /*efb0*/  FMUL.FTZ R94, R94, R8 ;  /* 0x000000085e5e7220 */ /* 0x000fe20000410000 */
[----:B------:R-:W-:Y:S01]  /*efc0*/  F2FP.SATFINITE.E4M3.F32.PACK_AB_MERGE_C R38, R39, R38, RZ ;  /* 0x000000262726723e */ /* 0x000fe200048070ff */
[----:B------:R-:W-:Y:S01]  /*efd0*/  FMUL.FTZ R95, R95, R8 ;  /* 0x000000085f5f7220 */ /* 0x000fe20000410000 */
[----:B------:R-:W-:Y:S01]  /*efe0*/  F2FP.SATFINITE.E4M3.F32.PACK_AB_MERGE_C R11, R11, R86, RZ ;  /* 0x000000560b0b723e */ /* 0x000fe200048070ff */
[----:B------:R-:W-:Y:S01]  /*eff0*/  FMUL.FTZ R98, R98, R8 ;  /* 0x0000000862627220 */ /* 0x000fe20000410000 */
[----:B------:R-:W-:Y:S01]  /*f000*/  F2FP.SATFINITE.E4M3.F32.PACK_AB_MERGE_C R28, R25, R24, R28 ;  /* 0x00000018191c723e */ /* 0x000fe2000480701c */
[----:B------:R-:W-:Y:S01]  /*f010*/  FMUL.FTZ R99, R99, R8 ;  /* 0x0000000863637220 */ /* 0x000fe20000410000 */
[----:B------:R-:W-:Y:S01]  /*f020*/  F2FP.SATFINITE.E4M3.F32.PACK_AB_MERGE_C R30, R27, R26, R30 ;  /* 0x0000001a1b1e723e */ /* 0x000fe2000480701e */
[----:B------:R-:W-:Y:S01]  /*f030*/  FMUL.FTZ R102, R102, R8 ;  /* 0x0000000866667220 */ /* 0x000fe20000410000 */
[----:B------:R-:W-:Y:S01]  /*f040*/  F2FP.SATFINITE.E4M3.F32.PACK_AB_MERGE_C R36, R33, R32, R36 ;  /* 0x000000202124723e */ /* 0x000fe20004807024 */
[----:B------:R-:W-:Y:S01]  /*f050*/  FMUL.FTZ R103, R103, R8 ;  /* 0x0000000867677220 */ /* 0x000fe20000410000 */
[----:B------:R-:W-:Y:S01]  /*f060*/  F2FP.SATFINITE.E4M3.F32.PACK_AB_MERGE_C R38, R35, R34, R38 ;  /* 0x000000222326723e */ /* 0x000fe20004807026 */
[----:B------:R-:W-:Y:S01]  /*f070*/  FMUL.FTZ R106, R106, R8 ;  /* 0x000000086a6a7220 */ /* 0x000fe20000410000 */
        /* <DEDUP_REMOVED lines=31> */
[----:B------:R-:W-:Y:S01]  /*f270*/  VIADD R10, R10, 0xffffffff ;  /* 0xffffffff0a0a7836 */ /* 0x000fe20000000000 */
        /* <DEDUP_REMOVED lines=13> */
[----:B0-----:R-:W-:Y:S06]  /*f350*/  @P1 BRA `(.L_x_467) ;  /* 0xffffffe000bc1947 */ /* 0x001fec000383ffff */
.L_x_454:
[----:B------:R-:W-:Y:S05]  /*f360*/  BSYNC B0 ;  /* 0x0000000000007941 */ /* 0x000fea0003800000 */
.L_x_453:
[----:B------:R-:W-:Y:S06]  /*f370*/  BAR.ARV 0x8, 0x200 ;  /* 0x0208000000007b1d */ /* 0x000fec0000002000 */
[----:B------:R-:W-:Y:S05]  /*f380*/  @!P0 BRA `(.L_x_468) ;  /* 0x0000000000048947 */ /* 0x000fea0003800000 */
[----:B------:R-:W-:Y:S01]  /*f390*/  BPT.TRAP 0x1 ;  /* 0x000000040000795c */ /* 0x000fe20000300000 */
.L_x_468:
[----:B-----5:R-:W2:Y:S04]  /*f3a0*/  LDL R7, [R1+0x8] ;  /* 0x0000080001077983 */ /* 0x020ea80000100800 */
[----:B------:R-:W3:Y:S01]  /*f3b0*/  LDL R4, [R1] ;  /* 0x0000000001047983 */ /* 0x000ee20000100800 */
[----:B--2---:R-:W-:Y:S01]  /*f3c0*/  SHF.L.U32 R7, R7, 0x1f, RZ ;  /* 0x0000001f07077819 */ /* 0x004fe200000006ff */
[----:B---3--:R-:W-:-:S04]  /*f3d0*/  IMAD R4, R4, 0x8, R18 ;  /* 0x0000000804047824 */ /* 0x008fc800078e0212 */
[----:B------:R0:W1:Y:S01]  /*f3e0*/  SYNCS.PHASECHK.TRANS64.TRYWAIT P1, [R4+URZ+0x19c50], R7 ;  /* 0x019c5007040075a7 */ /* 0x000062000802017f */
[----:B------:R-:W-:Y:S05]  /*f3f0*/  @!P0 BRA `(.L_x_469) ;  /* 0x0000000000048947 */ /* 0x000fea0003800000 */
[----:B------:R-:W-:Y:S01]  /*f400*/  BPT.TRAP 0x1 ;  /* 0x000000040000795c */ /* 0x000fe20000300000 */
.L_x_469:
[----:B------:R-:W-:Y:S04]  /*f410*/  BSSY B0, `(.L_x_470) ;  /* 0x0000004000007945 */ /* 0x000fe80003800000 */
[----:B-1----:R-:W-:Y:S05]  /*f420*/  @P1 BRA `(.L_x_471) ;  /* 0x0000000000081947 */ /* 0x002fea0003800000 */
[----:B------:R-:W1:Y:S02]  /*f430*/  SYNCS.PHASECHK.TRANS64.TRYWAIT P1, [R4+URZ+0x19c50], R7 ;  /* 0x019c5007040075a7 */ /* 0x000e64000802017f */
[----:B-1----:R-:W-:Y:S05]  /*f440*/  @!P1 BRA `(.L_x_472) ;  /* 0x000000a000e49947 */ /* 0x002fea0003800000 */
.L_x_471:
[----:B------:R-:W-:Y:S05]  /*f450*/  BSYNC B0 ;  /* 0x0000000000007941 */ /* 0x000fea0003800000 */
.L_x_470:
[----:B------:R-:W2:Y:S04]  /*f460*/  LDL R25, [R1] ;  /* 0x0000000001197983 */ /* 0x000ea80000100800 */
[----:B------:R-:W3:Y:S04]  /*f470*/  LDL R14, [R1+0x44] ;  /* 0x00004400010e7983 */ /* 0x000ee80000100800 */
[----:B------:R-:W0:Y:S01]  /*f480*/  LDL R15, [R1+0x28] ;  /* 0x00002800010f7983 */ /* 0x000e220000100800 */
[----:B------:R-:W-:Y:S01]  /*f490*/  VIADD R18, R18, 0x3000 ;  /* 0x0000300012127836 */ /* 0x000fe20000000000 */
[----:B------:R-:W-:-:S04]  /*f4a0*/  ULDC.64 UR4, c[0x0][0x9a0] ;  /* 0x0002680000047ab9 */ /* 0x000fc80000000a00 */
[----:B------:R-:W-:-:S04]  /*f4b0*/  SHF.R.U32.HI R18, RZ, 0x4, R18 ;  /* 0x00000004ff127819 */ /* 0x000fc80000011612 */
[----:B------:R-:W-:-:S04]  /*f4c0*/  LOP3.LUT R18, R18, 0x3fff, RZ, 0xc0, !PT ;  /* 0x00003fff12127812 */ /* 0x000fc800078ec0ff */
[----:B------:R-:W-:Y:S02]  /*f4d0*/  LOP3.LUT R18, R18, 0x10000, RZ, 0xfc, !PT ;  /* 0x0001000012127812 */ /* 0x000fe400078efcff */
[----:B------:R-:W-:Y:S01]  /*f4e0*/  ISETP.NE.U32.AND P1, PT, RZ, UR4, PT ;  /* 0x00000004ff007c0c */ /* 0x000fe2000bf25070 */
[----:B------:R-:W-:-:S03]  /*f4f0*/  IMAD.MOV.U32 R9, RZ, RZ, 0x40000040 ;  /* 0x40000040ff097424 */ /* 0x000fc600078e00ff */
[----:B------:R-:W-:Y:S02]  /*f500*/  ISETP.NE.AND.EX P1, PT, RZ, UR5, PT, P1 ;  /* 0x00000005ff007c0c */ /* 0x000fe4000bf25310 */
[----:B------:R-:W-:Y:S01]  /*f510*/  R2UR UR7, R9 ;  /* 0x00000000090772ca */ /* 0x000fe200000e0000 */
[----:B------:R-:W-:-:S10]  /*f520*/  WARPGROUP.ARRIVE ;  /* 0x00000000000079c5 */ /* 0x000fd40000000000 */
[----:B------:R-:W3:Y:S08]  /*f530*/  @P1 LDC.64 R12, c[0x0][0x9c8] ;  /* 0x00027200ff0c1b82 */ /* 0x000ef00000000a00 */
[----:B------:R-:W4:Y:S01]  /*f540*/  @P1 LDC.64 R10, c[0x0][0x9d0] ;  /* 0x00027400ff0a1b82 */ /* 0x000f220000000a00 */
[----:B------:R-:W-:-:S05]  /*f550*/  @P1 SHF.R.S32.HI R9, RZ, 0x1f, R154 ;  /* 0x0000001fff091819 */ /* 0x000fca000001149a */
[----:B----4-:R-:W-:Y:S02]  /*f560*/  @P1 IMAD R9, R9, R10, RZ ;  /* 0x0000000a09091224 */ /* 0x010fe400078e02ff */
[----:B--2---:R-:W-:-:S05]  /*f570*/  IMAD R8, R25, 0x300, R18 ;  /* 0x0000030019087824 */ /* 0x004fca00078e0212 */
[----:B------:R-:W-:-:S13]  /*f580*/  R2UR UR6, R8 ;  /* 0x00000000080672ca */ /* 0x000fda00000e0000 */
[----:B------:R-:W-:Y:S01]  /*f590*/  QGMMA.64x96x32.F32.E4M3.E4M3 R88, R148, gdesc[UR4], R88, gsb0 ;  /* 0x0160000494587df3 */ /* 0x000fe20008000858 */
[----:B---3--:R-:W-:-:S04]  /*f5a0*/  @P1 IMAD R14, R14, R12, RZ ;  /* 0x0000000c0e0e1224 */ /* 0x008fc800078e02ff */
[C---:B01----:R-:W-:Y:S02]  /*f5b0*/  @P1 IMAD R7, R15.reuse, R13, R14 ;  /* 0x0000000d0f071224 */ /* 0x043fe400078e020e */
[----:B------:R-:W-:-:S05]  /*f5c0*/  @P1 IMAD.WIDE.U32 R12, R15, R12, RZ ;  /* 0x0000000c0f0c1225 */ /* 0x000fca00078e00ff */
[----:B------:R-:W-:Y:S01]  /*f5d0*/  @P1 IADD3 R13, R13, R7, RZ ;  /* 0x000000070d0d1210 */ /* 0x000fe20007ffe0ff */
[C---:B------:R-:W-:Y:S02]  /*f5e0*/  @P1 IMAD R7, R154.reuse, R11, R9 ;  /* 0x0000000b9a071224 */ /* 0x040fe400078e0209 */
[----:B------:R-:W-:-:S04]  /*f5f0*/  @P1 IMAD.WIDE.U32 R10, R154, R10, R12 ;  /* 0x0000000a9a0a1225 */ /* 0x000fc800078e000c */
[----:B------:R-:W-:Y:S01]  /*f600*/  @P1 IMAD.IADD R7, R11, 0x1, R7 ;  /* 0x000000010b071824 */ /* 0x000fe200078e0207 */
[----:B------:R-:W-:-:S04]  /*f610*/  @P1 LEA R12, P2, R10, UR4, 0x2 ;  /* 0x000000040a0c1c11 */ /* 0x000fc8000f8410ff */
[----:B------:R-:W-:Y:S01]  /*f620*/  @P1 LEA.HI.X R13, R10, UR5, R7, 0x2, P2 ;  /* 0x000000050a0d1c11 */ /* 0x000fe200090f1407 */
[----:B------:R-:W-:-:S06]  /*f630*/  IMAD.MOV.U32 R7, RZ, RZ, 0x3f800000 ;  /* 0x3f800000ff077424 */ /* 0x000fcc00078e00ff */
[----:B------:R0:W2:Y:S01]  /*f640*/  @P1 LDG.E R7, desc[UR42][R12.64] ;  /* 0x0000002a0c071981 */ /* 0x0000a2000c1e1900 */
[----:B------:R-:W-:Y:S02]  /*f650*/  VIADD R10, R8, 0x2 ;  /* 0x00000002080a7836 */ /* 0x000fe40000000000 */
[----:B------:R-:W-:-:S03]  /*f660*/  IMAD.MOV.U32 R11, RZ, RZ, 0x40000040 ;  /* 0x40000040ff0b7424 */ /* 0x000fc600078e00ff */
[----:B------:R-:W-:Y:S02]  /*f670*/  R2UR UR6, R10 ;  /* 0x000000000a0672ca */ /* 0x000fe400000e0000 */
[----:B------:R-:W-:Y:S01]  /*f680*/  R2UR UR7, R11 ;  /* 0x000000000b0772ca */ /* 0x000fe200000e0000 */
[----:B------:R-:W-:Y:S02]  /*f690*/  WARPGROUP.DEPBAR.LE gsb0, 0x0 ;  /* 0x00008000000079c5 */ /* 0x000fe40000010000 */
[----:B------:R-:W-:-:S10]  /*f6a0*/  WARPGROUP.ARRIVE ;  /* 0x00000000000079c5 */ /* 0x000fd40000000000 */
[----:B------:R-:W-:Y:S01]  /*f6b0*/  QGMMA.64x96x32.F32.E4M3.E4M3 R88, R136, gdesc[UR4], R88, gsb0 ;  /* 0x0160000488587df3 */ /* 0x000fe20008000858 */
[----:B------:R-:W-:Y:S02]  /*f6c0*/  VIADD R10, R8, 0x4 ;  /* 0x00000004080a7836 */ /* 0x000fe40000000000 */
[----:B------:R-:W-:-:S03]  /*f6d0*/  IMAD.MOV.U32 R11, RZ, RZ, 0x40000040 ;  /* 0x40000040ff0b7424 */ /* 0x000fc600078e00ff */
[----:B------:R-:W-:Y:S02]  /*f6e0*/  R2UR UR6, R10 ;  /* 0x000000000a0672ca */ /* 0x000fe400000e0000 */
[----:B------:R-:W-:Y:S01]  /*f6f0*/  R2UR UR7, R11 ;  /* 0x000000000b0772ca */ /* 0x000fe200000e0000 */
[----:B------:R-:W-:Y:S01]  /*f700*/  VIADD R8, R8, 0x6 ;  /* 0x0000000608087836 */ /* 0x000fe20000000000 */
[----:B------:R-:W1:Y:S01]  /*f710*/  SHFL.BFLY PT, R10, R3, 0x2, 0x1f ;  /* 0x0c401f00030a7f89 */ /* 0x000e6200000e0000 */
[----:B------:R-:W-:-:S03]  /*f720*/  IMAD.MOV.U32 R9, RZ, RZ, 0x40000040 ;  /* 0x40000040ff097424 */ /* 0x000fc600078e00ff */
[----:B------:R-:W3:Y:S01]  /*f730*/  SHFL.BFLY PT, R11, R6, 0x2, 0x1f ;  /* 0x0c401f00060b7f89 */ /* 0x000ee200000e0000 */
[----:B------:R-:W-:Y:S02]  /*f740*/  WARPGROUP.DEPBAR.LE gsb0, 0x0 ;  /* 0x00008000000079c5 */ /* 0x000fe40000010000 */
[----:B------:R-:W-:-:S06]  /*f750*/  WARPGROUP.ARRIVE ;  /* 0x00000000000079c5 */ /* 0x000fcc0000000000 */
[----:B------:R-:W-:Y:S01]  /*f760*/  QGMMA.64x96x32.F32.E4M3.E4M3 R88, R140, gdesc[UR4], R88, gsb0 ;  /* 0x016000048c587df3 */ /* 0x000fe20008000858 */
[----:B------:R-:W-:Y:S02]  /*f770*/  R2UR UR6, R8 ;  /* 0x00000000080672ca */ /* 0x000fe400000e0000 */
[----:B------:R-:W-:Y:S01]  /*f780*/  R2UR UR7, R9 ;  /* 0x00000000090772ca */ /* 0x000fe200000e0000 */
[----:B-1----:R-:W-:-:S01]  /*f790*/  FADD.FTZ R10, R10, R3 ;  /* 0x000000030a0a7221 */ /* 0x002fc20000010000 */
[----:B---3--:R-:W-:-:S04]  /*f7a0*/  FADD.FTZ R11, R11, R6 ;  /* 0x000000060b0b7221 */ /* 0x008fc80000010000 */
[----:B------:R-:W0:Y:S04]  /*f7b0*/  SHFL.BFLY PT, R9, R10, 0x1, 0x1f ;  /* 0x0c201f000a097f89 */ /* 0x000e2800000e0000 */
        /* <DEDUP_REMOVED lines=18> */
[C---:B------:R-:W-:Y:S01]  /*f8e0*/  @P2 FMUL.FTZ R9, R2.reuse, 0.69314718246459960938 ;  /* 0x3f31721802092820 */ /* 0x040fe20000410000 */
[----:B------:R-:W-:Y:S01]  /*f8f0*/  @P3 FMUL.FTZ R21, R2, 0.69314718246459960938 ;  /* 0x3f31721802153820 */ /* 0x000fe20000410000 */
[----:B0-----:R-:W-:Y:S01]  /*f900*/  @P3 FMUL.FTZ R2, R11, 0.69314718246459960938 ;  /* 0x3f3172180b023820 */ /* 0x001fe20000410000 */
[----:B------:R-:W-:Y:S01]  /*f910*/  MOV R20, 0xff800000 ;  /* 0xff80000000147802 */ /* 0x000fe20000000f00 */
[----:B------:R-:W-:-:S02]  /*f920*/  IMAD.MOV.U32 R3, RZ, RZ, -0x800000 ;  /* 0xff800000ff037424 */ /* 0x000fc400078e00ff */
[----:B-1----:R-:W-:Y:S01]  /*f930*/  @P2 FMUL.FTZ R8, R8, 0.69314718246459960938 ;  /* 0x3f31721808082820 */ /* 0x002fe20000410000 */
[----:B------:R-:W-:-:S01]  /*f940*/  @P3 FFMA.FTZ R20, R21, R5, R2 ;  /* 0x0000000515143223 */ /* 0x000fc20000010002 */
[----:B--2---:R-:W-:Y:S02]  /*f950*/  FMUL.FTZ R36, R6, R7 ;  /* 0x0000000706247220 */ /* 0x004fe40000410000 */
[----:B------:R-:W-:-:S01]  /*f960*/  @P2 FFMA.FTZ R3, R9, R0, R8 ;  /* 0x0000000009032223 */ /* 0x000fc20000010008 */
[----:B---3--:R-:W-:Y:S01]  /*f970*/  FMUL.FTZ R5, R10, R7 ;  /* 0x000000070a057220 */ /* 0x008fe20000410000 */
[----:B------:R-:W-:Y:S02]  /*f980*/  WARPGROUP.DEPBAR.LE gsb0, 0x0 ;  /* 0x00008000000079c5 */ /* 0x000fe40000010000 */
[----:B------:R-:W-:Y:S05]  /*f990*/  @!P0 BRA `(.L_x_473) ;  /* 0x0000000000048947 */ /* 0x000fea0003800000 */
[----:B------:R-:W-:Y:S01]  /*f9a0*/  BPT.TRAP 0x1 ;  /* 0x000000040000795c */ /* 0x000fe20000300000 */
.L_x_473:
[----:B------:R-:W2:Y:S01]  /*f9b0*/  LDL.LU R2, [R1+0x20] ;  /* 0x0000200001027983 */ /* 0x000ea20000300800 */
[----:B------:R-:W-:Y:S02]  /*f9c0*/  VIADD R4, R4, 0x19c60 ;  /* 0x00019c6004047836 */ /* 0x000fe40000000000 */
[-C--:B------:R-:W-:Y:S01]  /*f9d0*/  FMUL.FTZ R0, R88, R36.reuse ;  /* 0x0000002458007220 */ /* 0x080fe20000410000 */
[-C--:B------:R-:W-:Y:S01]  /*f9e0*/  FMUL.FTZ R6, R89, R36.reuse ;  /* 0x0000002459067220 */ /* 0x080fe20000410000 */
[----:B------:R-:W3:Y:S04]  /*f9f0*/  LDL.LU R24, [R1+0x8] ;  /* 0x0000080001187983 */ /* 0x000ee80000300800 */
[----:B------:R-:W4:Y:S01]  /*fa00*/  LDL.LU R18, [R1+0x40] ;  /* 0x0000400001127983 */ /* 0x000f220000300800 */
        /* <DEDUP_REMOVED lines=46> */
[----:B------:R-:W-:Y:S01]  /*fcf0*/  FMUL.FTZ R135, R135, R5 ;  /* 0x0000000587877220 */ /* 0x000fe20000410000 */
[----:B--2---:R-:W-:Y:S01]  /*fd00*/  PRMT R4, R2, 0x654, R4 ;  /* 0x0000065402047816 */ /* 0x004fe20000000004 */
[----:B------:R-:W-:-:S03]  /*fd10*/  VIADD R2, R25, 0x1 ;  /* 0x0000000119027836 */ /* 0x000fc60000000000 */
[----:B------:R0:W-:Y:S02]  /*fd20*/  SYNCS.ARRIVE.TRANS64.RED.A1T0 RZ, [R4+URZ], RZ ;  /* 0x000000ff04ff79a7 */ /* 0x0001e4000810043f */
[----:B------:R-:W-:-:S04]  /*fd30*/  ISETP.NE.AND P1, PT, R2, 0x2, PT ;  /* 0x000000020200780c */ /* 0x000fc80003f25270 */
[----:B0-----:R-:W-:Y:S02]  /*fd40*/  SEL R4, RZ, 0x1, P1 ;  /* 0x00000001ff047807 */ /* 0x001fe40000800000 */
[----:B------:R-:W-:Y:S01]  /*fd50*/  SEL R2, R2, RZ, P1 ;  /* 0x000000ff02027207 */ /* 0x000fe20000800000 */
[----:B----4-:R-:W-:Y:S01]  /*fd60*/  VIADD R18, R18, 0x1 ;  /* 0x0000000112127836 */ /* 0x010fe20000000000 */
[----:B---3--:R-:W-:-:S03]  /*fd70*/  LOP3.LUT R24, R24, R4, RZ, 0x3c, !PT ;  /* 0x0000000418187212 */ /* 0x008fc600078e3cff */
[----:B------:R0:W-:Y:S04]  /*fd80*/  STL [R1], R2 ;  /* 0x0000000201007387 */ /* 0x0001e80000100800 */
[----:B------:R0:W-:Y:S04]  /*fd90*/  STL [R1+0x8], R24 ;  /* 0x0000081801007387 */ /* 0x0001e80000100800 */
[----:B------:R0:W-:Y:S02]  /*fda0*/  STL [R1+0x40], R18 ;  /* 0x0000401201007387 */ /* 0x0001e40000100800 */
.L_x_419:
[----:B------:R-:W1:Y:S08]  /*fdb0*/  S2UR UR4, SR_CgaCtaId ;  /* 0x00000000000479c3 */ /* 0x000e700000008800 */
[----:B------:R-:W-:Y:S01]  /*fdc0*/  BAR.SYNC.DEFER_BLOCKING 0x5, 0x200 ;  /* 0x0148000000007b1d */ /* 0x000fe20000010000 */
[----:B0-----:R-:W-:-:S05]  /*fdd0*/  MOV R18, 0x400 ;  /* 0x0000040000127802 */ /* 0x001fca0000000f00 */
[----:B------:R-:W-:Y:S01]  /*fde0*/  BSSY B0, `(.L_x_474) ;  /* 0x0000220000007945 */ /* 0x000fe20003800000 */
[----:B-1----:R-:W-:-:S05]  /*fdf0*/  IMAD.U32 R2, RZ, RZ, UR4 ;  /* 0x00000004ff027e24 */ /* 0x002fca000f8e00ff */
[----:B------:R0:W-:Y:S01]  /*fe00*/  STL [R1+0x20], R2 ;  /* 0x0000200201007387 */ /* 0x0001e20000100800 */
[----:B------:R-:W-:-:S05]  /*fe10*/  LEA R18, R2, R18, 0x18 ;  /* 0x0000001202127211 */ /* 0x000fca00078ec0ff */
[----:B------:R0:W1:Y:S01]  /*fe20*/  LDS.128 R152, [R18+0x19cd0] ;  /* 0x019cd00012987984 */ /* 0x0000620000000c00 */
[----:B------:R-:W-:Y:S06]  /*fe30*/  BAR.ARV 0x4, 0x200 ;  /* 0x0108000000007b1d */ /* 0x000fec0000002000 */
[----:B------:R-:W-:Y:S05]  /*fe40*/  @P0 BRA `(.L_x_475) ;  /* 0x0000001400d00947 */ /* 0x000fea0003800000 */
[----:B-----5:R-:W0:Y:S01]  /*fe50*/  S2R R24, SR_TID.X ;  /* 0x0000000000187919 */ /* 0x020e220000002100 */
[----:B------:R-:W-:Y:S01]  /*fe60*/  ULDC.64 UR4, c[0x4][0x38] ;  /* 0x01000e0000047ab9 */ /* 0x000fe20000000a00 */
[----:B------:R-:W2:Y:S01]  /*fe70*/  LDL R61, [R1+0x70] ;  /* 0x00007000013d7983 */ /* 0x000ea20000100800 */
[----:B0-----:R-:W-:-:S05]  /*fe80*/  IMAD.SHL.U32 R2, R24, 0x4, RZ ;  /* 0x0000000418027824 */ /* 0x001fca00078e00ff */
[----:B------:R-:W-:-:S04]  /*fe90*/  LOP3.LUT R2, R2, 0xc, RZ, 0xc0, !PT ;  /* 0x0000000c02027812 */ /* 0x000fc800078ec0ff */
[----:B------:R-:W-:-:S05]  /*fea0*/  IADD3 R4, P0, R2, UR4, RZ ;  /* 0x0000000402047c10 */ /* 0x000fca000ff1e0ff */
[----:B------:R-:W-:Y:S01]  /*feb0*/  IMAD.X R5, RZ, RZ, UR5, P0 ;  /* 0x00000005ff057e24 */ /* 0x000fe200080e06ff */
[----:B------:R-:W-:Y:S01]  /*fec0*/  F2FP.BF16.F32.PACK_AB R30, R33, R30 ;  /* 0x0000001e211e723e */ /* 0x000fe200000010ff */
[----:B------:R-:W-:-:S04]  /*fed0*/  ULDC.64 UR4, c[0x0][0xc00] ;  /* 0x0003000000047ab9 */ /* 0x000fc80000000a00 */
[----:B------:R0:W3:Y:S01]  /*fee0*/  LDG.E.CONSTANT R5, desc[UR42][R4.64] ;  /* 0x0000002a04057981 */ /* 0x0000e2000c1e9900 */
[----:B------:R-:W-:Y:S02]  /*fef0*/  LOP3.LUT P0, R2, R24, 0x3, RZ, 0xc0, !PT ;  /* 0x0000000318027812 */ /* 0x000fe4000780c0ff */
[----:B------:R-:W-:Y:S02]  /*ff00*/  F2FP.BF16.F32.PACK_AB R31, R32, R31 ;  /* 0x0000001f201f723e */ /* 0x000fe400000010ff */
[----:B------:R-:W-:Y:S02]  /*ff10*/  ISETP.EQ.OR P0, PT, R2, 0x3, !P0 ;  /* 0x000000030200780c */ /* 0x000fe40004702670 */
[----:B------:R-:W-:Y:S02]  /*ff20*/  F2FP.BF16.F32.PACK_AB R34, R37, R34 ;  /* 0x000000222522723e */ /* 0x000fe400000010ff */
[----:B------:R-:W-:Y:S02]  /*ff30*/  F2FP.BF16.F32.PACK_AB R35, R36, R35 ;  /* 0x000000232423723e */ /* 0x000fe400000010ff */
[----:B------:R-:W-:-:S02]  /*ff40*/  F2FP.BF16.F32.PACK_AB R59, R59, R60 ;  /* 0x0000003c3b3b723e */ /* 0x000fc400000010ff */
[----:B------:R-:W-:Y:S02]  /*ff50*/  F2FP.BF16.F32.PACK_AB R58, R57, R58 ;  /* 0x0000003a393a723e */ /* 0x000fe400000010ff */
[----:B------:R-:W-:Y:S02]  /*ff60*/  SEL R36, R30, R31, P0 ;  /* 0x0000001f1e247207 */ /* 0x000fe40000000000 */
[----:B------:R-:W-:Y:S02]  /*ff70*/  SEL R31, R31, R30, P0 ;  /* 0x0000001e1f1f7207 */ /* 0x000fe40000000000 */
[----:B------:R-:W-:Y:S02]  /*ff80*/  SEL R30, R34, R35, P0 ;  /* 0x00000023221e7207 */ /* 0x000fe40000000000 */
[----:B------:R-:W-:Y:S02]  /*ff90*/  SEL R35, R35, R34, P0 ;  /* 0x0000002223237207 */ /* 0x000fe40000000000 */
[----:B------:R-:W-:-:S02]  /*ffa0*/  SEL R34, R59, R58, P0 ;  /* 0x0000003a3b227207 */ /* 0x000fc40000000000 */
[----:B------:R-:W-:Y:S02]  /*ffb0*/  SEL R59, R58, R59, P0 ;  /* 0x0000003b3a3b7207 */ /* 0x000fe40000000000 */
[----:B------:R-:W4:Y:S01]  /*ffc0*/  LDL.LU R58, [R1+0x38] ;  /* 0x00003800013a7983 */ /* 0x000f220000300800 */
[----:B------:R-:W-:Y:S02]  /*ffd0*/  F2FP.BF16.F32.PACK_AB R55, R55, R56 ;  /* 0x000000383737723e */ /* 0x000fe400000010ff */
[----:B------:R-:W-:Y:S01]  /*ffe0*/  F2FP.BF16.F32.PACK_AB R0, R7, R0 ;  /* 0x000000000700723e */ /* 0x000fe200000010ff */
[----:B------:R-:W4:Y:S01]  /*fff0*/  LDL.LU R56, [R1+0x3c] ;  /* 0x00003c0001387983 */ /* 0x000f220000300800 */
[----:B------:R-:W-:Y:S02]  /*10000*/  F2FP.BF16.F32.PACK_AB R9, R9, R6 ;  /* 0x000000060909723e */ /* 0x000fe400000010ff */
[----:B------:R-:W-:Y:S01]  /*10010*/  F2FP.BF16.F32.PACK_AB R8, R11, R8 ;  /* 0x000000080b08723e */ /* 0x000fe200000010ff */
[----:B------:R-:W1:Y:S01]  /*10020*/  S2R R7, SR_SWINHI ;  /* 0x0000000000077919 */ /* 0x000e620000002f00 */
[----:B------:R-:W-:-:S02]  /*10030*/  F2FP.BF16.F32.PACK_AB R13, R13, R10 ;  /* 0x0000000a0d0d723e */ /* 0x000fc400000010ff */
[----:B------:R-:W-:Y:S02]  /*10040*/  F2FP.BF16.F32.PACK_AB R26, R29, R26 ;  /* 0x0000001a1d1a723e */ /* 0x000fe400000010ff */
[----:B------:R-:W-:Y:S02]  /*10050*/  SEL R2, R0, R9, P0 ;  /* 0x0000000900027207 */ /* 0x000fe40000000000 */
[----:B------:R-:W-:Y:S02]  /*10060*/  SEL R29, R9, R0, P0 ;  /* 0x00000000091d7207 */ /* 0x000fe40000000000 */
[----:B0-----:R-:W-:Y:S02]  /*10070*/  SEL R4, R8, R13, P0 ;  /* 0x0000000d08047207 */ /* 0x001fe40000000000 */
[----:B------:R-:W-:Y:S02]  /*10080*/  SEL R33, R13, R8, P0 ;  /* 0x000000080d217207 */ /* 0x000fe40000000000 */
[----:B------:R-:W-:-:S02]  /*10090*/  F2FP.BF16.F32.PACK_AB R42, R41, R42 ;  /* 0x0000002a292a723e */ /* 0x000fc400000010ff */
[----:B------:R-:W-:Y:S02]  /*100a0*/  F2FP.BF16.F32.PACK_AB R12, R15, R12 ;  /* 0x0000000c0f0c723e */ /* 0x000fe400000010ff */
[----:B------:R-:W-:Y:S02]  /*100b0*/  F2FP.BF16.F32.PACK_AB R21, R21, R14 ;  /* 0x0000000e1515723e */ /* 0x000fe400000010ff */
[----:B------:R-:W-:Y:S02]  /*100c0*/  F2FP.BF16.F32.PACK_AB R50, R49, R50 ;  /* 0x000000323132723e */ /* 0x000fe400000010ff */
[----:B------:R-:W-:Y:S02]  /*100d0*/  F2FP.BF16.F32.PACK_AB R46, R45, R46 ;  /* 0x0000002e2d2e723e */ /* 0x000fe400000010ff */
[----:B------:R-:W-:Y:S02]  /*100e0*/  F2FP.BF16.F32.PACK_AB R27, R28, R27 ;  /* 0x0000001b1c1b723e */ /* 0x000fe400000010ff */
[----:B------:R-:W-:-:S02]  /*100f0*/  SEL R28, R12, R21, P0 ;  /* 0x000000150c1c7207 */ /* 0x000fc40000000000 */
[----:B------:R-:W-:Y:S02]  /*10100*/  SEL R21, R21, R12, P0 ;  /* 0x0000000c15157207 */ /* 0x000fe40000000000 */
[----:B------:R-:W-:Y:S02]  /*10110*/  F2FP.BF16.F32.PACK_AB R54, R53, R54 ;  /* 0x000000363536723e */ /* 0x000fe400000010ff */
[----:B------:R-:W-:Y:S02]  /*10120*/  F2FP.BF16.F32.PACK_AB R51, R51, R52 ;  /* 0x000000343333723e */ /* 0x000fe400000010ff */
[----:B------:R-:W-:Y:S02]  /*10130*/  MOV R24, R18 ;  /* 0x0000001200187202 */ /* 0x000fe40000000f00 */
[----:B-1----:R-:W-:Y:S01]  /*10140*/  MOV R25, R7 ;  /* 0x0000000700197202 */ /* 0x002fe20000000f00 */
[----:B------:R-:W4:Y:S01]  /*10150*/  LDL R52, [R1+0x48] ;  /* 0x0000480001347983 */ /* 0x000f220000100800 */
[----:B------:R-:W-:-:S02]  /*10160*/  F2FP.BF16.F32.PACK_AB R47, R47, R48 ;  /* 0x000000302f2f723e */ /* 0x000fc400000010ff */
[----:B------:R-:W-:Y:S02]  /*10170*/  F2FP.BF16.F32.PACK_AB R39, R39, R40 ;  /* 0x000000282727723e */ /* 0x000fe400000010ff */
[----:B------:R-:W-:Y:S02]  /*10180*/  F2FP.BF16.F32.PACK_AB R43, R43, R44 ;  /* 0x0000002c2b2b723e */ /* 0x000fe400000010ff */
[----:B------:R-:W-:Y:S02]  /*10190*/  SEL R40, R55, R54, P0 ;  /* 0x0000003637287207 */ /* 0x000fe40000000000 */
[----:B------:R-:W-:Y:S02]  /*101a0*/  SEL R55, R54, R55, P0 ;  /* 0x0000003736377207 */ /* 0x000fe40000000000 */
[----:B------:R-:W-:Y:S01]  /*101b0*/  SEL R44, R51, R50, P0 ;  /* 0x00000032332c7207 */ /* 0x000fe20000000000 */
[----:B------:R-:W4:Y:S01]  /*101c0*/  LDL R54, [R1+0x6c] ;  /* 0x00006c0001367983 */ /* 0x000f220000100800 */
[----:B------:R-:W-:-:S02]  /*101d0*/  SEL R51, R50, R51, P0 ;  /* 0x0000003332337207 */ /* 0x000fc40000000000 */
[----:B------:R-:W-:Y:S02]  /*101e0*/  F2FP.BF16.F32.PACK_AB R38, R135, R38 ;  /* 0x000000268726723e */ /* 0x000fe400000010ff */
[----:B------:R-:W-:Y:S02]  /*101f0*/  SEL R48, R47, R46, P0 ;  /* 0x0000002e2f307207 */ /* 0x000fe40000000000 */
[----:B------:R-:W-:Y:S02]  /*10200*/  SEL R47, R46, R47, P0 ;  /* 0x0000002f2e2f7207 */ /* 0x000fe40000000000 */
[----:B------:R-:W-:Y:S02]  /*10210*/  SEL R46, R43, R42, P0 ;  /* 0x0000002a2b2e7207 */ /* 0x000fe40000000000 */
[----:B------:R-:W-:Y:S02]  /*10220*/  SEL R32, R26, R27, P0 ;  /* 0x0000001b1a207207 */ /* 0x000fe40000000000 */
[----:B------:R-:W-:-:S02]  /*10230*/  SEL R37, R27, R26, P0 ;  /* 0x0000001a1b257207 */ /* 0x000fc40000000000 */
[----:B------:R-:W-:Y:S02]  /*10240*/  SEL R43, R42, R43, P0 ;  /* 0x0000002b2a2b7207 */ /* 0x000fe40000000000 */
[----:B------:R-:W-:Y:S02]  /*10250*/  SEL R42, R39, R38, P0 ;  /* 0x00000026272a7207 */ /* 0x000fe40000000000 */
[----:B------:R-:W-:Y:S01]  /*10260*/  SEL R39, R38, R39, P0 ;  /* 0x0000002726277207 */ /* 0x000fe20000000000 */
[----:B--2---:R-:W-:-:S03]  /*10270*/  IMAD.WIDE R8, R61, 0x2, R24 ;  /* 0x000000023d087825 */ /* 0x004fc600078e0218 */
[----:B------:R-:W-:-:S04]  /*10280*/  IADD3 R41, P5, R8, 0x20, RZ ;  /* 0x0000002008297810 */ /* 0x000fc80007fbe0ff */
[----:B------:R-:W-:Y:S02]  /*10290*/  LOP3.LUT R0, R41, 0x180, RZ, 0xc0, !PT ;  /* 0x0000018029007812 */ /* 0x000fe400078ec0ff */
[----:B------:R-:W-:Y:S02]  /*102a0*/  IADD3 R45, P4, R8, 0x3000, RZ ;  /* 0x00003000082d7810 */ /* 0x000fe40007f9e0ff */
[----:B------:R-:W-:Y:S02]  /*102b0*/  SHF.R.U64 R0, R0, 0x3, RZ ;  /* 0x0000000300007819 */ /* 0x000fe400000012ff */
[----:B------:R-:W-:Y:S02]  /*102c0*/  IADD3 R49, P3, R8, 0x3020, RZ ;  /* 0x0000302008317810 */ /* 0x000fe40007f7e0ff */
[----:B------:R-:W-:Y:S02]  /*102d0*/  LOP3.LUT R12, R0, R41, RZ, 0x3c, !PT ;  /* 0x00000029000c7212 */ /* 0x000fe400078e3cff */
[----:B------:R-:W-:-:S02]  /*102e0*/  LOP3.LUT R0, R45, 0x180, RZ, 0xc0, !PT ;  /* 0x000001802d007812 */ /* 0x000fc400078ec0ff */
[----:B------:R-:W-:Y:S02]  /*102f0*/  LOP3.LUT R6, R49, 0x180, RZ, 0xc0, !PT ;  /* 0x0000018031067812 */ /* 0x000fe400078ec0ff */
[----:B------:R-:W-:Y:S02]  /*10300*/  SHF.R.U64 R0, R0, 0x3, RZ ;  /* 0x0000000300007819 */ /* 0x000fe400000012ff */
[----:B------:R-:W-:Y:S01]  /*10310*/  SHF.R.U64 R6, R6, 0x3, RZ ;  /* 0x0000000306067819 */ /* 0x000fe200000012ff */
[----:B------:R-:W-:Y:S01]  /*10320*/  IMAD.X R11, RZ, RZ, R9, P3 ;  /* 0x000000ffff0b7224 */ /* 0x000fe200018e0609 */
[----:B------:R-:W-:Y:S02]  /*10330*/  LOP3.LUT R14, R0, R45, RZ, 0x3c, !PT ;  /* 0x0000002d000e7212 */ /* 0x000fe400078e3cff */
[----:B------:R-:W-:-:S04]  /*10340*/  LOP3.LUT R10, R6, R49, RZ, 0x3c, !PT ;  /* 0x00000031060a7212 */ /* 0x000fc800078e3cff */
[----:B------:R-:W-:Y:S02]  /*10350*/  MOV R41, R10 ;  /* 0x0000000a00297202 */ /* 0x000fe40000000f00 */
[C---:B------:R-:W-:Y:S02]  /*10360*/  IADD3 R53, P2, R8.reuse, 0x6000, RZ ;  /* 0x0000600008357810 */ /* 0x040fe40007f5e0ff */
[----:B---3--:R-:W-:Y:S01]  /*10370*/  LOP3.LUT R0, R5, 0x2, RZ, 0x3c, !PT ;  /* 0x0000000205007812 */ /* 0x008fe200078e3cff */
[----:B------:R-:W-:Y:S04]  /*10380*/  SHFL.IDX PT, R2, R2, R5, 0x1c1f ;  /* 0x001c1f0502027589 */ /* 0x000fe800000e0000 */
[----:B------:R-:W-:Y:S04]  /*10390*/  SHFL.IDX PT, R10, R4, R5, 0x1c1f ;  /* 0x001c1f05040a7589 */ /* 0x000fe800000e0000 */
[----:B------:R-:W0:Y:S04]  /*103a0*/  SHFL.IDX PT, R29, R29, R0, 0x1c1f ;  /* 0x001c1f001d1d7589 */ /* 0x000e2800000e0000 */
[----:B------:R-:W1:Y:S04]  /*103b0*/  SHFL.IDX PT, R33, R33, R0, 0x1c1f ;  /* 0x001c1f0021217589 */ /* 0x000e6800000e0000 */
[----:B------:R-:W-:Y:S04]  /*103c0*/  SHFL.IDX PT, R34, R34, R5, 0x1c1f ;  /* 0x001c1f0522227589 */ /* 0x000fe800000e0000 */
[----:B------:R-:W2:Y:S04]  /*103d0*/  SHFL.IDX PT, R59, R59, R0, 0x1c1f ;  /* 0x001c1f003b3b7589 */ /* 0x000ea800000e0000 */
[----:B------:R-:W-:Y:S04]  /*103e0*/  SHFL.IDX PT, R40, R40, R5, 0x1c1f ;  /* 0x001c1f0528287589 */ /* 0x000fe800000e0000 */
[----:B------:R-:W3:Y:S04]  /*103f0*/  SHFL.IDX PT, R55, R55, R0, 0x1c1f ;  /* 0x001c1f0037377589 */ /* 0x000ee800000e0000 */
[----:B------:R-:W-:Y:S04]  /*10400*/  SHFL.IDX PT, R28, R28, R5, 0x1c1f ;  /* 0x001c1f051c1c7589 */ /* 0x000fe800000e0000 */
[----:B------:R-:W3:Y:S04]  /*10410*/  SHFL.IDX PT, R21, R21, R0, 0x1c1f ;  /* 0x001c1f0015157589 */ /* 0x000ee800000e0000 */
[----:B------:R-:W-:Y:S04]  /*10420*/  SHFL.IDX PT, R44, R44, R5, 0x1c1f ;  /* 0x001c1f052c2c7589 */ /* 0x000fe800000e0000 */
[----:B------:R-:W3:Y:S01]  /*10430*/  SHFL.IDX PT, R51, R51, R0, 0x1c1f ;  /* 0x001c1f0033337589 */ /* 0x000ee200000e0000 */
[----:B------:R-:W-:-:S03]  /*10440*/  LOP3.LUT R7, R8, 0x180, RZ, 0xc0, !PT ;  /* 0x0000018008077812 */ /* 0x000fc600078ec0ff */
[----:B------:R-:W-:Y:S04]  /*10450*/  SHFL.IDX PT, R32, R32, R5, 0x1c1f ;  /* 0x001c1f0520207589 */ /* 0x000fe800000e0000 */
[----:B------:R-:W-:Y:S04]  /*10460*/  SHFL.IDX PT, R48, R48, R5, 0x1c1f ;  /* 0x001c1f0530307589 */ /* 0x000fe800000e0000 */
[----:B------:R-:W4:Y:S04]  /*10470*/  SHFL.IDX PT, R37, R37, R0, 0x1c1f ;  /* 0x001c1f0025257589 */ /* 0x000f2800000e0000 */
[----:B------:R-:W4:Y:S01]  /*10480*/  SHFL.IDX PT, R47, R47, R0, 0x1c1f ;  /* 0x001c1f002f2f7589 */ /* 0x000f2200000e0000 */
[----:B------:R-:W-:-:S03]  /*10490*/  IADD3 R57, P1, R8, 0x6020, RZ ;  /* 0x0000602008397810 */ /* 0x000fc60007f3e0ff */
[----:B------:R-:W-:Y:S04]  /*104a0*/  SHFL.IDX PT, R36, R36, R5, 0x1c1f ;  /* 0x001c1f0524247589 */ /* 0x000fe800000e0000 */
[----:B------:R-:W-:Y:S04]  /*104b0*/  SHFL.IDX PT, R46, R46, R5, 0x1c1f ;  /* 0x001c1f052e2e7589 */ /* 0x000fe800000e0000 */
[----:B------:R-:W4:Y:S04]  /*104c0*/  SHFL.IDX PT, R31, R31, R0, 0x1c1f ;  /* 0x001c1f001f1f7589 */ /* 0x000f2800000e0000 */
[----:B------:R-:W4:Y:S01]  /*104d0*/  SHFL.IDX PT, R43, R43, R0, 0x1c1f ;  /* 0x001c1f002b2b7589 */ /* 0x000f2200000e0000 */
[----:B------:R-:W-:-:S03]  /*104e0*/  LOP3.LUT R26, R53, 0x180, RZ, 0xc0, !PT ;  /* 0x00000180351a7812 */ /* 0x000fc600078ec0ff */
[----:B------:R-:W-:Y:S04]  /*104f0*/  SHFL.IDX PT, R30, R30, R5, 0x1c1f ;  /* 0x001c1f051e1e7589 */ /* 0x000fe800000e0000 */
[----:B------:R-:W-:Y:S04]  /*10500*/  SHFL.IDX PT, R42, R42, R5, 0x1c1f ;  /* 0x001c1f052a2a7589 */ /* 0x000fe800000e0000 */
[----:B------:R-:W4:Y:S04]  /*10510*/  SHFL.IDX PT, R35, R35, R0, 0x1c1f ;  /* 0x001c1f0023237589 */ /* 0x000f2800000e0000 */
[----:B------:R0:W4:Y:S01]  /*10520*/  SHFL.IDX PT, R39, R39, R0, 0x1c1f ;  /* 0x001c1f0027277589 */ /* 0x00012200000e0000 */
[----:B------:R-:W-:-:S02]  /*10530*/  SHF.R.U64 R7, R7, 0x3, RZ ;  /* 0x0000000307077819 */ /* 0x000fc400000012ff */
[----:B------:R-:W-:Y:S02]  /*10540*/  LOP3.LUT R38, R57, 0x180, RZ, 0xc0, !PT ;  /* 0x0000018039267812 */ /* 0x000fe400078ec0ff */
[----:B------:R-:W-:Y:S02]  /*10550*/  SHF.R.U64 R26, R26, 0x3, RZ ;  /* 0x000000031a1a7819 */ /* 0x000fe400000012ff */
[----:B------:R-:W-:Y:S01]  /*10560*/  LOP3.LUT R8, R7, R8, RZ, 0x3c, !PT ;  /* 0x0000000807087212 */ /* 0x000fe200078e3cff */
[--C-:B------:R-:W-:Y:S01]  /*10570*/  IMAD.X R7, RZ, RZ, R9.reuse, P2 ;  /* 0x000000ffff077224 */ /* 0x100fe200010e0609 */
[----:B------:R-:W-:Y:S01]  /*10580*/  SHF.R.U64 R38, R38, 0x3, RZ ;  /* 0x0000000326267819 */ /* 0x000fe200000012ff */
[--C-:B------:R-:W-:Y:S01]  /*10590*/  IMAD.X R13, RZ, RZ, R9.reuse, P5 ;  /* 0x000000ffff0d7224 */ /* 0x100fe200028e0609 */
[----:B------:R-:W-:Y:S01]  /*105a0*/  LOP3.LUT R6, R26, R53, RZ, 0x3c, !PT ;  /* 0x000000351a067212 */ /* 0x000fe200078e3cff */
[--C-:B------:R-:W-:Y:S01]  /*105b0*/  IMAD.X R15, RZ, RZ, R9.reuse, P4 ;  /* 0x000000ffff0f7224 */ /* 0x100fe200020e0609 */
[----:B------:R-:W-:Y:S01]  /*105c0*/  LOP3.LUT R26, R38, R57, RZ, 0x3c, !PT ;  /* 0x00000039261a7212 */ /* 0x000fe200078e3cff */
[----:B------:R-:W-:Y:S01]  /*105d0*/  IMAD.X R27, RZ, RZ, R9, P1 ;  /* 0x000000ffff1b7224 */ /* 0x000fe200008e0609 */
[----:B------:R-:W-:Y:S01]  /*105e0*/  MOV R50, R8 ;  /* 0x0000000800327202 */ /* 0x000fe20000000f00 */
[----:B0-----:R-:W0:Y:S01]  /*105f0*/  LDC R0, c[0x0][0xbe8] ;  /* 0x0002fa00ff007b82 */ /* 0x001e220000000800 */
[----:B------:R-:W-:-:S02]  /*10600*/  MOV R38, R6 ;  /* 0x0000000600267202 */ /* 0x000fc40000000f00 */
[----:B------:R-:W-:Y:S02]  /*10610*/  SEL R4, R2, R29, P0 ;  /* 0x0000001d02047207 */ /* 0x000fe40000000000 */
[----:B------:R-:W-:Y:S02]  /*10620*/  SEL R6, R29, R2, P0 ;  /* 0x000000021d067207 */ /* 0x000fe40000000000 */
[----:B-1----:R-:W-:Y:S02]  /*10630*/  SEL R8, R10, R33, P0 ;  /* 0x000000210a087207 */ /* 0x002fe40000000000 */
[----:B--2---:R-:W-:Y:S02]  /*10640*/  SEL R5, R34, R59, P0 ;  /* 0x0000003b22057207 */ /* 0x004fe40000000000 */
[----:B------:R-:W-:Y:S01]  /*10650*/  SEL R7, R59, R34, P0 ;  /* 0x000000223b077207 */ /* 0x000fe20000000000 */
[----:B------:R-:W-:Y:S01]  /*10660*/  BAR.SYNC.DEFER_BLOCKING 0x1, 0x180 ;  /* 0x0046000000007b1d */ /* 0x000fe20000010000 */
[----:B------:R-:W-:-:S02]  /*10670*/  MOV R49, R12 ;  /* 0x0000000c00317202 */ /* 0x000fc40000000f00 */
[----:B------:R-:W-:Y:S02]  /*10680*/  MOV R45, R14 ;  /* 0x0000000e002d7202 */ /* 0x000fe40000000f00 */
[----:B------:R-:W-:Y:S02]  /*10690*/  SEL R10, R33, R10, P0 ;  /* 0x0000000a210a7207 */ /* 0x000fe40000000000 */
[----:B---3--:R-:W-:Y:S02]  /*106a0*/  SEL R9, R40, R55, P0 ;  /* 0x0000003728097207 */ /* 0x008fe40000000000 */
[----:B------:R-:W-:Y:S02]  /*106b0*/  SEL R11, R55, R40, P0 ;  /* 0x00000028370b7207 */ /* 0x000fe40000000000 */
[----:B------:R-:W-:Y:S02]  /*106c0*/  SEL R12, R28, R21, P0 ;  /* 0x000000151c0c7207 */ /* 0x000fe40000000000 */
[----:B------:R-:W-:-:S02]  /*106d0*/  SEL R14, R21, R28, P0 ;  /* 0x0000001c150e7207 */ /* 0x000fc40000000000 */
[----:B------:R-:W-:Y:S02]  /*106e0*/  SEL R13, R44, R51, P0 ;  /* 0x000000332c0d7207 */ /* 0x000fe40000000000 */
[----:B------:R-:W-:Y:S02]  /*106f0*/  SEL R15, R51, R44, P0 ;  /* 0x0000002c330f7207 */ /* 0x000fe40000000000 */
[----:B------:R-:W-:Y:S02]  /*10700*/  MOV R2, R26 ;  /* 0x0000001a00027202 */ /* 0x000fe40000000f00 */
[----:B------:R-:W-:Y:S02]  /*10710*/  ISETP.NE.U32.AND P2, PT, RZ, UR4, PT ;  /* 0x00000004ff007c0c */ /* 0x000fe4000bf45070 */
[----:B----4-:R-:W-:Y:S01]  /*10720*/  IADD3 R26, P1, R58, UR4, RZ ;  /* 0x000000043a1a7c10 */ /* 0x010fe2000ff3e0ff */
[----:B------:R1:W-:Y:S01]  /*10730*/  STSM.16.M88.4 [R50], R4 ;  /* 0x0000000432007844 */ /* 0x0003e20000000200 */
[----:B------:R-:W-:-:S03]  /*10740*/  ISETP.NE.AND.EX P2, PT, RZ, UR5, PT, P2 ;  /* 0x00000005ff007c0c */ /* 0x000fc6000bf45320 */
[----:B------:R2:W-:Y:S01]  /*10750*/  STSM.16.M88.4 [R49], R8 ;  /* 0x0000000831007844 */ /* 0x0005e20000000200 */
[----:B------:R-:W-:Y:S01]  /*10760*/  IADD3.X R27, R56, UR5, RZ, P1, !PT ;  /* 0x00000005381b7c10 */ /* 0x000fe20008ffe4ff */
[----:B------:R-:W-:Y:S02]  /*10770*/  ULDC.64 UR4, c[0x0][0xc08] ;  /* 0x0003020000047ab9 */ /* 0x000fe40000000a00 */
[----:B------:R3:W-:Y:S01]  /*10780*/  STSM.16.M88.4 [R45], R12 ;  /* 0x0000000c2d007844 */ /* 0x0007e20000000200 */
[----:B-1----:R-:W-:Y:S02]  /*10790*/  SEL R4, R32, R37, P0 ;  /* 0x0000002520047207 */ /* 0x002fe40000000000 */
[----:B------:R-:W-:Y:S02]  /*107a0*/  SEL R6, R37, R32, P0 ;  /* 0x0000002025067207 */ /* 0x000fe40000000000 */
[----:B------:R-:W-:Y:S02]  /*107b0*/  SEL R5, R48, R47, P0 ;  /* 0x0000002f30057207 */ /* 0x000fe40000000000 */
[----:B------:R-:W-:-:S02]  /*107c0*/  SEL R7, R47, R48, P0 ;  /* 0x000000302f077207 */ /* 0x000fc40000000000 */
[----:B--2---:R-:W-:Y:S02]  /*107d0*/  SEL R8, R36, R31, P0 ;  /* 0x0000001f24087207 */ /* 0x004fe40000000000 */
[----:B------:R-:W-:Y:S02]  /*107e0*/  SEL R10, R31, R36, P0 ;  /* 0x000000241f0a7207 */ /* 0x000fe40000000000 */
[----:B------:R-:W-:Y:S02]  /*107f0*/  SEL R9, R46, R43, P0 ;  /* 0x0000002b2e097207 */ /* 0x000fe40000000000 */
[----:B------:R-:W-:Y:S02]  /*10800*/  SEL R11, R43, R46, P0 ;  /* 0x0000002e2b0b7207 */ /* 0x000fe40000000000 */
[----:B---3--:R-:W-:Y:S02]  /*10810*/  SEL R12, R30, R35, P0 ;  /* 0x000000231e0c7207 */ /* 0x008fe40000000000 */
[----:B------:R-:W-:-:S02]  /*10820*/  SEL R14, R35, R30, P0 ;  /* 0x0000001e230e7207 */ /* 0x000fc40000000000 */
[----:B------:R-:W-:Y:S02]  /*10830*/  SEL R13, R42, R39, P0 ;  /* 0x000000272a0d7207 */ /* 0x000fe40000000000 */
[----:B------:R-:W-:Y:S01]  /*10840*/  SEL R15, R39, R42, P0 ;  /* 0x0000002a270f7207 */ /* 0x000fe20000000000 */
[----:B------:R1:W-:Y:S01]  /*10850*/  STSM.16.M88.4 [R41], R4 ;  /* 0x0000000429007844 */ /* 0x0003e20000000200 */
[----:B------:R-:W-:-:S03]  /*10860*/  ISETP.NE.U32.AND P0, PT, RZ, UR4, PT ;  /* 0x00000004ff007c0c */ /* 0x000fc6000bf05070 */
[----:B------:R-:W-:Y:S01]  /*10870*/  STSM.16.M88.4 [R38], R8 ;  /* 0x0000000826007844 */ /* 0x000fe20000000200 */
[----:B------:R-:W-:-:S03]  /*10880*/  ISETP.NE.AND.EX P0, PT, RZ, UR5, PT, P0 ;  /* 0x00000005ff007c0c */ /* 0x000fc6000bf05300 */
[----:B------:R2:W-:Y:S01]  /*10890*/  STSM.16.M88.4 [R2], R12 ;  /* 0x0000000c02007844 */ /* 0x0005e20000000200 */
[----:B------:R-:W-:Y:S01]  /*108a0*/  MOV R36, RZ ;  /* 0x000000ff00247202 */ /* 0x000fe20000000f00 */
[----:B------:R-:W-:Y:S08]  /*108b0*/  BAR.SYNC.DEFER_BLOCKING 0x1, 0x180 ;  /* 0x0046000000007b1d */ /* 0x000ff00000010000 */
[----:B-1----:R-:W-:Y:S01]  /*108c0*/  @P0 IADD3 R4, P3, R58, UR4, RZ ;  /* 0x000000043a040c10 */ /* 0x002fe2000ff7e0ff */
[----:B------:R-:W-:-:S02]  /*108d0*/  ULDC UR4, c[0x0][0xa88] ;  /* 0x0002a20000047ab9 */ /* 0x000fc40000000800 */
[----:B------:R-:W-:Y:S01]  /*108e0*/  IMAD.U32 R7, RZ, RZ, UR4 ;  /* 0x00000004ff077e24 */ /* 0x000fe2000f8e00ff */
[----:B------:R-:W-:Y:S01]  /*108f0*/  @P0 IADD3.X R5, R56, UR5, RZ, P3, !PT ;  /* 0x0000000538050c10 */ /* 0x000fe20009ffe4ff */
[----:B------:R1:W5:Y:S04]  /*10900*/  @P2 LDG.E R36, desc[UR42][R26.64] ;  /* 0x0000002a1a242981 */ /* 0x000368000c1e1900 */
[----:B------:R1:W5:Y:S01]  /*10910*/  @P0 LDG.E R7, desc[UR42][R4.64] ;  /* 0x0000002a04070981 */ /* 0x000362000c1e1900 */
[----:B0-----:R-:W-:-:S13]  /*10920*/  ISETP.NE.AND P1, PT, R0, 0x1, PT ;  /* 0x000000010000780c */ /* 0x001fda0003f25270 */
[----:B------:R-:W0:Y:S08]  /*10930*/  @P1 LDC R6, c[0x0][0xbec] ;  /* 0x0002fb00ff061b82 */ /* 0x000e300000000800 */
[----:B------:R-:W3:Y:S01]  /*10940*/  @P1 LDC R21, c[0x0][0xbf0] ;  /* 0x0002fc00ff151b82 */ /* 0x000ee20000000800 */
[----:B--2---:R-:W-:Y:S01]  /*10950*/  IMAD R15, R52, 0xc0, R54 ;  /* 0x000000c0340f7824 */ /* 0x004fe200078e0236 */
[----:B-1----:R-:W-:Y:S06]  /*10960*/  @P0 BRA `(.L_x_476) ;  /* 0x0000000000100947 */ /* 0x002fec0003800000 */
[----:B------:R-:W-:Y:S05]  /*10970*/  @!P2 BRA `(.L_x_476) ;  /* 0x00000000000ca947 */ /* 0x000fea0003800000 */
[----:B------:R-:W2:Y:S04]  /*10980*/  LDG.E R2, desc[UR42][R26.64] ;  /* 0x0000002a1a027981 */ /* 0x000ea8000c1e1900 */
[----:B-----5:R-:W2:Y:S02]  /*10990*/  LDG.E R7, desc[UR42][R26.64+0x4] ;  /* 0x0000042a1a077981 */ /* 0x020ea4000c1e1900 */
[----:B--2---:R-:W-:-:S07]  /*109a0*/  IMAD.IADD R7, R7, 0x1, -R2 ;  /* 0x0000000107077824 */ /* 0x004fce00078e0a02 */
.L_x_476:
[----:B------:R-:W2:Y:S01]  /*109b0*/  LDL.LU R4, [R1+0x28] ;  /* 0x0000280001047983 */ /* 0x000ea20000300800 */
[----:B------:R-:W-:Y:S01]  /*109c0*/  ULDC.64 UR4, c[0x0][0xb90] ;  /* 0x0002e40000047ab9 */ /* 0x000fe20000000a00 */
[----:B------:R-:W1:Y:S01]  /*109d0*/  S2R R2, SR_TID.X ;  /* 0x0000000000027919 */ /* 0x000e620000002100 */
[----:B------:R-:W4:Y:S01]  /*109e0*/  S2R R14, SR_TID.X ;  /* 0x00000000000e7919 */ /* 0x000f220000002100 */
[----:B-----5:R-:W-:Y:S01]  /*109f0*/  SHF.R.S32.HI R37, RZ, 0x1f, R36 ;  /* 0x0000001fff257819 */ /* 0x020fe20000011424 */
[----:B------:R-:W-:Y:S01]  /*10a00*/  IMAD.MOV.U32 R9, RZ, RZ, R15 ;  /* 0x000000ffff097224 */ /* 0x000fe200078e000f */
[----:B------:R-:W2:Y:S01]  /*10a10*/  @P1 LDC R45, c[0x0][0xbec] ;  /* 0x0002fb00ff2d1b82 */ /* 0x000ea20000000800 */
[----:B------:R-:W2:Y:S04]  /*10a20*/  LDL.LU R10, [R1+0x44] ;  /* 0x00004400010a7983 */ /* 0x000ea80000300800 */
[----:B------:R-:W2:Y:S04]  /*10a30*/  LDL.LU R44, [R1+0x34] ;  /* 0x00003400012c7983 */ /* 0x000ea80000300800 */
[----:B------:R-:W2:Y:S04]  /*10a40*/  LDL R49, [R1+0x30] ;  /* 0x0000300001317983 */ /* 0x000ea80000100800 */
[----:B------:R-:W2:Y:S01]  /*10a50*/  LDL R30, [R1+0x64] ;  /* 0x00006400011e7983 */ /* 0x000ea20000100800 */
[----:B------:R-:W-:-:S03]  /*10a60*/  IMAD R38, R7, R0, RZ ;  /* 0x0000000007267224 */ /* 0x000fc600078e02ff */
[----:B------:R0:W5:Y:S01]  /*10a70*/  LDL R48, [R1+0x78] ;  /* 0x0000780001307983 */ /* 0x0001620000100800 */
[----:B-1----:R-:W-:-:S05]  /*10a80*/  VIADD R47, R2, 0xffffff80 ;  /* 0xffffff80022f7836 */ /* 0x002fca0000000000 */
[----:B------:R-:W-:-:S04]  /*10a90*/  SHF.R.S32.HI R50, RZ, 0x1f, R47 ;  /* 0x0000001fff327819 */ /* 0x000fc8000001142f */
[----:B------:R-:W-:Y:S01]  /*10aa0*/  LEA.HI R50, R50, R47, RZ, 0x2 ;  /* 0x0000002f32327211 */ /* 0x000fe200078f10ff */
[----:B0-----:R-:W-:-:S03]  /*10ab0*/  @P1 IMAD.HI.U32 R2, R15, R6, RZ ;  /* 0x000000060f021227 */ /* 0x001fc600078e00ff */
[----:B------:R-:W-:Y:S02]  /*10ac0*/  SHF.R.S32.HI R50, RZ, 0x2, R50 ;  /* 0x00000002ff327819 */ /* 0x000fe40000011432 */
[----:B---3--:R-:W-:Y:S01]  /*10ad0*/  @P1 SHF.R.U32.HI R9, RZ, R21, R2 ;  /* 0x00000015ff091219 */ /* 0x008fe20000011602 */
[----:B----4-:R-:W-:-:S05]  /*10ae0*/  VIADD R31, R14, 0xffffff80 ;  /* 0xffffff800e1f7836 */ /* 0x010fca0000000000 */
[----:B------:R-:W-:-:S04]  /*10af0*/  SHF.R.S32.HI R14, RZ, 0x1f, R31 ;  /* 0x0000001fff0e7819 */ /* 0x000fc8000001141f */
[----:B------:R-:W-:-:S04]  /*10b00*/  LEA.HI R14, R14, R31, RZ, 0x7 ;  /* 0x0000001f0e0e7211 */ /* 0x000fc800078f38ff */
[----:B------:R-:W-:-:S05]  /*10b10*/  LOP3.LUT R14, R14, 0xffffff80, RZ, 0xc0, !PT ;  /* 0xffffff800e0e7812 */ /* 0x000fca00078ec0ff */
[----:B------:R-:W-:Y:S01]  /*10b20*/  IMAD.IADD R14, R31, 0x1, -R14 ;  /* 0x000000011f0e7824 */ /* 0x000fe200078e0a0e */
[----:B------:R-:W-:-:S04]  /*10b30*/  SHF.R.S32.HI R46, RZ, 0x1f, R47 ;  /* 0x0000001fff2e7819 */ /* 0x000fc8000001142f */
[----:B------:R-:W-:-:S04]  /*10b40*/  LEA.HI R46, R46, R47, RZ, 0x2 ;  /* 0x0000002f2e2e7211 */ /* 0x000fc800078f10ff */
[----:B------:R-:W-:-:S05]  /*10b50*/  LOP3.LUT R46, R46, 0xfffffffc, RZ, 0xc0, !PT ;  /* 0xfffffffc2e2e7812 */ /* 0x000fca00078ec0ff */
[----:B------:R-:W-:Y:S02]  /*10b60*/  IMAD.IADD R46, R47, 0x1, -R46 ;  /* 0x000000012f2e7824 */ /* 0x000fe400078e0a2e */
[----:B------:R0:W5:Y:S01]  /*10b70*/  LDL R47, [R1+0x4c] ;  /* 0x00004c00012f7983 */ /* 0x0001620000100800 */
[----:B--2---:R-:W-:Y:S01]  /*10b80*/  IMAD.MOV.U32 R8, RZ, RZ, R4 ;  /* 0x000000ffff087224 */ /* 0x004fe200078e0004 */
[----:B------:R-:W-:-:S05]  /*10b90*/  SHF.R.S32.HI R39, RZ, 0x1f, R44 ;  /* 0x0000001fff277819 */ /* 0x000fca000001142c */
[----:B------:R-:W-:Y:S02]  /*10ba0*/  IMAD R4, R39, UR4, RZ ;  /* 0x0000000427047c24 */ /* 0x000fe4000f8e02ff */
[----:B------:R-:W-:Y:S02]  /*10bb0*/  IMAD R11, R50, 0x20, R49 ;  /* 0x00000020320b7824 */ /* 0x000fe400078e0231 */
[C---:B------:R-:W-:Y:S02]  /*10bc0*/  IMAD R13, R44.reuse, UR5, R4 ;  /* 0x000000052c0d7c24 */ /* 0x040fe4000f8e0204 */
[----:B------:R-:W-:Y:S01]  /*10bd0*/  IMAD.WIDE.U32 R4, R44, UR4, R36 ;  /* 0x000000042c047c25 */ /* 0x000fe2000f8e0024 */
[----:B------:R-:W-:Y:S01]  /*10be0*/  SEL R21, R10, RZ, !P2 ;  /* 0x000000ff0a157207 */ /* 0x000fe20005000000 */
[----:B------:R-:W-:Y:S01]  /*10bf0*/  ULDC.64 UR4, c[0x0][0xb98] ;  /* 0x0002e60000047ab9 */ /* 0x000fe20000000a00 */
[----:B------:R-:W-:Y:S01]  /*10c00*/  SEL R2, R8, RZ, !P2 ;  /* 0x000000ff08027207 */ /* 0x000fe20005000000 */
[----:B------:R-:W-:-:S04]  /*10c10*/  IMAD.WIDE R24, R11, 0x2, R24 ;  /* 0x000000020b187825 */ /* 0x000fc800078e0218 */
[----:B------:R-:W-:Y:S02]  /*10c20*/  IMAD.MOV R11, RZ, RZ, -R9 ;  /* 0x000000ffff0b7224 */ /* 0x000fe400078e0a09 */
[----:B------:R-:W-:Y:S02]  /*10c30*/  IMAD.IADD R5, R5, 0x1, R13 ;  /* 0x0000000105057824 */ /* 0x000fe400078e020d */
[----:B------:R-:W-:Y:S02]  /*10c40*/  IMAD R11, R0, R11, R15 ;  /* 0x0000000b000b7224 */ /* 0x000fe400078e020f */
[----:B------:R-:W-:Y:S02]  /*10c50*/  IMAD R13, R21, UR4, RZ ;  /* 0x00000004150d7c24 */ /* 0x000fe4000f8e02ff */
[----:B------:R-:W-:Y:S01]  /*10c60*/  IMAD.WIDE.U32 R4, R2, UR4, R4 ;  /* 0x0000000402047c25 */ /* 0x000fe2000f8e0004 */
[----:B------:R-:W-:-:S03]  /*10c70*/  SHF.R.S32.HI R6, RZ, 0x1f, R11 ;  /* 0x0000001fff067819 */ /* 0x000fc6000001140b */
[----:B------:R-:W-:Y:S01]  /*10c80*/  IMAD R10, R2, UR5, R13 ;  /* 0x00000005020a7c24 */ /* 0x000fe2000f8e020d */
[----:B------:R-:W-:Y:S01]  /*10c90*/  SHF.R.S32.HI R13, RZ, 0x1f, R9 ;  /* 0x0000001fff0d7819 */ /* 0x000fe20000011409 */
[----:B------:R-:W-:Y:S01]  /*10ca0*/  ULDC.64 UR4, c[0x0][0xb88] ;  /* 0x0002e20000047ab9 */ /* 0x000fe20000000a00 */
[----:B------:R-:W-:Y:S01]  /*10cb0*/  IADD3 R4, P0, R9, R4, RZ ;  /* 0x0000000409047210 */ /* 0x000fe20007f1e0ff */
[----:B------:R-:W-:-:S03]  /*10cc0*/  IMAD R6, R6, UR4, RZ ;  /* 0x0000000406067c24 */ /* 0x000fc6000f8e02ff */
[----:B------:R-:W-:Y:S01]  /*10cd0*/  IADD3.X R5, R13, R5, R10, P0, !PT ;  /* 0x000000050d057210 */ /* 0x000fe200007fe40a */
[C---:B------:R-:W-:Y:S02]  /*10ce0*/  IMAD R9, R11.reuse, UR5, R6 ;  /* 0x000000050b097c24 */ /* 0x040fe4000f8e0206 */
[----:B------:R-:W-:Y:S01]  /*10cf0*/  IMAD.WIDE.U32 R4, R11, UR4, R4 ;  /* 0x000000040b047c25 */ /* 0x000fe2000f8e0004 */
[----:B------:R-:W-:-:S03]  /*10d00*/  ULDC.64 UR4, c[0x0][0xb50] ;  /* 0x0002d40000047ab9 */ /* 0x000fc60000000a00 */
[----:B------:R-:W-:Y:S01]  /*10d10*/  IMAD.IADD R5, R5, 0x1, R9 ;  /* 0x0000000105057824 */ /* 0x000fe200078e0209 */
[----:B------:R-:W-:Y:S02]  /*10d20*/  LEA R6, P0, R4, UR4, 0x2 ;  /* 0x0000000404067c11 */ /* 0x000fe4000f8010ff */
[----:B------:R-:W-:Y:S02]  /*10d30*/  IADD3 R13, P6, R24, 0x3000, RZ ;  /* 0x00003000180d7810 */ /* 0x000fe40007fde0ff */
[----:B------:R-:W-:Y:S01]  /*10d40*/  LEA.HI.X R4, R4, UR5, R5, 0x2, P0 ;  /* 0x0000000504047c11 */ /* 0x000fe200080f1405 */
[----:B------:R-:W-:Y:S01]  /*10d50*/  SHFL.IDX PT, R40, R6, RZ, 0x1c1f ;  /* 0x001c1fff06287589 */ /* 0x000fe200000e0000 */
[----:B------:R-:W-:Y:S01]  /*10d60*/  LOP3.LUT R12, R13, 0x180, RZ, 0xc0, !PT ;  /* 0x000001800d0c7812 */ /* 0x000fe200078ec0ff */
[----:B------:R-:W-:Y:S02]  /*10d70*/  ULDC.64 UR4, c[0x0][0xaa0] ;  /* 0x0002a80000047ab9 */ /* 0x000fe40000000a00 */
[----:B------:R-:W1:Y:S01]  /*10d80*/  SHFL.IDX PT, R41, R4, RZ, 0x1c1f ;  /* 0x001c1fff04297589 */ /* 0x000e6200000e0000 */
[----:B------:R-:W-:-:S02]  /*10d90*/  SHF.R.U64 R12, R12, 0x3, RZ ;  /* 0x000000030c0c7819 */ /* 0x000fc400000012ff */
[----:B------:R-:W-:Y:S02]  /*10da0*/  IADD3 R15, P2, R24, 0x1800, RZ ;  /* 0x00001800180f7810 */ /* 0x000fe40007f5e0ff */
[----:B------:R-:W-:Y:S01]  /*10db0*/  LOP3.LUT R12, R12, R13, RZ, 0x3c, !PT ;  /* 0x0000000d0c0c7212 */ /* 0x000fe200078e3cff */
[----:B------:R-:W-:Y:S01]  /*10dc0*/  IMAD R13, R52, 0xc0, R30 ;  /* 0x000000c0340d7824 */ /* 0x000fe200078e021e */
[----:B------:R-:W-:Y:S01]  /*10dd0*/  LOP3.LUT P0, RZ, R14, 0x3, RZ, 0xc0, !PT ;  /* 0x000000030eff7812 */ /* 0x000fe2000780c0ff */
[----:B------:R-:W-:-:S03]  /*10de0*/  IMAD.X R9, RZ, RZ, R25, P2 ;  /* 0x000000ffff097224 */ /* 0x000fc600010e0619 */
[----:B------:R-:W-:Y:S01]  /*10df0*/  ISETP.GE.OR P2, PT, R13, R38, P0 ;  /* 0x000000260d00720c */ /* 0x000fe20000746670 */
[----:B------:R-:W-:-:S12]  /*10e00*/  IMAD R37, R37, UR4, RZ ;  /* 0x0000000425257c24 */ /* 0x000fd8000f8e02ff */
[----:B-1----:R1:W-:Y:S02]  /*10e10*/  @!P2 ST.E desc[UR42][R40.64], R3 ;  /* 0x000000032800a985 */ /* 0x0023e4000c10192a */
[C---:B-1----:R-:W-:Y:S02]  /*10e20*/  IMAD R3, R36.reuse, UR5, R37 ;  /* 0x0000000524037c24 */ /* 0x042fe4000f8e0225 */
[----:B------:R-:W-:Y:S01]  /*10e30*/  IMAD.WIDE.U32 R36, R36, UR4, RZ ;  /* 0x0000000424247c25 */ /* 0x000fe2000f8e00ff */
[----:B------:R-:W-:-:S03]  /*10e40*/  ULDC.64 UR4, c[0x0][0xae8] ;  /* 0x0002ba0000047ab9 */ /* 0x000fc60000000a00 */
[----:B------:R-:W-:Y:S02]  /*10e50*/  IMAD.IADD R37, R37, 0x1, R3 ;  /* 0x0000000125257824 */ /* 0x000fe400078e0203 */
[----:B------:R-:W-:Y:S02]  /*10e60*/  IMAD R39, R39, UR4, RZ ;  /* 0x0000000427277c24 */ /* 0x000fe4000f8e02ff */
[----:B------:R-:W-:Y:S02]  /*10e70*/  IMAD R3, R46, 0x60, R50 ;  /* 0x000000602e037824 */ /* 0x000fe400078e0232 */
[C---:B------:R-:W-:Y:S01]  /*10e80*/  IMAD R39, R44.reuse, UR5, R39 ;  /* 0x000000052c277c24 */ /* 0x040fe2000f8e0227 */
[----:B------:R0:W5:Y:S01]  /*10e90*/  LDL R46, [R1+0x74] ;  /* 0x00007400012e7983 */ /* 0x0001620000100800 */
[----:B------:R-:W-:-:S03]  /*10ea0*/  IMAD.WIDE.U32 R36, R44, UR4, R36 ;  /* 0x000000042c247c25 */ /* 0x000fc6000f8e0024 */
[----:B------:R-:W-:Y:S04]  /*10eb0*/  SHFL.IDX PT, R42, R6, 0x1, 0x1c1f ;  /* 0x003c1f00062a7f89 */ /* 0x000fe800000e0000 */
[----:B------:R-:W1:Y:S01]  /*10ec0*/  SHFL.IDX PT, R43, R4, 0x1, 0x1c1f ;  /* 0x003c1f00042b7f89 */ /* 0x000e6200000e0000 */
[----:B------:R-:W-:Y:S01]  /*10ed0*/  IADD3 R5, R13, 0x8, RZ ;  /* 0x000000080d057810 */ /* 0x000fe20007ffe0ff */
[----:B------:R-:W-:Y:S01]  /*10ee0*/  IMAD R40, R52, 0xc0, R3 ;  /* 0x000000c034287824 */ /* 0x000fe200078e0203 */
[----:B------:R-:W-:Y:S01]  /*10ef0*/  IADD3 R27, P5, R24, 0x4800, RZ ;  /* 0x00004800181b7810 */ /* 0x000fe20007fbe0ff */
[----:B------:R0:W5:Y:S01]  /*10f00*/  LDL R44, [R1+0x50] ;  /* 0x00005000012c7983 */ /* 0x0001620000100800 */
[----:B------:R-:W-:Y:S01]  /*10f10*/  ISETP.GE.OR P0, PT, R5, R38, P0 ;  /* 0x000000260500720c */ /* 0x000fe20000706670 */
[----:B------:R-:W-:-:S12]  /*10f20*/  ULDC.64 UR4, c[0x0][0xaf0] ;  /* 0x0002bc0000047ab9 */ /* 0x000fd80000000a00 */
[----:B-1----:R1:W-:Y:S02]  /*10f30*/  @!P0 ST.E desc[UR42][R42.64], R20 ;  /* 0x000000142a008985 */ /* 0x0023e4000c10192a */
[----:B-1----:R-:W1:Y:S01]  /*10f40*/  @P1 LDC R20, c[0x0][0xbf0] ;  /* 0x0002fc00ff141b82 */ /* 0x002e620000000800 */
[----:B------:R-:W-:Y:S01]  /*10f50*/  IADD3 R29, P4, R24, 0x6000, RZ ;  /* 0x00006000181d7810 */ /* 0x000fe20007f9e0ff */
[----:B------:R-:W-:Y:S01]  /*10f60*/  @P1 IMAD.HI.U32 R3, R40, R45, RZ ;  /* 0x0000002d28031227 */ /* 0x000fe200078e00ff */
[C---:B------:R-:W-:Y:S02]  /*10f70*/  IADD3 R7, P3, R24.reuse, 0x7800, RZ ;  /* 0x0000780018077810 */ /* 0x040fe40007f7e0ff */
[----:B------:R-:W-:Y:S01]  /*10f80*/  LOP3.LUT R26, R27, 0x180, RZ, 0xc0, !PT ;  /* 0x000001801b1a7812 */ /* 0x000fe200078ec0ff */
[----:B------:R-:W-:Y:S01]  /*10f90*/  IMAD.IADD R37, R37, 0x1, R39 ;  /* 0x0000000125257824 */ /* 0x000fe200078e0227 */
[----:B------:R-:W-:Y:S01]  /*10fa0*/  LOP3.LUT R28, R29, 0x180, RZ, 0xc0, !PT ;  /* 0x000001801d1c7812 */ /* 0x000fe200078ec0ff */
[----:B------:R-:W-:Y:S01]  /*10fb0*/  IMAD R21, R21, UR4, RZ ;  /* 0x0000000415157c24 */ /* 0x000fe2000f8e02ff */
[----:B------:R-:W-:Y:S01]  /*10fc0*/  LOP3.LUT R8, R15, 0x180, RZ, 0xc0, !PT ;  /* 0x000001800f087812 */ /* 0x000fe200078ec0ff */
[----:B------:R-:W-:Y:S01]  /*10fd0*/  IMAD.MOV.U32 R39, RZ, RZ, R40 ;  /* 0x000000ffff277224 */ /* 0x000fe200078e0028 */
[----:B------:R-:W-:-:S02]  /*10fe0*/  LOP3.LUT R11, R24, 0x180, RZ, 0xc0, !PT ;  /* 0x00000180180b7812 */ /* 0x000fc400078ec0ff */
[----:B------:R-:W-:Y:S01]  /*10ff0*/  LOP3.LUT R6, R7, 0x180, RZ, 0xc0, !PT ;  /* 0x0000018007067812 */ /* 0x000fe200078ec0ff */
[----:B------:R-:W-:Y:S01]  /*11000*/  IMAD R21, R2, UR5, R21 ;  /* 0x0000000502157c24 */ /* 0x000fe2000f8e0215 */
[----:B------:R-:W-:Y:S02]  /*11010*/  SHF.R.U64 R26, R26, 0x3, RZ ;  /* 0x000000031a1a7819 */ /* 0x000fe400000012ff */
[----:B------:R-:W-:Y:S02]  /*11020*/  SHF.R.U64 R28, R28, 0x3, RZ ;  /* 0x000000031c1c7819 */ /* 0x000fe400000012ff */
[----:B------:R-:W-:Y:S02]  /*11030*/  SHF.R.U64 R8, R8, 0x3, RZ ;  /* 0x0000000308087819 */ /* 0x000fe400000012ff */
[----:B------:R-:W-:Y:S02]  /*11040*/  SHF.R.U64 R11, R11, 0x3, RZ ;  /* 0x000000030b0b7819 */ /* 0x000fe400000012ff */
[----:B-1----:R-:W-:Y:S01]  /*11050*/  @P1 SHF.R.U32.HI R39, RZ, R20, R3 ;  /* 0x00000014ff271219 */ /* 0x002fe20000011603 */
[----:B------:R-:W-:Y:S01]  /*11060*/  IMAD.WIDE.U32 R2, R2, UR4, R36 ;  /* 0x0000000402027c25 */ /* 0x000fe2000f8e0024 */
[----:B------:R-:W-:Y:S01]  /*11070*/  SHF.R.U64 R6, R6, 0x3, RZ ;  /* 0x0000000306067819 */ /* 0x000fe200000012ff */
[----:B------:R-:W-:Y:S01]  /*11080*/  ULDC.64 UR4, c[0x0][0xae0] ;  /* 0x0002b80000047ab9 */ /* 0x000fe20000000a00 */
[----:B------:R-:W-:Y:S01]  /*11090*/  LOP3.LUT R26, R26, R27, RZ, 0x3c, !PT ;  /* 0x0000001b1a1a7212 */ /* 0x000fe200078e3cff */
[----:B------:R-:W-:Y:S01]  /*110a0*/  IMAD.MOV R37, RZ, RZ, -R39 ;  /* 0x000000ffff257224 */ /* 0x000fe200078e0a27 */
[----:B------:R-:W-:Y:S01]  /*110b0*/  LOP3.LUT R28, R28, R29, RZ, 0x3c, !PT ;  /* 0x0000001d1c1c7212 */ /* 0x000fe200078e3cff */
[--C-:B------:R-:W-:Y:S01]  /*110c0*/  IMAD.X R13, RZ, RZ, R25.reuse, P6 ;  /* 0x000000ffff0d7224 */ /* 0x100fe200030e0619 */
[----:B------:R-:W-:Y:S01]  /*110d0*/  LOP3.LUT R8, R8, R15, RZ, 0x3c, !PT ;  /* 0x0000000f08087212 */ /* 0x000fe200078e3cff */
[--C-:B------:R-:W-:Y:S01]  /*110e0*/  IMAD.X R27, RZ, RZ, R25.reuse, P5 ;  /* 0x000000ffff1b7224 */ /* 0x100fe200028e0619 */
[----:B------:R-:W-:Y:S01]  /*110f0*/  LOP3.LUT R4, R11, R24, RZ, 0x3c, !PT ;  /* 0x000000180b047212 */ /* 0x000fe200078e3cff */
[--C-:B------:R-:W-:Y:S01]  /*11100*/  IMAD.X R29, RZ, RZ, R25.reuse, P4 ;  /* 0x000000ffff1d7224 */ /* 0x100fe200020e0619 */
[----:B------:R-:W-:Y:S01]  /*11110*/  LOP3.LUT R32, R6, R7, RZ, 0x3c, !PT ;  /* 0x0000000706207212 */ /* 0x000fe200078e3cff */
[----:B------:R-:W-:Y:S01]  /*11120*/  IMAD.X R33, RZ, RZ, R25, P3 ;  /* 0x000000ffff217224 */ /* 0x000fe200018e0619 */
[----:B------:R-:W-:Y:S01]  /*11130*/  SHF.R.S32.HI R20, RZ, 0x1f, R39 ;  /* 0x0000001fff147819 */ /* 0x000fe20000011427 */
[----:B------:R-:W-:Y:S01]  /*11140*/  IMAD.MOV.U32 R5, RZ, RZ, R25 ;  /* 0x000000ffff057224 */ /* 0x000fe200078e0019 */
[----:B------:R-:W-:Y:S01]  /*11150*/  IADD3 R3, R3, R21, RZ ;  /* 0x0000001503037210 */ /* 0x000fe20007ffe0ff */
[----:B------:R-:W-:Y:S01]  /*11160*/  IMAD R21, R0, R37, R40 ;  /* 0x0000002500157224 */ /* 0x000fe200078e0228 */
[----:B------:R-:W5:Y:S01]  /*11170*/  LD.E.128 R8, desc[UR42][R8.64] ;  /* 0x0000002a08087980 */ /* 0x000f62000c101d00 */
[----:B------:R-:W-:-:S03]  /*11180*/  IMAD R20, R20, UR4, RZ ;  /* 0x0000000414147c24 */ /* 0x000fc6000f8e02ff */
[----:B------:R-:W5:Y:S01]  /*11190*/  LD.E.128 R4, desc[UR42][R4.64] ;  /* 0x0000002a04047980 */ /* 0x000f62000c101d00 */
[----:B------:R-:W-:-:S03]  /*111a0*/  SHF.R.S32.HI R0, RZ, 0x1f, R21 ;  /* 0x0000001fff007819 */ /* 0x000fc60000011415 */
[----:B------:R-:W5:Y:S01]  /*111b0*/  LD.E.128 R12, desc[UR42][R12.64] ;  /* 0x0000002a0c0c7980 */ /* 0x000f62000c101d00 */
[----:B------:R-:W-:-:S03]  /*111c0*/  IMAD R37, R39, UR5, R20 ;  /* 0x0000000527257c24 */ /* 0x000fc6000f8e0214 */
[----:B------:R-:W5:Y:S01]  /*111d0*/  LD.E.128 R24, desc[UR42][R26.64] ;  /* 0x0000002a1a187980 */ /* 0x000f62000c101d00 */
[----:B------:R-:W-:Y:S01]  /*111e0*/  IMAD.WIDE.U32 R2, R39, UR4, R2 ;  /* 0x0000000427027c25 */ /* 0x000fe2000f8e0002 */
[----:B------:R-:W-:Y:S02]  /*111f0*/  ULDC.64 UR4, c[0x0][0xad8] ;  /* 0x0002b60000047ab9 */ /* 0x000fe40000000a00 */
[----:B------:R-:W5:Y:S04]  /*11200*/  LD.E.128 R28, desc[UR42][R28.64] ;  /* 0x0000002a1c1c7980 */ /* 0x000f68000c101d00 */
[----:B------:R-:W5:Y:S01]  /*11210*/  LD.E.128 R32, desc[UR42][R32.64] ;  /* 0x0000002a20207980 */ /* 0x000f62000c101d00 */
[----:B------:R-:W-:Y:S01]  /*11220*/  @!PT LDS RZ, [RZ] ;  /* 0x00000000fffff984 */ /* 0x000fe20000000800 */
[----:B------:R-:W-:Y:S01]  /*11230*/  @!PT LDS RZ, [RZ] ;  /* 0x00000000fffff984 */ /* 0x000fe20000000800 */
[----:B------:R-:W-:Y:S01]  /*11240*/  @!PT LDS RZ, [RZ] ;  /* 0x00000000fffff984 */ /* 0x000fe20000000800 */
[----:B------:R-:W-:Y:S01]  /*11250*/  @!PT LDS RZ, [RZ] ;  /* 0x00000000fffff984 */ /* 0x000fe20000000800 */
[----:B------:R1:W-:Y:S06]  /*11260*/  MEMBAR.ALL.CTA ;  /* 0x0000000000007992 */ /* 0x0003ec0000008000 */
[----:B-1----:R-:W1:Y:S01]  /*11270*/  FENCE.VIEW.ASYNC.S ;  /* 0x00000000000073c6 */ /* 0x002e620000000000 */
[----:B------:R-:W-:-:S02]  /*11280*/  IMAD.IADD R3, R3, 0x1, R37 ;  /* 0x0000000103037824 */ /* 0x000fc400078e0225 */
[----:B------:R-:W-:Y:S02]  /*11290*/  IMAD R0, R0, UR4, RZ ;  /* 0x0000000400007c24 */ /* 0x000fe4000f8e02ff */
[----:B------:R-:W-:Y:S02]  /*112a0*/  IMAD R43, R52, 0xc0, R50 ;  /* 0x000000c0342b7824 */ /* 0x000fe400078e0232 */
[C---:B------:R-:W-:Y:S02]  /*112b0*/  IMAD R37, R21.reuse, UR5, R0 ;  /* 0x0000000515257c24 */ /* 0x040fe4000f8e0200 */
[----:B------:R-:W-:Y:S01]  /*112c0*/  IMAD.WIDE.U32 R2, R21, UR4, R2 ;  /* 0x0000000415027c25 */ /* 0x000fe2000f8e0002 */
[----:B------:R-:W-:Y:S01]  /*112d0*/  ISETP.GE.AND P0, PT, R43, R38, PT ;  /* 0x000000262b00720c */ /* 0x000fe20003f06270 */
[----:B------:R-:W-:Y:S02]  /*112e0*/  ULDC.64 UR4, c[0x0][0xa80] ;  /* 0x0002a00000047ab9 */ /* 0x000fe40000000a00 */
[----:B------:R-:W-:Y:S01]  /*112f0*/  IMAD.IADD R3, R3, 0x1, R37 ;  /* 0x0000000103037824 */ /* 0x000fe200078e0225 */
[----:B------:R-:W-:Y:S01]  /*11300*/  LEA R39, P1, R2, UR4, 0x1 ;  /* 0x0000000402277c11 */ /* 0x000fe2000f8208ff */
[----:B------:R-:W-:-:S03]  /*11310*/  VIADD R0, R18, 0x19c20 ;  /* 0x00019c2012007836 */ /* 0x000fc60000000000 */
[----:B------:R-:W-:Y:S02]  /*11320*/  LEA.HI.X R42, R2, UR5, R3, 0x1, P1 ;  /* 0x00000005022a7c11 */ /* 0x000fe400088f0c03 */
[----:B------:R-:W-:Y:S01]  /*11330*/  PRMT R0, RZ, 0x654, R0 ;  /* 0x00000654ff007816 */ /* 0x000fe20000000000 */
[----:B-1----:R0:W1:Y:S01]  /*11340*/  SHFL.IDX PT, R20, R39, RZ, 0x1c1f ;  /* 0x001c1fff27147589 */ /* 0x00206200000e0000 */
[----:B------:R-:W-:Y:S02]  /*11350*/  BSSY B1, `(.L_x_477) ;  /* 0x0000010000017945 */ /* 0x000fe40003800000 */
[----:B------:R0:W-:Y:S01]  /*11360*/  SYNCS.ARRIVE.TRANS64.RED.A1T0 RZ, [R0+URZ], RZ ;  /* 0x000000ff00ff79a7 */ /* 0x0001e2000810043f */
[----:B------:R0:W2:Y:S01]  /*11370*/  SHFL.IDX PT, R21, R42, RZ, 0x1c1f ;  /* 0x001c1fff2a157589 */ /* 0x0000a200000e0000 */
[----:B------:R-:W-:Y:S05]  /*11380*/  @P0 BRA `(.L_x_478) ;  /* 0x0000000000300947 */ /* 0x000fea0003800000 */
[----:B------:R-:W-:Y:S02]  /*11390*/  ULDC UR4, c[0x0][0xac8] ;  /* 0x0002b20000047ab9 */ /* 0x000fe40000000800 */
[----:B-----5:R-:W-:Y:S02]  /*113a0*/  ISETP.GE.AND P1, PT, R47, UR4, PT ;  /* 0x000000042f007c0c */ /* 0x020fe4000bf26270 */
[----:B------:R-:W-:Y:S02]  /*113b0*/  ISETP.GE.AND P2, PT, R44, UR4, PT ;  /* 0x000000042c007c0c */ /* 0x000fe4000bf46270 */
[----:B------:R-:W-:-:S09]  /*113c0*/  ISETP.GE.AND P0, PT, R49, UR4, PT ;  /* 0x0000000431007c0c */ /* 0x000fd2000bf06270 */
[-C--:B-1----:R-:W-:Y:S02]  /*113d0*/  @!P1 LEA R36, P3, R47, R20.reuse, 0x1 ;  /* 0x000000142f249211 */ /* 0x082fe400078608ff */
[C---:B------:R-:W-:Y:S02]  /*113e0*/  @!P2 LEA R40, P4, R44.reuse, R20, 0x1 ;  /* 0x000000142c28a211 */ /* 0x040fe400078808ff */
[----:B--2---:R-:W-:Y:S01]  /*113f0*/  @!P0 IMAD.WIDE R2, R49, 0x2, R20 ;  /* 0x0000000231028825 */ /* 0x004fe200078e0214 */
[-C--:B------:R-:W-:Y:S02]  /*11400*/  @!P1 LEA.HI.X R37, R47, R21.reuse, R48, 0x1, P3 ;  /* 0x000000152f259211 */ /* 0x080fe400018f0c30 */
[----:B------:R-:W-:Y:S02]  /*11410*/  @!P2 LEA.HI.X R41, R44, R21, R46, 0x1, P4 ;  /* 0x000000152c29a211 */ /* 0x000fe400020f0c2e */
[----:B------:R3:W-:Y:S04]  /*11420*/  @!P0 ST.E.128 desc[UR42][R2.64], R4 ;  /* 0x0000000402008985 */ /* 0x0007e8000c101d2a */
[----:B------:R3:W-:Y:S04]  /*11430*/  @!P1 ST.E.128 desc[UR42][R36.64], R12 ;  /* 0x0000000c24009985 */ /* 0x0007e8000c101d2a */
[----:B------:R3:W-:Y:S02]  /*11440*/  @!P2 ST.E.128 desc[UR42][R40.64], R28 ;  /* 0x0000001c2800a985 */ /* 0x0007e4000c101d2a */
.L_x_478:
[----:B------:R-:W-:Y:S05]  /*11450*/  BSYNC B1 ;  /* 0x0000000000017941 */ /* 0x000fea0003800000 */
.L_x_477:
[----:B---3--:R-:W-:Y:S01]  /*11460*/  VIADD R3, R43, 0x60 ;  /* 0x000000602b037836 */ /* 0x008fe20000000000 */
[----:B-----5:R3:W4:Y:S04]  /*11470*/  SHFL.IDX PT, R5, R42, 0x1, 0x1c1f ;  /* 0x003c1f002a057f89 */ /* 0x02072800000e0000 */
[----:B------:R-:W-:Y:S01]  /*11480*/  ISETP.GE.AND P0, PT, R3, R38, PT ;  /* 0x000000260300720c */ /* 0x000fe20003f06270 */
[----:B------:R3:W0:-:S12]  /*11490*/  SHFL.IDX PT, R4, R39, 0x1, 0x1c1f ;  /* 0x003c1f0027047f89 */ /* 0x00061800000e0000 */
[----:B---3--:R-:W-:Y:S05]  /*114a0*/  @P0 BRA `(.L_x_479) ;  /* 0x0000000800cc0947 */ /* 0x008fea0003800000 */
[----:B------:R-:W-:Y:S02]  /*114b0*/  ULDC UR4, c[0x0][0xac8] ;  /* 0x0002b20000047ab9 */ /* 0x000fe40000000800 */
[----:B------:R-:W-:Y:S02]  /*114c0*/  ISETP.GE.AND P2, PT, R47, UR4, PT ;  /* 0x000000042f007c0c */ /* 0x000fe4000bf46270 */
[----:B------:R-:W-:-:S11]  /*114d0*/  ISETP.GE.AND P1, PT, R49, UR4, PT ;  /* 0x0000000431007c0c */ /* 0x000fd6000bf26270 */
[----:B0-----:R-:W-:Y:S02]  /*114e0*/  @!P2 LEA R6, P0, R47, R4, 0x1 ;  /* 0x000000042f06a211 */ /* 0x001fe400078008ff */
[----:B----4-:R-:W-:Y:S02]  /*114f0*/  @!P1 IMAD.WIDE R2, R49, 0x2, R4 ;  /* 0x0000000231029825 */ /* 0x010fe400078e0204 */
        /* <DEDUP_REMOVED lines=9> */
.L_x_475:
[----:B------:R-:W0:Y:S01]  /*11590*/  LDL.LU R4, [R1+0x38] ;  /* 0x0000380001047983 */ /* 0x000e220000300800 */
[----:B------:R-:W-:Y:S01]  /*115a0*/  ULDC.64 UR4, c[0x0][0xc00] ;  /* 0x0003000000047ab9 */ /* 0x000fe20000000a00 */
[----:B------:R-:W-:Y:S01]  /*115b0*/  IMAD.MOV.U32 R6, RZ, RZ, RZ ;  /* 0x000000ffff067224 */ /* 0x000fe200078e00ff */
[----:B------:R-:W2:Y:S01]  /*115c0*/  LDC R25, c[0x0][0xbe8] ;  /* 0x0002fa00ff197b82 */ /* 0x000ea20000000800 */
[----:B------:R-:W3:Y:S01]  /*115d0*/  LDL.LU R0, [R1+0x3c] ;  /* 0x00003c0001007983 */ /* 0x000ee20000300800 */
[----:B------:R-:W-:-:S04]  /*115e0*/  ISETP.NE.U32.AND P0, PT, RZ, UR4, PT ;  /* 0x00000004ff007c0c */ /* 0x000fc8000bf05070 */
[----:B------:R-:W-:Y:S02]  /*115f0*/  ISETP.NE.AND.EX P0, PT, RZ, UR5, PT, P0 ;  /* 0x00000005ff007c0c */ /* 0x000fe4000bf05300 */
[----:B0-----:R-:W-:-:S04]  /*11600*/  IADD3 R2, P1, R4, UR4, RZ ;  /* 0x0000000404027c10 */ /* 0x001fc8000ff3e0ff */
[----:B---3--:R-:W-:Y:S01]  /*11610*/  IADD3.X R3, R0, UR5, RZ, P1, !PT ;  /* 0x0000000500037c10 */ /* 0x008fe20008ffe4ff */
[----:B------:R-:W-:Y:S02]  /*11620*/  ULDC.64 UR4, c[0x0][0xc08] ;  /* 0x0003020000047ab9 */ /* 0x000fe40000000a00 */
[----:B------:R-:W-:-:S04]  /*11630*/  ISETP.NE.U32.AND P1, PT, RZ, UR4, PT ;  /* 0x00000004ff007c0c */ /* 0x000fc8000bf25070 */
[----:B------:R0:W5:Y:S01]  /*11640*/  @P0 LDG.E R6, desc[UR42][R2.64] ;  /* 0x0000002a02060981 */ /* 0x000162000c1e1900 */
[----:B------:R-:W-:Y:S01]  /*11650*/  ISETP.NE.AND.EX P1, PT, RZ, UR5, PT, P1 ;  /* 0x00000005ff007c0c */ /* 0x000fe2000bf25310 */
[----:B------:R-:W3:-:S12]  /*11660*/  S2R R7, SR_TID.X ;  /* 0x0000000000077919 */ /* 0x000ed80000002100 */
[----:B------:R-:W-:Y:S01]  /*11670*/  @P1 IADD3 R4, P2, R4, UR4, RZ ;  /* 0x0000000404041c10 */ /* 0x000fe2000ff5e0ff */
[----:B------:R-:W-:-:S03]  /*11680*/  ULDC UR4, c[0x0][0xa88] ;  /* 0x0002a20000047ab9 */ /* 0x000fc60000000800 */
[----:B------:R-:W-:Y:S01]  /*11690*/  @P1 IADD3.X R5, R0, UR5, RZ, P2, !PT ;  /* 0x0000000500051c10 */ /* 0x000fe200097fe4ff */
[----:B------:R-:W-:-:S06]  /*116a0*/  IMAD.U32 R0, RZ, RZ, UR4 ;  /* 0x00000004ff007e24 */ /* 0x000fcc000f8e00ff */
[----:B------:R0:W5:Y:S01]  /*116b0*/  @P1 LDG.E R0, desc[UR42][R4.64] ;  /* 0x0000002a04001981 */ /* 0x000162000c1e1900 */
[----:B--2---:R-:W-:Y:S01]  /*116c0*/  ISETP.NE.AND P2, PT, R25, 0x1, PT ;  /* 0x000000011900780c */ /* 0x004fe20003f45270 */
[----:B---3--:R-:W-:-:S12]  /*116d0*/  VIADD R30, R7, 0xffffff80 ;  /* 0xffffff80071e7836 */ /* 0x008fd80000000000 */
[----:B------:R-:W2:Y:S01]  /*116e0*/  @P2 LDC R27, c[0x0][0xbec] ;  /* 0x0002fb00ff1b2b82 */ /* 0x000ea20000000800 */
[----:B------:R-:W-:Y:S01]  /*116f0*/  ISETP.GE.AND P3, PT, R30, 0xc0, PT ;  /* 0x000000c01e00780c */ /* 0x000fe20003f66270 */
[----:B0-----:R-:W-:-:S12]  /*11700*/  @P1 BRA `(.L_x_480) ;  /* 0x0000000000101947 */ /* 0x001fd80003800000 */
[----:B------:R-:W-:Y:S05]  /*11710*/  @!P0 BRA `(.L_x_480) ;  /* 0x00000000000c8947 */ /* 0x000fea0003800000 */
[----:B------:R-:W3:Y:S04]  /*11720*/  LDG.E R5, desc[UR42][R2.64] ;  /* 0x0000002a02057981 */ /* 0x000ee8000c1e1900 */
[----:B-----5:R-:W3:Y:S02]  /*11730*/  LDG.E R0, desc[UR42][R2.64+0x4] ;  /* 0x0000042a02007981 */ /* 0x020ee4000c1e1900 */
[----:B---3--:R-:W-:-:S07]  /*11740*/  IMAD.IADD R0, R0, 0x1, -R5 ;  /* 0x0000000100007824 */ /* 0x008fce00078e0a05 */
.L_x_480:
[----:B------:R-:W3:Y:S04]  /*11750*/  LDL.LU R3, [R1+0x28] ;  /* 0x0000280001037983 */ /* 0x000ee80000300800 */
[----:B------:R-:W4:Y:S04]  /*11760*/  LDL.LU R2, [R1+0x44] ;  /* 0x0000440001027983 */ /* 0x000f280000300800 */
[----:B------:R-:W2:Y:S04]  /*11770*/  LDL R29, [R1+0x34] ;  /* 0x00003400011d7983 */ /* 0x000ea80000100800 */
[----:B------:R0:W5:Y:S01]  /*11780*/  LDL R26, [R1+0x48] ;  /* 0x00004800011a7983 */ /* 0x0001620000100800 */
[----:B------:R-:W-:Y:S01]  /*11790*/  BSSY B1, `(.L_x_481) ;  /* 0x000002d000017945 */ /* 0x000fe20003800000 */
[----:B-----5:R-:W-:-:S02]  /*117a0*/  SHF.R.S32.HI R11, RZ, 0x1f, R6 ;  /* 0x0000001fff0b7819 */ /* 0x020fc40000011406 */
[----:B---3--:R-:W-:Y:S02]  /*117b0*/  SEL R13, R3, RZ, !P0 ;  /* 0x000000ff030d7207 */ /* 0x008fe40004000000 */
[----:B----4-:R-:W-:Y:S02]  /*117c0*/  SEL R12, R2, RZ, !P0 ;  /* 0x000000ff020c7207 */ /* 0x010fe40004000000 */
[----:B--2---:R-:W-:Y:S01]  /*117d0*/  SHF.R.S32.HI R10, RZ, 0x1f, R29 ;  /* 0x0000001fff0a7819 */ /* 0x004fe2000001141d */
[----:B0-----:R-:W-:Y:S06]  /*117e0*/  @P3 BRA `(.L_x_482) ;  /* 0x00000000009c3947 */ /* 0x001fec0003800000 */
[----:B------:R-:W0:Y:S01]  /*117f0*/  LDC R9, c[0x0][0xbe8] ;  /* 0x0002fa00ff097b82 */ /* 0x000e220000000800 */
[----:B------:R-:W-:-:S04]  /*11800*/  IMAD R2, R26, 0xc0, R7 ;  /* 0x000000c01a027824 */ /* 0x000fc800078e0207 */
[----:B------:R-:W-:Y:S02]  /*11810*/  VIADD R8, R2, 0xffffff80 ;  /* 0xffffff8002087836 */ /* 0x000fe40000000000 */
[----:B0-----:R-:W-:-:S05]  /*11820*/  IMAD R3, R0, R9, RZ ;  /* 0x0000000900037224 */ /* 0x001fca00078e02ff */
[----:B------:R-:W-:-:S13]  /*11830*/  ISETP.GE.AND P0, PT, R8, R3, PT ;  /* 0x000000030800720c */ /* 0x000fda0003f06270 */
[----:B------:R-:W-:Y:S05]  /*11840*/  @P0 BRA `(.L_x_482) ;  /* 0x0000000000840947 */ /* 0x000fea0003800000 */
[----:B------:R-:W-:Y:S01]  /*11850*/  ISETP.NE.AND P0, PT, R9, 0x1, PT ;  /* 0x000000010900780c */ /* 0x000fe20003f05270 */
[----:B------:R-:W-:Y:S01]  /*11860*/  ULDC.64 UR4, c[0x0][0xb90] ;  /* 0x0002e40000047ab9 */ /* 0x000fe20000000a00 */
[----:B------:R-:W-:Y:S01]  /*11870*/  MOV R3, R11 ;  /* 0x0000000b00037202 */ /* 0x000fe20000000f00 */
[----:B------:R-:W-:Y:S02]  /*11880*/  IMAD R7, R10, UR4, RZ ;  /* 0x000000040a077c24 */ /* 0x000fe4000f8e02ff */
[----:B------:R-:W-:Y:S02]  /*11890*/  IMAD.MOV.U32 R2, RZ, RZ, R6 ;  /* 0x000000ffff027224 */ /* 0x000fe400078e0006 */
[----:B------:R-:W-:Y:S02]  /*118a0*/  IMAD.MOV.U32 R5, RZ, RZ, R8 ;  /* 0x000000ffff057224 */ /* 0x000fe400078e0008 */
[----:B------:R-:W-:-:S04]  /*118b0*/  IMAD.WIDE.U32 R2, R29, UR4, R2 ;  /* 0x000000041d027c25 */ /* 0x000fc8000f8e0002 */
[----:B------:R-:W0:Y:S01]  /*118c0*/  @P0 LDC R15, c[0x0][0xbec] ;  /* 0x0002fb00ff0f0b82 */ /* 0x000e220000000800 */
[----:B------:R-:W-:Y:S01]  /*118d0*/  IMAD R7, R29, UR5, R7 ;  /* 0x000000051d077c24 */ /* 0x000fe2000f8e0207 */
[----:B------:R-:W-:-:S03]  /*118e0*/  ULDC.64 UR4, c[0x0][0xb98] ;  /* 0x0002e60000047ab9 */ /* 0x000fc60000000a00 */
[----:B------:R-:W-:-:S03]  /*118f0*/  IMAD.IADD R3, R3, 0x1, R7 ;  /* 0x0000000103037824 */ /* 0x000fc600078e0207 */
[----:B------:R-:W2:Y:S01]  /*11900*/  @P0 LDC R21, c[0x0][0xbf0] ;  /* 0x0002fc00ff150b82 */ /* 0x000ea20000000800 */
[----:B------:R-:W-:-:S04]  /*11910*/  IMAD.WIDE.U32 R2, R13, UR4, R2 ;  /* 0x000000040d027c25 */ /* 0x000fc8000f8e0002 */
[----:B0-----:R-:W-:-:S05]  /*11920*/  @P0 IMAD.HI.U32 R4, R8, R15, RZ ;  /* 0x0000000f08040227 */ /* 0x001fca00078e00ff */
[----:B--2---:R-:W-:Y:S01]  /*11930*/  @P0 SHF.R.U32.HI R5, RZ, R21, R4 ;  /* 0x00000015ff050219 */ /* 0x004fe20000011604 */
[----:B------:R-:W-:-:S03]  /*11940*/  IMAD R4, R12, UR4, RZ ;  /* 0x000000040c047c24 */ /* 0x000fc6000f8e02ff */
[----:B------:R-:W-:Y:S01]  /*11950*/  IADD3 R2, P0, R5, R2, RZ ;  /* 0x0000000205027210 */ /* 0x000fe20007f1e0ff */
[----:B------:R-:W-:-:S04]  /*11960*/  IMAD.MOV R7, RZ, RZ, -R5 ;  /* 0x000000ffff077224 */ /* 0x000fc800078e0a05 */
[----:B------:R-:W-:Y:S01]  /*11970*/  IMAD R7, R9, R7, R8 ;  /* 0x0000000709077224 */ /* 0x000fe200078e0208 */
[----:B------:R-:W-:Y:S01]  /*11980*/  SHF.R.S32.HI R9, RZ, 0x1f, R5 ;  /* 0x0000001fff097819 */ /* 0x000fe20000011405 */
[----:B------:R-:W-:Y:S01]  /*11990*/  IMAD R8, R13, UR5, R4 ;  /* 0x000000050d087c24 */ /* 0x000fe2000f8e0204 */
[----:B------:R-:W-:Y:S02]  /*119a0*/  ULDC.64 UR4, c[0x0][0xb88] ;  /* 0x0002e20000047ab9 */ /* 0x000fe40000000a00 */
[----:B------:R-:W-:Y:S02]  /*119b0*/  SHF.R.S32.HI R4, RZ, 0x1f, R7 ;  /* 0x0000001fff047819 */ /* 0x000fe40000011407 */
[----:B------:R-:W-:-:S03]  /*119c0*/  IADD3.X R3, R9, R3, R8, P0, !PT ;  /* 0x0000000309037210 */ /* 0x000fc600007fe408 */
[----:B------:R-:W-:Y:S02]  /*119d0*/  IMAD R4, R4, UR4, RZ ;  /* 0x0000000404047c24 */ /* 0x000fe4000f8e02ff */
[----:B------:R-:W-:-:S04]  /*119e0*/  IMAD.WIDE.U32 R2, R7, UR4, R2 ;  /* 0x0000000407027c25 */ /* 0x000fc8000f8e0002 */
[----:B------:R-:W-:Y:S01]  /*119f0*/  IMAD R5, R7, UR5, R4 ;  /* 0x0000000507057c24 */ /* 0x000fe2000f8e0204 */
[----:B------:R-:W-:Y:S02]  /*11a00*/  ULDC.64 UR4, c[0x0][0xb50] ;  /* 0x0002d40000047ab9 */ /* 0x000fe40000000a00 */
[----:B------:R-:W-:Y:S01]  /*11a10*/  LEA R4, P0, R2, UR4, 0x2 ;  /* 0x0000000402047c11 */ /* 0x000fe2000f8010ff */
[----:B------:R-:W-:-:S05]  /*11a20*/  IMAD.IADD R3, R3, 0x1, R5 ;  /* 0x0000000103037824 */ /* 0x000fca00078e0205 */
[----:B------:R-:W-:Y:S01]  /*11a30*/  LEA.HI.X R5, R2, UR5, R3, 0x2, P0 ;  /* 0x0000000502057c11 */ /* 0x000fe200080f1403 */
[----:B------:R-:W-:-:S05]  /*11a40*/  IMAD.MOV.U32 R3, RZ, RZ, -0x800000 ;  /* 0xff800000ff037424 */ /* 0x000fca00078e00ff */
[----:B------:R0:W-:Y:S02]  /*11a50*/  STG.E desc[UR42][R4.64], R3 ;  /* 0x0000000304007986 */ /* 0x0001e4000c10192a */
.L_x_482:
[----:B------:R-:W-:Y:S05]  /*11a60*/  BSYNC B1 ;  /* 0x0000000000017941 */ /* 0x000fea0003800000 */
.L_x_481:
[----:B------:R2:W5:Y:S04]  /*11a70*/  LDL R14, [R1+0x50] ;  /* 0x00005000010e7983 */ /* 0x0005680000100800 */
[----:B------:R2:W5:Y:S04]  /*11a80*/  LDL R15, [R1+0x74] ;  /* 0x00007400010f7983 */ /* 0x0005680000100800 */
[----:B------:R2:W5:Y:S04]  /*11a90*/  LDL R20, [R1+0x4c] ;  /* 0x00004c0001147983 */ /* 0x0005680000100800 */
[----:B------:R2:W5:Y:S04]  /*11aa0*/  LDL R21, [R1+0x78] ;  /* 0x0000780001157983 */ /* 0x0005680000100800 */
[----:B------:R2:W5:Y:S01]  /*11ab0*/  LDL R24, [R1+0x30] ;  /* 0x0000300001187983 */ /* 0x0005620000100800 */
[--C-:B0-----:R-:W-:Y:S01]  /*11ac0*/  SHF.R.S32.HI R4, RZ, 0x1f, R30.reuse ;  /* 0x0000001fff047819 */ /* 0x101fe2000001141e */
[----:B------:R-:W0:Y:S01]  /*11ad0*/  @P2 LDC R9, c[0x0][0xbf0] ;  /* 0x0002fc00ff092b82 */ /* 0x000e220000000800 */
[----:B------:R-:W-:Y:S01]  /*11ae0*/  SHF.R.S32.HI R28, RZ, 0x1f, R30 ;  /* 0x0000001fff1c7819 */ /* 0x000fe2000001141e */
[----:B------:R-:W-:Y:S01]  /*11af0*/  ULDC.64 UR4, c[0x0][0xaa0] ;  /* 0x0002a80000047ab9 */ /* 0x000fe20000000a00 */
[-C--:B------:R-:W-:Y:S01]  /*11b00*/  LEA.HI R4, R4, R30.reuse, RZ, 0x2 ;  /* 0x0000001e04047211 */ /* 0x080fe200078f10ff */
[----:B------:R-:W-:Y:S01]  /*11b10*/  IMAD R3, R11, UR4, RZ ;  /* 0x000000040b037c24 */ /* 0x000fe2000f8e02ff */
[----:B------:R-:W-:Y:S01]  /*11b20*/  LEA.HI R28, R28, R30, RZ, 0x2 ;  /* 0x0000001e1c1c7211 */ /* 0x000fe200078f10ff */
[----:B------:R-:W-:Y:S01]  /*11b30*/  BSSY B1, `(.L_x_483) ;  /* 0x0000039000017945 */ /* 0x000fe20003800000 */
[----:B------:R-:W-:Y:S01]  /*11b40*/  LOP3.LUT R4, R4, 0xfffffffc, RZ, 0xc0, !PT ;  /* 0xfffffffc04047812 */ /* 0x000fe200078ec0ff */
[C---:B------:R-:W-:Y:S01]  /*11b50*/  IMAD R5, R6.reuse, UR5, R3 ;  /* 0x0000000506057c24 */ /* 0x040fe2000f8e0203 */
[----:B------:R-:W-:Y:S01]  /*11b60*/  SHF.R.S32.HI R28, RZ, 0x2, R28 ;  /* 0x00000002ff1c7819 */ /* 0x000fe2000001141c */
[----:B------:R-:W-:Y:S01]  /*11b70*/  IMAD.WIDE.U32 R2, R6, UR4, RZ ;  /* 0x0000000406027c25 */ /* 0x000fe2000f8e00ff */
[----:B------:R-:W-:-:S03]  /*11b80*/  ULDC.64 UR4, c[0x0][0xae8] ;  /* 0x0002ba0000047ab9 */ /* 0x000fc60000000a00 */
[----:B------:R-:W-:Y:S02]  /*11b90*/  IMAD.IADD R4, R30, 0x1, -R4 ;  /* 0x000000011e047824 */ /* 0x000fe400078e0a04 */
[----:B------:R-:W-:Y:S02]  /*11ba0*/  IMAD.IADD R3, R3, 0x1, R5 ;  /* 0x0000000103037824 */ /* 0x000fe400078e0205 */
[----:B------:R-:W-:Y:S02]  /*11bb0*/  IMAD R6, R4, 0x60, R28 ;  /* 0x0000006004067824 */ /* 0x000fe400078e021c */
[----:B------:R-:W-:Y:S02]  /*11bc0*/  IMAD R4, R10, UR4, RZ ;  /* 0x000000040a047c24 */ /* 0x000fe4000f8e02ff */
[----:B------:R-:W-:Y:S02]  /*11bd0*/  IMAD R8, R26, 0xc0, R6 ;  /* 0x000000c01a087824 */ /* 0x000fe400078e0206 */
[----:B------:R-:W-:-:S02]  /*11be0*/  IMAD R7, R29, UR5, R4 ;  /* 0x000000051d077c24 */ /* 0x000fc4000f8e0204 */
[----:B------:R-:W-:-:S04]  /*11bf0*/  @P2 IMAD.HI.U32 R4, R8, R27, RZ ;  /* 0x0000001b08042227 */ /* 0x000fc800078e00ff */
[----:B------:R-:W-:Y:S01]  /*11c00*/  IMAD.WIDE.U32 R2, R29, UR4, R2 ;  /* 0x000000041d027c25 */ /* 0x000fe2000f8e0002 */
[----:B------:R-:W-:-:S03]  /*11c10*/  ULDC.64 UR4, c[0x0][0xaf0] ;  /* 0x0002bc0000047ab9 */ /* 0x000fc60000000a00 */
[----:B------:R-:W-:Y:S01]  /*11c20*/  IMAD.MOV.U32 R5, RZ, RZ, R8 ;  /* 0x000000ffff057224 */ /* 0x000fe200078e0008 */
[----:B0-----:R-:W-:Y:S01]  /*11c30*/  @P2 SHF.R.U32.HI R5, RZ, R9, R4 ;  /* 0x00000009ff052219 */ /* 0x001fe20000011604 */
[----:B------:R-:W-:Y:S02]  /*11c40*/  IMAD.IADD R3, R3, 0x1, R7 ;  /* 0x0000000103037824 */ /* 0x000fe400078e0207 */
[----:B------:R-:W-:Y:S01]  /*11c50*/  IMAD R6, R12, UR4, RZ ;  /* 0x000000040c067c24 */ /* 0x000fe2000f8e02ff */
[--C-:B------:R-:W-:Y:S01]  /*11c60*/  SHF.R.S32.HI R4, RZ, 0x1f, R5.reuse ;  /* 0x0000001fff047819 */ /* 0x100fe20000011405 */
[----:B------:R-:W-:Y:S02]  /*11c70*/  IMAD.MOV R7, RZ, RZ, -R5 ;  /* 0x000000ffff077224 */ /* 0x000fe400078e0a05 */
[C---:B------:R-:W-:Y:S02]  /*11c80*/  IMAD R9, R13.reuse, UR5, R6 ;  /* 0x000000050d097c24 */ /* 0x040fe4000f8e0206 */
[----:B------:R-:W-:Y:S01]  /*11c90*/  IMAD.WIDE.U32 R2, R13, UR4, R2 ;  /* 0x000000040d027c25 */ /* 0x000fe2000f8e0002 */
[----:B------:R-:W-:-:S03]  /*11ca0*/  ULDC.64 UR4, c[0x0][0xae0] ;  /* 0x0002b80000047ab9 */ /* 0x000fc60000000a00 */
[----:B------:R-:W-:Y:S02]  /*11cb0*/  IMAD R7, R25, R7, R8 ;  /* 0x0000000719077224 */ /* 0x000fe400078e0208 */
[----:B------:R-:W-:Y:S02]  /*11cc0*/  IMAD R6, R4, UR4, RZ ;  /* 0x0000000404067c24 */ /* 0x000fe4000f8e02ff */
[----:B------:R-:W-:Y:S01]  /*11cd0*/  IMAD.IADD R3, R3, 0x1, R9 ;  /* 0x0000000103037824 */ /* 0x000fe200078e0209 */
[----:B------:R-:W-:Y:S01]  /*11ce0*/  SHF.R.S32.HI R4, RZ, 0x1f, R7 ;  /* 0x0000001fff047819 */ /* 0x000fe20000011407 */
[C---:B------:R-:W-:Y:S02]  /*11cf0*/  IMAD R9, R5.reuse, UR5, R6 ;  /* 0x0000000505097c24 */ /* 0x040fe4000f8e0206 */
[----:B------:R-:W-:Y:S01]  /*11d00*/  IMAD.WIDE.U32 R2, R5, UR4, R2 ;  /* 0x0000000405027c25 */ /* 0x000fe2000f8e0002 */
[----:B------:R-:W-:-:S03]  /*11d10*/  ULDC.64 UR4, c[0x0][0xad8] ;  /* 0x0002b60000047ab9 */ /* 0x000fc60000000a00 */
[----:B------:R-:W-:Y:S02]  /*11d20*/  IMAD R4, R4, UR4, RZ ;  /* 0x0000000404047c24 */ /* 0x000fe4000f8e02ff */
[----:B------:R-:W-:Y:S02]  /*11d30*/  IMAD.IADD R3, R3, 0x1, R9 ;  /* 0x0000000103037824 */ /* 0x000fe400078e0209 */
[----:B------:R-:W-:Y:S02]  /*11d40*/  IMAD R25, R0, R25, RZ ;  /* 0x0000001900197224 */ /* 0x000fe400078e02ff */
[----:B------:R-:W-:Y:S02]  /*11d50*/  IMAD R0, R26, 0xc0, R28 ;  /* 0x000000c01a007824 */ /* 0x000fe400078e021c */
[C---:B------:R-:W-:Y:S02]  /*11d60*/  IMAD R5, R7.reuse, UR5, R4 ;  /* 0x0000000507057c24 */ /* 0x040fe4000f8e0204 */
[----:B------:R-:W-:Y:S01]  /*11d70*/  IMAD.WIDE.U32 R2, R7, UR4, R2 ;  /* 0x0000000407027c25 */ /* 0x000fe2000f8e0002 */
[----:B------:R-:W-:Y:S01]  /*11d80*/  ISETP.GE.AND P0, PT, R0, R25, PT ;  /* 0x000000190000720c */ /* 0x000fe20003f06270 */
[----:B------:R-:W-:-:S03]  /*11d90*/  ULDC.64 UR4, c[0x0][0xa80] ;  /* 0x0002a00000047ab9 */ /* 0x000fc60000000a00 */
[----:B------:R-:W-:Y:S02]  /*11da0*/  IADD3 R3, R3, R5, RZ ;  /* 0x0000000503037210 */ /* 0x000fe40007ffe0ff */
[----:B------:R-:W-:-:S04]  /*11db0*/  LEA R4, P1, R2, UR4, 0x1 ;  /* 0x0000000402047c11 */ /* 0x000fc8000f8208ff */
[----:B------:R-:W-:Y:S02]  /*11dc0*/  LEA.HI.X R5, R2, UR5, R3, 0x1, P1 ;  /* 0x0000000502057c11 */ /* 0x000fe400088f0c03 */
[----:B------:R2:W0:Y:S04]  /*11dd0*/  SHFL.IDX PT, R2, R4, RZ, 0x1c1f ;  /* 0x001c1fff04027589 */ /* 0x00042800000e0000 */
[----:B------:R2:W3:Y:S01]  /*11de0*/  SHFL.IDX PT, R3, R5, RZ, 0x1c1f ;  /* 0x001c1fff05037589 */ /* 0x0004e200000e0000 */
[----:B------:R-:W-:Y:S05]  /*11df0*/  @P0 BRA `(.L_x_484) ;  /* 0x0000000000300947 */ /* 0x000fea0003800000 */
[----:B------:R-:W-:Y:S02]  /*11e00*/  ULDC UR4, c[0x0][0xac8] ;  /* 0x0002b20000047ab9 */ /* 0x000fe40000000800 */
[----:B-----5:R-:W-:Y:S02]  /*11e10*/  ISETP.GE.AND P3, PT, R20, UR4, PT ;  /* 0x0000000414007c0c */ /* 0x020fe4000bf66270 */
[----:B------:R-:W-:Y:S02]  /*11e20*/  ISETP.GE.AND P4, PT, R14, UR4, PT ;  /* 0x000000040e007c0c */ /* 0x000fe4000bf86270 */
[----:B------:R-:W-:-:S09]  /*11e30*/  ISETP.GE.AND P2, PT, R24, UR4, PT ;  /* 0x0000000418007c0c */ /* 0x000fd2000bf46270 */
[-C--:B0-----:R-:W-:Y:S02]  /*11e40*/  @!P3 LEA R8, P0, R20, R2.reuse, 0x1 ;  /* 0x000000021408b211 */ /* 0x081fe400078008ff */
[----:B------:R-:W-:Y:S02]  /*11e50*/  @!P4 LEA R10, P1, R14, R2, 0x1 ;  /* 0x000000020e0ac211 */ /* 0x000fe400078208ff */
[----:B---3--:R-:W-:Y:S01]  /*11e60*/  @!P2 IMAD.WIDE R6, R24, 0x2, R2 ;  /* 0x000000021806a825 */ /* 0x008fe200078e0202 */
[-C--:B------:R-:W-:Y:S02]  /*11e70*/  @!P3 LEA.HI.X R9, R20, R3.reuse, R21, 0x1, P0 ;  /* 0x000000031409b211 */ /* 0x080fe400000f0c15 */
[----:B------:R-:W-:Y:S02]  /*11e80*/  @!P4 LEA.HI.X R11, R14, R3, R15, 0x1, P1 ;  /* 0x000000030e0bc211 */ /* 0x000fe400008f0c0f */
[----:B------:R4:W-:Y:S04]  /*11e90*/  @!P2 ST.E.128 desc[UR42][R6.64], RZ ;  /* 0x000000ff0600a985 */ /* 0x0009e8000c101d2a */
[----:B------:R4:W-:Y:S04]  /*11ea0*/  @!P3 ST.E.128 desc[UR42][R8.64], RZ ;  /* 0x000000ff0800b985 */ /* 0x0009e8000c101d2a */
[----:B------:R4:W-:Y:S02]  /*11eb0*/  @!P4 ST.E.128 desc[UR42][R10.64], RZ ;  /* 0x000000ff0a00c985 */ /* 0x0009e4000c101d2a */
.L_x_484:
[----:B------:R-:W-:Y:S05]  /*11ec0*/  BSYNC B1 ;  /* 0x0000000000017941 */ /* 0x000fea0003800000 */
.L_x_483:
[----:B------:R-:W-:Y:S01]  /*11ed0*/  VIADD R0, R0, 0x60 ;  /* 0x0000006000007836 */ /* 0x000fe20000000000 */
[----:B---3--:R3:W1:Y:S04]  /*11ee0*/  SHFL.IDX PT, R3, R5, 0x1, 0x1c1f ;  /* 0x003c1f0005037f89 */ /* 0x00866800000e0000 */
[----:B------:R-:W-:Y:S01]  /*11ef0*/  ISETP.GE.AND P0, PT, R0, R25, PT ;  /* 0x000000190000720c */ /* 0x000fe20003f06270 */
[----:B0-----:R3:W0:-:S12]  /*11f00*/  SHFL.IDX PT, R2, R4, 0x1, 0x1c1f ;  /* 0x003c1f0004027f89 */ /* 0x00161800000e0000 */
[----:B---3--:R-:W-:Y:S05]  /*11f10*/  @P0 BRA `(.L_x_479) ;  /* 0x0000000000300947 */ /* 0x008fea0003800000 */
[----:B------:R-:W-:Y:S02]  /*11f20*/  ULDC UR4, c[0x0][0xac8] ;  /* 0x0002b20000047ab9 */ /* 0x000fe40000000800 */
[----:B-----5:R-:W-:Y:S02]  /*11f30*/  ISETP.GE.AND P3, PT, R20, UR4, PT ;  /* 0x0000000414007c0c */ /* 0x020fe4000bf66270 */
[----:B------:R-:W-:Y:S02]  /*11f40*/  ISETP.GE.AND P4, PT, R14, UR4, PT ;  /* 0x000000040e007c0c */ /* 0x000fe4000bf86270 */
[----:B------:R-:W-:-:S09]  /*11f50*/  ISETP.GE.AND P2, PT, R24, UR4, PT ;  /* 0x0000000418007c0c */ /* 0x000fd2000bf46270 */
[-C--:B0---4-:R-:W-:Y:S02]  /*11f60*/  @!P3 LEA R6, P0, R20, R2.reuse, 0x1 ;  /* 0x000000021406b211 */ /* 0x091fe400078008ff */
[----:B------:R-:W-:Y:S02]  /*11f70*/  @!P4 LEA R8, P1, R14, R2, 0x1 ;  /* 0x000000020e08c211 */ /* 0x000fe400078208ff */
[----:B-12---:R-:W-:Y:S01]  /*11f80*/  @!P2 IMAD.WIDE R4, R24, 0x2, R2 ;  /* 0x000000021804a825 */ /* 0x006fe200078e0202 */
[-C--:B------:R-:W-:Y:S02]  /*11f90*/  @!P3 LEA.HI.X R7, R20, R3.reuse, R21, 0x1, P0 ;  /* 0x000000031407b211 */ /* 0x080fe400000f0c15 */
[----:B------:R-:W-:Y:S02]  /*11fa0*/  @!P4 LEA.HI.X R9, R14, R3, R15, 0x1, P1 ;  /* 0x000000030e09c211 */ /* 0x000fe400008f0c0f */
[----:B------:R3:W-:Y:S04]  /*11fb0*/  @!P2 ST.E.128 desc[UR42][R4.64], RZ ;  /* 0x000000ff0400a985 */ /* 0x0007e8000c101d2a */
[----:B------:R3:W-:Y:S04]  /*11fc0*/  @!P3 ST.E.128 desc[UR42][R6.64], RZ ;  /* 0x000000ff0600b985 */ /* 0x0007e8000c101d2a */
[----:B------:R3:W-:Y:S02]  /*11fd0*/  @!P4 ST.E.128 desc[UR42][R8.64], RZ ;  /* 0x000000ff0800c985 */ /* 0x0007e4000c101d2a */
.L_x_479:
[----:B------:R-:W-:Y:S05]  /*11fe0*/  BSYNC B0 ;  /* 0x0000000000007941 */ /* 0x000fea0003800000 */
.L_x_474:
[----:B------:R-:W-:Y:S02]  /*11ff0*/  ULDC UR4, c[0x0][0xc3c] ;  /* 0x00030f0000047ab9 */ /* 0x000fe40000000800 */
[----:B-1----:R-:W-:-:S13]  /*12000*/  ISETP.GE.AND P0, PT, R155, UR4, PT ;  /* 0x000000049b007c0c */ /* 0x002fda000bf06270 */
[----:B------:R-:W-:Y:S05]  /*12010*/  @!P0 BRA `(.L_x_485) ;  /* 0xfffffef0005c8947 */ /* 0x000fea000383ffff */
[----:B------:R-:W-:Y:S05]  /*12020*/  BRA `(.L_x_365) ;  /* 0x0000006c00747947 */ /* 0x000fea0003800000 */
.L_x_363:
[----:B------:R-:W-:-:S08]  /*12030*/  NOP ;  /* 0x0000000000007918 */ /* 0x000fd00000000000 */
[----:B------:R-:W0:-:S00]  /*12040*/  USETMAXREG.DEALLOC.CTAPOOL 0x20 ;  /* 0x00000020000079c8 */ /* 0x000e0000080e0500 */
[----:B0-----:R-:W2:Y:S01]  /*12050*/  LDL.LU R4, [R1+0x8] ;  /* 0x0000080001047983 */ /* 0x001ea20000300800 */
[----:B------:R-:W-:-:S06]  /*12060*/  LOP3.LUT R3, R0, 0x3, RZ, 0xc0, !PT ;  /* 0x0000000300037812 */ /* 0x000fcc00078ec0ff */
[----:B------:R-:W0:Y:S02]  /*12070*/  SHFL.IDX PT, R3, R3, RZ, 0x1f ;  /* 0x00001fff03037589 */ /* 0x000e2400000e0000 */
[----:B0-----:R-:W-:-:S13]  /*12080*/  ISETP.NE.AND P0, PT, R3, RZ, PT ;  /* 0x000000ff0300720c */ /* 0x001fda0003f05270 */
[----:B------:R-:W-:-:S04]  /*12090*/  @P0 MOV R3, 0x400 ;  /* 0x0000040000030802 */ /* 0x000fc80000000f00 */
[----:B------:R-:W-:Y:S01]  /*120a0*/  @P0 LEA R2, R2, R3, 0x18 ;  /* 0x0000000302020211 */ /* 0x000fe200078ec0ff */
[----:B------:R-:W-:Y:S06]  /*120b0*/  @P0 BAR.SYNC.DEFER_BLOCKING 0x5, 0x200 ;  /* 0x0148000000000b1d */ /* 0x000fec0000010000 */
[----:B------:R0:W1:Y:S02]  /*120c0*/  @P0 LDS.128 R16, [R2+0x19cd0] ;  /* 0x019cd00002100984 */ /* 0x0000640000000c00 */
[----:B------:R-:W-:Y:S06]  /*120d0*/  @P0 BAR.ARV 0x4, 0x200 ;  /* 0x0108000000000b1d */ /* 0x000fec0000002000 */
[----:B--2---:R-:W-:-:S04]  /*120e0*/  LOP3.LUT R4, R4, 0xffffffef, RZ, 0xc0, !PT ;  /* 0xffffffef04047812 */ /* 0x004fc800078ec0ff */
[----:B------:R-:W-:-:S05]  /*120f0*/  @P0 LOP3.LUT R4, R4, 0x10, RZ, 0xfc, !PT ;  /* 0x0000001004040812 */ /* 0x000fca00078efcff */
[----:B------:R0:W-:Y:S01]  /*12100*/  STL [R1+0x8], R4 ;  /* 0x0000080401007387 */ /* 0x0001e20000100800 */
[----:B-1----:R-:W-:Y:S05]  /*12110*/  @P0 BRA `(.L_x_486) ;  /* 0x0000000800040947 */ /* 0x002fea0003800000 */
[----:B0-----:R-:W0:Y:S01]  /*12120*/  S2R R4, SR_TID.X ;  /* 0x0000000000047919 */ /* 0x001e220000002100 */
[----:B------:R-:W-:Y:S01]  /*12130*/  ULDC UR4, c[0x0][0xc3c] ;  /* 0x00030f0000047ab9 */ /* 0x000fe20000000800 */
[----:B------:R-:W1:Y:S01]  /*12140*/  S2UR UR6, SR_CTAID.X ;  /* 0x00000000000679c3 */ /* 0x000e620000002500 */
[----:B------:R-:W-:Y:S01]  /*12150*/  ULDC UR5, c[0x0][0xc38] ;  /* 0x00030e0000057ab9 */ /* 0x000fe20000000800 */
        /* <DEDUP_REMOVED lines=29> */
[----:B------:R-:W0:Y:S02]  /*12330*/  SHFL.IDX PT, R6, R7, 0x1f, 0x1f ;  /* 0x03e01f0007067f89 */ /* 0x000e2400000e0000 */
[----:B0-----:R-:W-:-:S04]  /*12340*/  IMAD R6, R6, UR5, RZ ;  /* 0x0000000506067c24 */ /* 0x001fc8000f8e02ff */
[----:B------:R-:W-:Y:S01]  /*12350*/  IMAD.MOV.U32 R3, RZ, RZ, R6 ;  /* 0x000000ffff037224 */ /* 0x000fe200078e0006 */
[----:B-1----:R-:W-:-:S13]  /*12360*/  ISETP.GT.AND P6, PT, R6, UR6, PT ;  /* 0x0000000606007c0c */ /* 0x002fda000bfc4270 */
[----:B------:R-:W-:Y:S05]  /*12370*/  @P6 BRA `(.L_x_487) ;  /* 0x00000000009c6947 */ /* 0x000fea0003800000 */
[----:B------:R-:W0:Y:S01]  /*12380*/  LDC R7, c[0x0][0xc3c] ;  /* 0x00030f00ff077b82 */ /* 0x000e220000000800 */
[----:B------:R-:W-:Y:S01]  /*12390*/  IMAD.MOV.U32 R6, RZ, RZ, R3 ;  /* 0x000000ffff067224 */ /* 0x000fe200078e0003 */
[----:B------:R-:W-:Y:S01]  /*123a0*/  UMOV UR4, URZ ;  /* 0x0000003f00047c82 */ /* 0x000fe20008000000 */
[----:B------:R-:W-:Y:S01]  /*123b0*/  ULDC UR7, c[0x0][0xc3c] ;  /* 0x00030f0000077ab9 */ /* 0x000fe20000000800 */
[----:B------:R-:W-:-:S05]  /*123c0*/  ULDC UR5, c[0x0][0xc38] ;  /* 0x00030e0000057ab9 */ /* 0x000fca0000000800 */
.L_x_491:
[----:B------:R-:W-:Y:S01]  /*123d0*/  UIADD3 UR4, UR4, 0x1f, URZ ;  /* 0x0000001f04047890 */ /* 0x000fe2000fffe03f */
[----:B------:R-:W-:-:S05]  /*123e0*/  IMAD.U32 R19, RZ, RZ, UR7 ;  /* 0x00000007ff137e24 */ /* 0x000fca000f8e00ff */
[----:B0-----:R-:W-:-:S13]  /*123f0*/  ISETP.LE.AND P6, PT, R7, UR4, PT ;  /* 0x0000000407007c0c */ /* 0x001fda000bfc3270 */
[----:B------:R-:W-:Y:S05]  /*12400*/  @P6 BRA `(.L_x_488) ;  /* 0x0000000400246947 */ /* 0x000fea0003800000 */
[----:B------:R-:W-:Y:S01]  /*12410*/  IADD3 R8, R5, UR4, RZ ;  /* 0x0000000405087c10 */ /* 0x000fe2000fffe0ff */
[----:B------:R-:W-:Y:S01]  /*12420*/  BSSY B0, `(.L_x_489) ;  /* 0x0000007000007945 */ /* 0x000fe20003800000 */
[----:B------:R-:W-:Y:S02]  /*12430*/  IMAD.MOV.U32 R4, RZ, RZ, RZ ;  /* 0x000000ffff047224 */ /* 0x000fe400078e00ff */
[----:B------:R-:W-:-:S13]  /*12440*/  ISETP.GE.OR P6, PT, R8, R7, !P0 ;  /* 0x000000070800720c */ /* 0x000fda00047c6670 */
[----:B------:R-:W-:Y:S05]  /*12450*/  @P6 BRA `(.L_x_490) ;  /* 0x00000000000c6947 */ /* 0x000fea0003800000 */
[----:B------:R-:W0:Y:S02]  /*12460*/  LDC.64 R2, c[0x0][0xc80] ;  /* 0x00032000ff027b82 */ /* 0x000e240000000a00 */
[----:B0-----:R-:W-:-:S05]  /*12470*/  IMAD.WIDE R2, R8, 0x4, R2 ;  /* 0x0000000408027825 */ /* 0x001fca00078e0202 */
[----:B------:R0:W5:Y:S02]  /*12480*/  LDG.E R4, desc[UR42][R2.64] ;  /* 0x0000002a02047981 */ /* 0x000164000c1e1900 */
.L_x_490:
[----:B------:R-:W-:Y:S05]  /*12490*/  BSYNC B0 ;  /* 0x0000000000007941 */ /* 0x000fea0003800000 */
.L_x_489:
        /* <DEDUP_REMOVED lines=17> */
[----:B------:R-:W-:-:S05]  /*125b0*/  IMAD.IADD R6, R3, 0x1, R6 ;  /* 0x0000000103067824 */ /* 0x000fca00078e0206 */
[----:B------:R-:W-:-:S13]  /*125c0*/  ISETP.GT.AND P6, PT, R6, UR6, PT ;  /* 0x0000000606007c0c */ /* 0x000fda000bfc4270 */
[----:B------:R-:W-:Y:S05]  /*125d0*/  @!P6 BRA `(.L_x_491) ;  /* 0xfffffffc007ce947 */ /* 0x000fea000383ffff */
[----:B------:R-:W-:-:S07]  /*125e0*/  IMAD.MOV.U32 R7, RZ, RZ, R11 ;  /* 0x000000ffff077224 */ /* 0x000fce00078e000b */
.L_x_487:
[----:B------:R-:W-:-:S04]  /*125f0*/  IMAD.IADD R10, R6, 0x1, -R3 ;  /* 0x00000001060a7824 */ /* 0x000fc800078e0a03 */
[----:B------:R-:W-:-:S05]  /*12600*/  IMAD R2, R7, UR5, R10 ;  /* 0x0000000507027c24 */ /* 0x000fca000f8e020a */
[----:B------:R-:W-:-:S13]  /*12610*/  ISETP.GT.AND P0, PT, R2, UR6, PT ;  /* 0x0000000602007c0c */ /* 0x000fda000bf04270 */
[----:B------:R-:W-:-:S04]  /*12620*/  VOTE.ANY R8, PT, !P0 ;  /* 0x0000000000087806 */ /* 0x000fc800040e0100 */
[----:B------:R-:W0:Y:S01]  /*12630*/  POPC R19, R8 ;  /* 0x0000000800137309 */ /* 0x000e220000000000 */
[----:B------:R-:W-:Y:S01]  /*12640*/  ISETP.NE.AND P0, PT, R8, RZ, PT ;  /* 0x000000ff0800720c */ /* 0x000fe20003f05270 */
[----:B0-----:R-:W0:Y:S02]  /*12650*/  SHFL.IDX PT, R4, R4, R19, 0x1f ;  /* 0x00001f1304047589 */ /* 0x001e2400000e0000 */
[----:B0-----:R-:W-:-:S04]  /*12660*/  IABS R6, R4 ;  /* 0x0000000400067213 */ /* 0x001fc80000000000 */
[----:B------:R-:W0:Y:S08]  /*12670*/  I2F.RP R9, R6 ;  /* 0x0000000600097306 */ /* 0x000e300000209400 */
[----:B0-----:R-:W0:Y:S02]  /*12680*/  MUFU.RCP R9, R9 ;  /* 0x0000000900097308 */ /* 0x001e240000001000 */
[----:B0-----:R-:W-:-:S06]  /*12690*/  VIADD R2, R9, 0xffffffe ;  /* 0x0ffffffe09027836 */ /* 0x001fcc0000000000 */
[----:B------:R0:W1:Y:S01]  /*126a0*/  F2I.FTZ.U32.TRUNC.NTZ R3, R2 ;  /* 0x0000000200037305 */ /* 0x000062000021f000 */
[----:B------:R-:W-:Y:S05]  /*126b0*/  @!P0 BRA `(.L_x_492) ;  /* 0x0000000000088947 */ /* 0x000fea0003800000 */
[----:B------:R-:W-:-:S06]  /*126c0*/  VIADD R16, R19, 0xffffffff ;  /* 0xffffffff13107836 */ /* 0x000fcc0000000000 */
[----:B------:R2:W3:Y:S02]  /*126d0*/  SHFL.IDX PT, R16, R7, R16, 0x1f ;  /* 0x00001f1007107589 */ /* 0x0004e400000e0000 */
.L_x_492:
[----:B---3--:R-:W-:Y:S01]  /*126e0*/  IMAD R16, R16, UR5, R10 ;  /* 0x0000000510107c24 */ /* 0x008fe2000f8e020a */
[----:B0-----:R-:W-:Y:S01]  /*126f0*/  IABS R2, R4 ;  /* 0x0000000400027213 */ /* 0x001fe20000000000 */
[----:B------:R-:W-:Y:S01]  /*12700*/  VIADD R19, R19, UR4 ;  /* 0x0000000413137c36 */ /* 0x000fe20008000000 */
[----:B-12---:R-:W-:Y:S02]  /*12710*/  IADD3 R7, RZ, -R3, RZ ;  /* 0x80000003ff077210 */ /* 0x006fe40007ffe0ff */
[----:B------:R-:W-:Y:S01]  /*12720*/  IADD3 R9, -R16, UR6, RZ ;  /* 0x0000000610097c10 */ /* 0x000fe2000fffe1ff */
[----:B------:R-:W-:Y:S02]  /*12730*/  IMAD.MOV R10, RZ, RZ, -R2 ;  /* 0x000000ffff0a7224 */ /* 0x000fe400078e0a02 */
[----:B------:R-:W-:Y:S01]  /*12740*/  IMAD R7, R7, R6, RZ ;  /* 0x0000000607077224 */ /* 0x000fe200078e02ff */
        /* <DEDUP_REMOVED lines=21> */
.L_x_488:
[----:B------:R-:W-:Y:S01]  /*128a0*/  MOV R17, RZ ;  /* 0x000000ff00117202 */ /* 0x000fe20000000f00 */
[----:B------:R-:W-:Y:S02]  /*128b0*/  IMAD.U32 R16, RZ, RZ, UR6 ;  /* 0x00000006ff107e24 */ /* 0x000fe4000f8e00ff */
[----:B------:R-:W-:-:S07]  /*128c0*/  IMAD.MOV.U32 R18, RZ, RZ, RZ ;  /* 0x000000ffff127224 */ /* 0x000fce00078e00ff */
.L_x_493:
[----:B------:R-:W-:-:S13]  /*128d0*/  ISETP.NE.AND P0, PT, R5, RZ, PT ;  /* 0x000000ff0500720c */ /* 0x000fda0003f05270 */
[----:B------:R-:W0:Y:S01]  /*128e0*/  @!P0 S2R R3, SR_CgaCtaId ;  /* 0x0000000000038919 */ /* 0x000e220000008800 */
[----:B------:R-:W-:-:S04]  /*128f0*/  @!P0 MOV R2, 0x400 ;  /* 0x0000040000028802 */ /* 0x000fc80000000f00 */
[----:B0-----:R-:W-:-:S05]  /*12900*/  @!P0 LEA R2, R3, R2, 0x18 ;  /* 0x0000000203028211 */ /* 0x001fca00078ec0ff */
[----:B------:R1:W-:Y:S01]  /*12910*/  @!P0 STS.128 [R2+0x19cd0], R16 ;  /* 0x019cd01002008388 */ /* 0x0003e20000000c00 */
[----:B------:R-:W-:Y:S06]  /*12920*/  BAR.ARV 0x5, 0x200 ;  /* 0x0148000000007b1d */ /* 0x000fec0000002000 */
.L_x_486:
[----:B------:R2:W-:Y:S01]  /*12930*/  STL [R1+0x40], RZ ;  /* 0x000040ff01007387 */ /* 0x0005e20000100800 */
[----:B------:R-:W-:Y:S01]  /*12940*/  ULDC UR4, c[0x0][0xc3c] ;  /* 0x00030f0000047ab9 */ /* 0x000fe20000000800 */
[----:B------:R-:W-:Y:S01]  /*12950*/  IMAD.MOV.U32 R25, RZ, RZ, 0x1 ;  /* 0x00000001ff197424 */ /* 0x000fe200078e00ff */
[----:B------:R-:W-:Y:S01]  /*12960*/  ISETP.GE.AND P0, PT, R19, UR4, PT ;  /* 0x0000000413007c0c */ /* 0x000fe2000bf06270 */
[----:B------:R-:W-:-:S12]  /*12970*/  IMAD.MOV.U32 R23, RZ, RZ, RZ ;  /* 0x000000ffff177224 */ /* 0x000fd800078e00ff */
[----:B--2---:R-:W-:Y:S05]  /*12980*/  @P0 BRA `(.L_x_494) ;  /* 0x0000006000200947 */ /* 0x004fea0003800000 */
[----:B------:R-:W2:Y:S01]  /*12990*/  S2R R14, SR_TID.X ;  /* 0x00000000000e7919 */ /* 0x000ea20000002100 */
[----:B------:R-:W3:Y:S01]  /*129a0*/  S2UR UR4, SR_CgaCtaId ;  /* 0x00000000000479c3 */ /* 0x000ee20000008800 */
[----:B------:R-:W-:Y:S01]  /*129b0*/  IMAD.SHL.U32 R0, R0, 0x800, RZ ;  /* 0x0000080000007824 */ /* 0x000fe200078e00ff */
[----:B------:R-:W-:Y:S01]  /*129c0*/  MOV R22, 0x400 ;  /* 0x0000040000167802 */ /* 0x000fe20000000f00 */
[----:B------:R-:W-:Y:S01]  /*129d0*/  BSSY B7, `(.L_x_494) ;  /* 0x0000603000077945 */ /* 0x000fe20003800000 */
[----:B------:R-:W-:Y:S01]  /*129e0*/  IMAD.MOV.U32 R27, RZ, RZ, 0x1 ;  /* 0x00000001ff1b7424 */ /* 0x000fe200078e00ff */
[----:B------:R-:W-:Y:S01]  /*129f0*/  ULDC.64 UR40, c[0x0][0x198] ;  /* 0x0000660000287ab9 */ /* 0x000fe20000000a00 */
[----:B------:R-:W-:Y:S01]  /*12a00*/  IMAD.MOV.U32 R24, RZ, RZ, RZ ;  /* 0x000000ffff187224 */ /* 0x000fe200078e00ff */
[----:B------:R-:W-:Y:S01]  /*12a10*/  ULOP3.LUT UR39, UR37, 0x2, URZ, 0xfc, !UPT ;  /* 0x0000000225277892 */ /* 0x000fe2000f8efc3f */
[----:B------:R-:W-:Y:S01]  /*12a20*/  IMAD.MOV.U32 R23, RZ, RZ, RZ ;  /* 0x000000ffff177224 */ /* 0x000fe200078e00ff */
[----:B------:R-:W-:Y:S01]  /*12a30*/  ULOP3.LUT UR36, UR37, 0x1, URZ, 0xfc, !UPT ;  /* 0x0000000125247892 */ /* 0x000fe2000f8efc3f */
[----:B------:R-:W-:Y:S01]  /*12a40*/  IMAD.MOV.U32 R25, RZ, RZ, 0x1 ;  /* 0x00000001ff197424 */ /* 0x000fe200078e00ff */
[----:B------:R-:W-:Y:S01]  /*12a50*/  ULDC UR38, c[0x0][0xc] ;  /* 0x0000030000267ab9 */ /* 0x000fe20000000800 */
[C---:B--2---:R-:W-:Y:S01]  /*12a60*/  IMAD.SHL.U32 R3, R14.reuse, 0x20, RZ ;  /* 0x000000200e037824 */ /* 0x044fe200078e00ff */
[C---:B------:R-:W-:Y:S01]  /*12a70*/  LOP3.LUT R12, R14.reuse, 0x7f, RZ, 0xc0, !PT ;  /* 0x0000007f0e0c7812 */ /* 0x040fe200078ec0ff */
[C---:B01----:R-:W-:Y:S01]  /*12a80*/  IMAD.SHL.U32 R2, R14.reuse, 0x10, RZ ;  /* 0x000000100e027824 */ /* 0x043fe200078e00ff */
[----:B------:R-:W-:Y:S01]  /*12a90*/  SHF.R.U32.HI R5, RZ, 0x1, R14 ;  /* 0x00000001ff057819 */ /* 0x000fe2000001160e */
[----:B------:R-:W-:Y:S01]  /*12aa0*/  IMAD.SHL.U32 R13, R14, 0x4, RZ ;  /* 0x000000040e0d7824 */ /* 0x000fe200078e00ff */
[C---:B------:R-:W-:Y:S01]  /*12ab0*/  LOP3.LUT R4, R3.reuse, 0x80, RZ, 0xc0, !PT ;  /* 0x0000008003047812 */ /* 0x040fe200078ec0ff */
[----:B------:R-:W-:Y:S01]  /*12ac0*/  IMAD.SHL.U32 R6, R12, 0x10, RZ ;  /* 0x000000100c067824 */ /* 0x000fe200078e00ff */
[----:B------:R-:W-:-:S02]  /*12ad0*/  LOP3.LUT R3, R3, 0x360, RZ, 0xc0, !PT ;  /* 0x0000036003037812 */ /* 0x000fc400078ec0ff */
[----:B------:R-:W-:Y:S02]  /*12ae0*/  LOP3.LUT R9, R2, 0x60, RZ, 0xc0, !PT ;  /* 0x0000006002097812 */ /* 0x000fe400078ec0ff */
[----:B------:R-:W-:Y:S02]  /*12af0*/  LOP3.LUT R7, R5, 0x20, RZ, 0xc0, !PT ;  /* 0x0000002005077812 */ /* 0x000fe400078ec0ff */
[----:B------:R-:W-:Y:S01]  /*12b00*/  LOP3.LUT R4, R4, 0x10, R5, 0xf8, !PT ;  /* 0x0000001004047812 */ /* 0x000fe200078ef805 */
[C---:B------:R-:W-:Y:S01]  /*12b10*/  IMAD.SHL.U32 R5, R14.reuse, 0x80, RZ ;  /* 0x000000800e057824 */ /* 0x040fe200078e00ff */
[--C-:B------:R-:W-:Y:S02]  /*12b20*/  LOP3.LUT R3, R3, 0x400, R6.reuse, 0xf8, !PT ;  /* 0x0000040003037812 */ /* 0x100fe400078ef806 */
[----:B------:R-:W-:Y:S01]  /*12b30*/  LOP3.LUT R11, R9, 0x700, R6, 0xf8, !PT ;  /* 0x00000700090b7812 */ /* 0x000fe200078ef806 */
[----:B------:R-:W-:Y:S01]  /*12b40*/  IMAD.SHL.U32 R9, R14, 0x2, RZ ;  /* 0x000000020e097824 */ /* 0x000fe200078e00ff */
[----:B------:R-:W-:-:S02]  /*12b50*/  LOP3.LUT R6, R7, 0x10, R14, 0xf8, !PT ;  /* 0x0000001007067812 */ /* 0x000fc400078ef80e */
[----:B------:R-:W-:Y:S02]  /*12b60*/  LOP3.LUT R8, R2, 0x90, RZ, 0xc0, !PT ;  /* 0x0000009002087812 */ /* 0x000fe400078ec0ff */
[----:B------:R-:W-:Y:S02]  /*12b70*/  LOP3.LUT R7, R6, 0x380, R5, 0xf8, !PT ;  /* 0x0000038006077812 */ /* 0x000fe400078ef805 */
[----:B------:R-:W-:Y:S02]  /*12b80*/  LOP3.LUT R5, R5, 0x400, RZ, 0xc0, !PT ;  /* 0x0000040005057812 */ /* 0x000fe400078ec0ff */
[----:B------:R-:W-:Y:S02]  /*12b90*/  LOP3.LUT R4, R4, 0x10, R13, 0x78, !PT ;  /* 0x0000001004047812 */ /* 0x000fe400078e780d */
[----:B------:R-:W-:Y:S02]  /*12ba0*/  LOP3.LUT R8, R8, 0x10, R9, 0x78, !PT ;  /* 0x0000001008087812 */ /* 0x000fe400078e7809 */
[----:B------:R-:W-:Y:S01]  /*12bb0*/  LOP3.LUT R0, R5, 0x800, R0, 0xf8, !PT ;  /* 0x0000080005007812 */ /* 0x000fe200078ef800 */
[----:B---3--:R-:W-:Y:S01]  /*12bc0*/  IMAD.U32 R5, RZ, RZ, UR4 ;  /* 0x00000004ff057e24 */ /* 0x008fe2000f8e00ff */
[----:B------:R-:W-:-:S02]  /*12bd0*/  LOP3.LUT R7, R7, 0x70, R2, 0x78, !PT ;  /* 0x0000007007077812 */ /* 0x000fc400078e7802 */
[----:B------:R-:W-:Y:S02]  /*12be0*/  LOP3.LUT R3, R3, R4, RZ, 0xfc, !PT ;  /* 0x0000000403037212 */ /* 0x000fe400078efcff */
[----:B------:R-:W-:Y:S02]  /*12bf0*/  LOP3.LUT R10, R11, R8, RZ, 0xfc, !PT ;  /* 0x000000080b0a7212 */ /* 0x000fe400078efcff */
[----:B------:R-:W-:Y:S01]  /*12c00*/  LOP3.LUT R0, R0, R7, RZ, 0xfc, !PT ;  /* 0x0000000700007212 */ /* 0x000fe200078efcff */
[----:B------:R0:W-:Y:S01]  /*12c10*/  STL [R1+0x1c], R3 ;  /* 0x00001c0301007387 */ /* 0x0001e20000100800 */
[----:B------:R-:W-:Y:S02]  /*12c20*/  LOP3.LUT P0, RZ, R14, 0x4, RZ, 0xc0, !PT ;  /* 0x000000040eff7812 */ /* 0x000fe4000780c0ff */
[----:B------:R-:W-:Y:S01]  /*12c30*/  SHF.R.U32.HI R4, RZ, 0x1, R12 ;  /* 0x00000001ff047819 */ /* 0x000fe2000001160c */
[----:B------:R-:W-:Y:S01]  /*12c40*/  STL [R1+0x10], R10 ;  /* 0x0000100a01007387 */ /* 0x000fe20000100800 */
[----:B------:R-:W-:-:S02]  /*12c50*/  LEA R22, R5, R22, 0x18 ;  /* 0x0000001605167211 */ /* 0x000fc400078ec0ff */
[----:B------:R-:W-:Y:S01]  /*12c60*/  LOP3.LUT R2, R2, 0x10, RZ, 0xc0, !PT ;  /* 0x0000001002027812 */ /* 0x000fe200078ec0ff */
[----:B------:R1:W-:Y:S01]  /*12c70*/  STL [R1+0x14], R0 ;  /* 0x0000140001007387 */ /* 0x0003e20000100800 */
[----:B0-----:R-:W-:-:S03]  /*12c80*/  IMAD.MOV.U32 R3, RZ, RZ, 0x40 ;  /* 0x00000040ff037424 */ /* 0x001fc600078e00ff */
[----:B------:R-:W-:Y:S02]  /*12c90*/  STL [R1+0xc], R5 ;  /* 0x00000c0501007387 */ /* 0x000fe40000100800 */
[----:B------:R-:W-:Y:S02]  /*12ca0*/  SEL R3, R3, 0xffffffc0, !P0 ;  /* 0xffffffc003037807 */ /* 0x000fe40004000000 */
[----:B-1----:R-:W-:-:S03]  /*12cb0*/  SHF.L.U32 R0, R14, 0x6, RZ ;  /* 0x000000060e007819 */ /* 0x002fc600000006ff */
[----:B------:R0:W-:Y:S01]  /*12cc0*/  STL [R1+0x18], R3 ;  /* 0x0000180301007387 */ /* 0x0001e20000100800 */
[----:B------:R-:W-:-:S03]  /*12cd0*/  LOP3.LUT R0, R0, 0x40, RZ, 0xc0, !PT ;  /* 0x0000004000007812 */ /* 0x000fc600078ec0ff */
[----:B------:R1:W-:Y:S01]  /*12ce0*/  STL [R1+0x40], RZ ;  /* 0x000040ff01007387 */ /* 0x0003e20000100800 */
[----:B------:R-:W-:Y:S01]  /*12cf0*/  LOP3.LUT R0, R4, R0, RZ, 0xfc, !PT ;  /* 0x0000000004007212 */ /* 0x000fe200078efcff */
[----:B------:R-:W-:Y:S01]  /*12d00*/  IMAD.IADD R0, R22, 0x1, R10 ;  /* 0x0000000116007824 */ /* 0x000fe200078e020a */
[----:B0-----:R-:W-:-:S04]  /*12d10*/  LOP3.LUT R3, R2, 0x20, RZ, 0xfc, !PT ;  /* 0x0000002002037812 */ /* 0x001fc800078efcff */
[----:B------:R1:W-:Y:S01]  /*12d20*/  STL [R1+0x24], R0 ;  /* 0x0000240001007387 */ /* 0x0003e20000100800 */
[----:B------:R-:W-:-:S07]  /*12d30*/  LOP3.LUT R2, R2, 0x40, RZ, 0xfc, !PT ;  /* 0x0000004002027812 */ /* 0x000fce00078efcff */
.L_x_612:
[----:B01-3--:R-:W0:Y:S02]  /*12d40*/  LDC.64 R2, c[0x0][0xc88] ;  /* 0x00032200ff027b82 */ /* 0x00be240000000a00 */
[----:B0-----:R-:W-:-:S05]  /*12d50*/  IMAD.WIDE R2, R19, 0x4, R2 ;  /* 0x0000000413027825 */ /* 0x001fca00078e0202 */
[----:B------:R-:W1:Y:S01]  /*12d60*/  LDG.E R26, desc[UR42][R2.64] ;  /* 0x0000002a021a7981 */ /* 0x000e62000c1e1900 */
[----:B------:R-:W-:Y:S05]  /*12d70*/  YIELD ;  /* 0x0000000000007946 */ /* 0x000fea0003800000 */
[----:B------:R-:W-:Y:S01]  /*12d80*/  ULDC.64 UR4, c[0x0][0xa28] ;  /* 0x00028a0000047ab9 */ /* 0x000fe20000000a00 */
[----:B------:R-:W-:Y:S01]  /*12d90*/  IMAD.MOV.U32 R9, RZ, RZ, RZ ;  /* 0x000000ffff097224 */ /* 0x000fe200078e00ff */
[----:B------:R-:W-:Y:S01]  /*12da0*/  ISETP.NE.U32.AND P0, PT, RZ, UR4, PT ;  /* 0x00000004ff007c0c */ /* 0x000fe2000bf05070 */
[----:B------:R-:W-:Y:S01]  /*12db0*/  IMAD.MOV.U32 R6, RZ, RZ, RZ ;  /* 0x000000ffff067224 */ /* 0x000fe200078e00ff */
[----:B------:R-:W-:Y:S01]  /*12dc0*/  ULDC.64 UR8, c[0x0][0xa18] ;  /* 0x0002860000087ab9 */ /* 0x000fe20000000a00 */
[----:B------:R-:W-:Y:S01]  /*12dd0*/  ULDC.64 UR6, c[0x0][0xa10] ;  /* 0x0002840000067ab9 */ /* 0x000fe20000000a00 */
[----:B------:R-:W-:-:S02]  /*12de0*/  ISETP.NE.AND.EX P0, PT, RZ, UR5, PT, P0 ;  /* 0x00000005ff007c0c */ /* 0x000fc4000bf05300 */
[----:B-1----:R-:W-:-:S11]  /*12df0*/  SHF.R.S32.HI R0, RZ, 0x1f, R26 ;  /* 0x0000001fff007819 */ /* 0x002fd6000001141a */
[C---:B------:R-:W-:Y:S01]  /*12e00*/  @P0 LEA R2, P1, R26.reuse, UR4, 0x2 ;  /* 0x000000041a020c11 */ /* 0x040fe2000f8210ff */
[C---:B------:R-:W-:Y:S01]  /*12e10*/  IMAD.SHL.U32 R29, R26.reuse, 0x4, RZ ;  /* 0x000000041a1d7824 */ /* 0x040fe200078e00ff */
[C-C-:B------:R-:W-:Y:S01]  /*12e20*/  SHF.L.U64.HI R10, R26.reuse, 0x2, R0.reuse ;  /* 0x000000021a0a7819 */ /* 0x140fe20000010200 */
[----:B------:R0:W-:Y:S01]  /*12e30*/  STL [R1+0x38], R0 ;  /* 0x0000380001007387 */ /* 0x0001e20000100800 */
[----:B------:R-:W-:Y:S01]  /*12e40*/  @P0 LEA.HI.X R3, R26, UR5, R0, 0x2, P1 ;  /* 0x000000051a030c11 */ /* 0x000fe200088f1400 */
[----:B------:R-:W-:-:S04]  /*12e50*/  ULDC.64 UR4, c[0x0][0xa00] ;  /* 0x0002800000047ab9 */ /* 0x000fc80000000a00 */
[----:B------:R1:W2:Y:S01]  /*12e60*/  @P0 LDG.E R9, desc[UR42][R2.64] ;  /* 0x0000002a02090981 */ /* 0x0002a2000c1e1900 */
[----:B------:R-:W-:Y:S02]  /*12e70*/  ISETP.NE.U32.AND P0, PT, RZ, UR4, PT ;  /* 0x00000004ff007c0c */ /* 0x000fe4000bf05070 */
[----:B------:R-:W-:Y:S01]  /*12e80*/  ISETP.NE.U32.AND P2, PT, RZ, UR8, PT ;  /* 0x00000008ff007c0c */ /* 0x000fe2000bf45070 */
[----:B------:R-:W-:Y:S01]  /*12e90*/  STL [R1+0x4], R10 ;  /* 0x0000040a01007387 */ /* 0x000fe20000100800 */
[----:B------:R-:W-:Y:S01]  /*12ea0*/  ISETP.NE.AND.EX P0, PT, RZ, UR5, PT, P0 ;  /* 0x00000005ff007c0c */ /* 0x000fe2000bf05300 */
[----:B0-----:R-:W-:Y:S01]  /*12eb0*/  IMAD.MOV.U32 R0, RZ, RZ, RZ ;  /* 0x000000ffff007224 */ /* 0x001fe200078e00ff */
[----:B------:R-:W-:Y:S02]  /*12ec0*/  ISETP.NE.AND.EX P2, PT, RZ, UR9, PT, P2 ;  /* 0x00000009ff007c0c */ /* 0x000fe4000bf45320 */
[----:B------:R-:W-:Y:S02]  /*12ed0*/  ISETP.NE.U32.AND P1, PT, RZ, UR6, PT ;  /* 0x00000006ff007c0c */ /* 0x000fe4000bf25070 */
[----:B-1----:R-:W-:-:S02]  /*12ee0*/  IADD3 R2, P3, R29, UR4, RZ ;  /* 0x000000041d027c10 */ /* 0x002fc4000ff7e0ff */
[----:B------:R-:W-:Y:S02]  /*12ef0*/  ISETP.NE.AND.EX P1, PT, RZ, UR7, PT, P1 ;  /* 0x00000007ff007c0c */ /* 0x000fe4000bf25310 */
[----:B------:R-:W-:Y:S02]  /*12f00*/  IADD3.X R3, R10, UR5, RZ, P3, !PT ;  /* 0x000000050a037c10 */ /* 0x000fe40009ffe4ff */
[----:B------:R-:W-:-:S03]  /*12f10*/  IADD3 R4, P4, R29, UR6, RZ ;  /* 0x000000061d047c10 */ /* 0x000fc6000ff9e0ff */
[----:B------:R-:W3:Y:S01]  /*12f20*/  @P0 LDG.E R6, desc[UR42][R2.64] ;  /* 0x0000002a02060981 */ /* 0x000ee2000c1e1900 */
[----:B------:R-:W-:Y:S01]  /*12f30*/  ULDC UR4, c[0x0][0x288] ;  /* 0x0000a20000047ab9 */ /* 0x000fe20000000800 */
[----:B------:R-:W-:Y:S02]  /*12f40*/  IADD3.X R5, R10, UR7, RZ, P4, !PT ;  /* 0x000000070a057c10 */ /* 0x000fe4000a7fe4ff */
[----:B------:R-:W-:Y:S01]  /*12f50*/  MOV R8, UR4 ;  /* 0x0000000400087c02 */ /* 0x000fe20008000f00 */
[----:B------:R-:W-:Y:S02]  /*12f60*/  ULDC.64 UR4, c[0x0][0x418] ;  /* 0x0001060000047ab9 */ /* 0x000fe40000000a00 */
[----:B------:R-:W5:Y:S04]  /*12f70*/  @P1 LDG.E R0, desc[UR42][R4.64] ;  /* 0x0000002a04001981 */ /* 0x000f68000c1e1900 */
[----:B---3--:R0:W-:Y:S02]  /*12f80*/  STL [R1+0x28], R6 ;  /* 0x0000280601007387 */ /* 0x0081e40000100800 */
[----:B0-----:R-:W-:-:S04]  /*12f90*/  @P2 IADD3 R6, P3, R29, UR8, RZ ;  /* 0x000000081d062c10 */ /* 0x001fc8000ff7e0ff */
[----:B------:R-:W-:-:S05]  /*12fa0*/  @P2 IADD3.X R7, R10, UR9, RZ, P3, !PT ;  /* 0x000000090a072c10 */ /* 0x000fca0009ffe4ff */
[----:B------:R0:W3:Y:S01]  /*12fb0*/  @P2 LDG.E R8, desc[UR42][R6.64] ;  /* 0x0000002a06082981 */ /* 0x0000e2000c1e1900 */
[----:B------:R-:W-:-:S03]  /*12fc0*/  UISETP.NE.U32.AND UP0, UPT, UR4, URZ, UPT ;  /* 0x0000003f0400728c */ /* 0x000fc6000bf05070 */
[----:B--2---:R1:W-:Y:S01]  /*12fd0*/  STL [R1], R9 ;  /* 0x0000000901007387 */ /* 0x0043e20000100800 */
[----:B------:R-:W-:Y:S01]  /*12fe0*/  UISETP.NE.AND.EX UP0, UPT, UR5, URZ, UPT, UP0 ;  /* 0x0000003f0500728c */ /* 0x000fe2000bf05300 */
[----:B------:R-:W-:Y:S02]  /*12ff0*/  ULDC UR4, c[0x0][0x424] ;  /* 0x0001090000047ab9 */ /* 0x000fe40000000800 */
[----:B------:R-:W-:Y:S01]  /*13000*/  ULDC UR5, c[0x0][0x2f0] ;  /* 0x0000bc0000057ab9 */ /* 0x000fe20000000800 */
[----:B------:R-:W-:-:S04]  /*13010*/  USEL UR4, UR4, 0x1, UP0 ;  /* 0x0000000104047887 */ /* 0x000fc80008000000 */
[----:B------:R-:W-:-:S03]  /*13020*/  UIMAD UR4, UR4, UR5, URZ ;  /* 0x00000005040472a4 */ /* 0x000fc6000f8e023f */
[----:B------:R-:W-:Y:S02]  /*13030*/  ULDC UR5, c[0x0][0x348] ;  /* 0x0000d20000057ab9 */ /* 0x000fe40000000800 */
[----:B0-----:R-:W-:Y:S02]  /*13040*/  IMAD.U32 R6, RZ, RZ, UR5 ;  /* 0x00000005ff067e24 */ /* 0x001fe4000f8e00ff */
[----:B------:R-:W-:Y:S01]  /*13050*/  IMAD.U32 R7, RZ, RZ, UR4 ;  /* 0x00000004ff077e24 */ /* 0x000fe2000f8e00ff */
[----:B---3--:R1:W-:Y:S01]  /*13060*/  STL [R1+0x3c], R8 ;  /* 0x00003c0801007387 */ /* 0x0083e20000100800 */
[----:B------:R-:W-:Y:S05]  /*13070*/  @P2 BRA `(.L_x_495) ;  /* 0x0000000000142947 */ /* 0x000fea0003800000 */
[----:B------:R-:W-:Y:S05]  /*13080*/  @!P0 BRA `(.L_x_495) ;  /* 0x0000000000108947 */ /* 0x000fea0003800000 */
[----:B-1----:R-:W2:Y:S04]  /*13090*/  LDG.E R8, desc[UR42][R2.64] ;  /* 0x0000002a02087981 */ /* 0x002ea8000c1e1900 */
[----:B------:R-:W2:Y:S02]  /*130a0*/  LDG.E R2, desc[UR42][R2.64+0x4] ;  /* 0x0000042a02027981 */ /* 0x000ea4000c1e1900 */
[----:B--2---:R-:W-:-:S05]  /*130b0*/  IMAD.IADD R2, R2, 0x1, -R8 ;  /* 0x0000000102027824 */ /* 0x004fca00078e0a08 */
[----:B------:R0:W-:Y:S02]  /*130c0*/  STL [R1+0x3c], R2 ;  /* 0x00003c0201007387 */ /* 0x0001e40000100800 */
.L_x_495:
[----:B------:R-:W-:Y:S01]  /*130d0*/  ULDC.64 UR4, c[0x0][0xa20] ;  /* 0x0002880000047ab9 */ /* 0x000fe20000000a00 */
[----:B------:R-:W-:Y:S01]  /*130e0*/  IMAD.MOV.U32 R28, RZ, RZ, R26 ;  /* 0x000000ffff1c7224 */ /* 0x000fe200078e001a */
[----:B------:R-:W-:-:S04]  /*130f0*/  ISETP.NE.U32.AND P0, PT, RZ, UR4, PT ;  /* 0x00000004ff007c0c */ /* 0x000fc8000bf05070 */
[----:B------:R-:W-:-:S13]  /*13100*/  ISETP.NE.AND.EX P0, PT, RZ, UR5, PT, P0 ;  /* 0x00000005ff007c0c */ /* 0x000fda000bf05300 */
[----:B------:R-:W-:Y:S05]  /*13110*/  @!P0 BRA `(.L_x_496) ;  /* 0x0000000000108947 */ /* 0x000fea0003800000 */
[----:B0-----:R-:W-:-:S04]  /*13120*/  IADD3 R2, P0, R29, UR4, RZ ;  /* 0x000000041d027c10 */ /* 0x001fc8000ff1e0ff */
[----:B------:R-:W-:-:S05]  /*13130*/  IADD3.X R3, R10, UR5, RZ, P0, !PT ;  /* 0x000000050a037c10 */ /* 0x000fca00087fe4ff */
[----:B------:R0:W5:Y:S01]  /*13140*/  LDG.E R7, desc[UR42][R2.64] ;  /* 0x0000002a02077981 */ /* 0x000162000c1e1900 */
[----:B------:R-:W-:Y:S05]  /*13150*/  BRA `(.L_x_497) ;  /* 0x0000000000247947 */ /* 0x000fea0003800000 */
.L_x_496:
[----:B------:R-:W-:Y:S02]  /*13160*/  ULDC.64 UR4, c[0x0][0xa08] ;  /* 0x0002820000047ab9 */ /* 0x000fe40000000a00 */
[----:B------:R-:W-:-:S04]  /*13170*/  ISETP.NE.U32.AND P0, PT, RZ, UR4, PT ;  /* 0x00000004ff007c0c */ /* 0x000fc8000bf05070 */
[----:B------:R-:W-:-:S13]  /*13180*/  ISETP.NE.AND.EX P0, PT, RZ, UR5, PT, P0 ;  /* 0x00000005ff007c0c */ /* 0x000fda000bf05300 */
[----:B------:R-:W-:Y:S05]  /*13190*/  @!P0 BRA `(.L_x_497) ;  /* 0x0000000000148947 */ /* 0x000fea0003800000 */
[----:B0-----:R-:W0:Y:S02]  /*131a0*/  LDC.64 R2, c[0x0][0xa08] ;  /* 0x00028200ff027b82 */ /* 0x001e240000000a00 */
[----:B0-----:R-:W-:-:S05]  /*131b0*/  IMAD.WIDE R2, R28, 0x4, R2 ;  /* 0x000000041c027825 */ /* 0x001fca00078e0202 */
[----:B------:R-:W2:Y:S04]  /*131c0*/  LDG.E R7, desc[UR42][R2.64] ;  /* 0x0000002a02077981 */ /* 0x000ea8000c1e1900 */
[----:B------:R-:W2:Y:S02]  /*131d0*/  LDG.E R2, desc[UR42][R2.64+0x4] ;  /* 0x0000042a02027981 */ /* 0x000ea4000c1e1900 */
[----:B--2---:R-:W-:-:S07]  /*131e0*/  IMAD.IADD R7, R2, 0x1, -R7 ;  /* 0x0000000102077824 */ /* 0x004fce00078e0a07 */
.L_x_497:
[----:B0-----:R-:W2:Y:S04]  /*131f0*/  @P1 LDG.E R2, desc[UR42][R4.64] ;  /* 0x0000002a04021981 */ /* 0x001ea8000c1e1900 */
[----:B------:R-:W2:Y:S01]  /*13200*/  @P1 LDG.E R4, desc[UR42][R4.64+0x4] ;  /* 0x0000042a04041981 */ /* 0x000ea2000c1e1900 */
[----:B-----5:R-:W-:Y:S01]  /*13210*/  IMAD.IADD R7, R7, 0x1, -R9 ;  /* 0x0000000107077824 */ /* 0x020fe200078e0a09 */
[----:B------:R-:W-:Y:S01]  /*13220*/  BSSY B0, `(.L_x_498) ;  /* 0x0000157000007945 */ /* 0x000fe20003800000 */
[----:B--2---:R-:W-:-:S04]  /*13230*/  @P1 IMAD.IADD R6, R4, 0x1, -R2 ;  /* 0x0000000104061824 */ /* 0x004fc800078e0a02 */
[----:B------:R-:W-:-:S05]  /*13240*/  IMAD.IADD R2, R7, 0x1, R6 ;  /* 0x0000000107027824 */ /* 0x000fca00078e0206 */
[----:B------:R0:W-:Y:S02]  /*13250*/  STL [R1+0x20], R2 ;  /* 0x0000200201007387 */ /* 0x0001e40000100800 */
[----:B0-----:R-:W-:-:S05]  /*13260*/  VIADD R2, R2, 0x7f ;  /* 0x0000007f02027836 */ /* 0x001fca0000000000 */
[----:B------:R-:W-:-:S04]  /*13270*/  SHF.R.S32.HI R3, RZ, 0x1f, R2 ;  /* 0x0000001fff037819 */ /* 0x000fc80000011402 */
[----:B------:R-:W-:Y:S01]  /*13280*/  LEA.HI R4, R3, R2, RZ, 0x7 ;  /* 0x0000000203047211 */ /* 0x000fe200078f38ff */
[----:B------:R-:W-:-:S04]  /*13290*/  IMAD.MOV R3, RZ, RZ, -R7 ;  /* 0x000000ffff037224 */ /* 0x000fc800078e0a07 */
[----:B------:R0:W-:Y:S01]  /*132a0*/  STL [R1+0x48], R4 ;  /* 0x0000480401007387 */ /* 0x0001e20000100800 */
[----:B------:R-:W-:Y:S02]  /*132b0*/  VIMNMX R3, RZ, R3, !PT ;  /* 0x00000003ff037248 */ /* 0x000fe40007fe0100 */
[----:B0-----:R-:W-:-:S04]  /*132c0*/  LOP3.LUT R4, R4, 0xffffff80, RZ, 0xc0, !PT ;  /* 0xffffff8004047812 */ /* 0x001fc800078ec0ff */
[----:B------:R-:W-:Y:S01]  /*132d0*/  VIADDMNMX R2, R4, -R7, R6, PT ;  /* 0x8000000704027246 */ /* 0x000fe20003800106 */
[----:B------:R0:W-:Y:S03]  /*132e0*/  STL [R1+0x30], R4 ;  /* 0x0000300401007387 */ /* 0x0001e60000100800 */
[----:B------:R-:W-:Y:S02]  /*132f0*/  ISETP.GT.AND P0, PT, R2, R3, PT ;  /* 0x000000030200720c */ /* 0x000fe40003f04270 */
[----:B------:R-:W-:-:S11]  /*13300*/  SHF.R.U32.HI R3, RZ, 0x7, R3 ;  /* 0x00000007ff037819 */ /* 0x000fd60000011603 */
[----:B------:R-:W-:-:S05]  /*13310*/  @P0 VIADD R2, R2, 0x7f ;  /* 0x0000007f02020836 */ /* 0x000fca0000000000 */
[----:B0-----:R-:W-:-:S04]  /*13320*/  @P0 SHF.R.S32.HI R4, RZ, 0x1f, R2 ;  /* 0x0000001fff040819 */ /* 0x001fc80000011402 */
[----:B------:R-:W-:Y:S02]  /*13330*/  @P0 LEA.HI R2, R4, R2, RZ, 0x7 ;  /* 0x0000000204020211 */ /* 0x000fe400078f38ff */
[-C--:B------:R-:W-:Y:S02]  /*13340*/  MOV R4, R3.reuse ;  /* 0x0000000300047202 */ /* 0x080fe40000000f00 */
[----:B------:R-:W-:Y:S02]  /*13350*/  @P0 SHF.R.S32.HI R4, RZ, 0x7, R2 ;  /* 0x00000007ff040819 */ /* 0x000fe40000011402 */
[----:B------:R-:W-:Y:S02]  /*13360*/  PLOP3.LUT P0, PT, PT, PT, PT, 0x80, 0x0 ;  /* 0x000000000000781c */ /* 0x000fe40003f0f070 */
[----:B------:R-:W-:-:S13]  /*13370*/  ISETP.GT.AND P2, PT, R4, R3, PT ;  /* 0x000000030400720c */ /* 0x000fda0003f44270 */
[----:B------:R-:W-:Y:S05]  /*13380*/  @!P2 BRA `(.L_x_499) ;  /* 0x000000140000a947 */ /* 0x000fea0003800000 */
[----:B------:R-:W-:Y:S01]  /*13390*/  UMOV UR4, 0xffffffff ;  /* 0xffffffff00047882 */ /* 0x000fe20000000000 */
[----:B------:R-:W-:Y:S02]  /*133a0*/  SEL R2, R28, RZ, !P1 ;  /* 0x000000ff1c027207 */ /* 0x000fe40004800000 */
[----:B------:R-:W-:Y:S05]  /*133b0*/  BRA.DIV UR4, `(.L_x_500) ;  /* 0x00000066041c7947 */ /* 0x000fea000b800000 */
[----:B------:R-:W0:Y:S02]  /*133c0*/  S2R R5, SR_TID.X ;  /* 0x0000000000057919 */ /* 0x000e240000002100 */
[----:B0-----:R-:W-:-:S04]  /*133d0*/  SHF.R.U32.HI R5, RZ, 0x5, R5 ;  /* 0x00000005ff057819 */ /* 0x001fc80000011605 */
[----:B------:R-:W-:-:S05]  /*133e0*/  LOP3.LUT R5, R5, 0x3, RZ, 0xc0, !PT ;  /* 0x0000000305057812 */ /* 0x000fca00078ec0ff */
[----:B------:R0:W2:Y:S02]  /*133f0*/  SHFL.IDX PT, R14, R5, RZ, 0x1f ;  /* 0x00001fff050e7589 */ /* 0x0000a400000e0000 */
.L_x_660:
[----:B--2---:R-:W-:Y:S02]  /*13400*/  ISETP.NE.AND P0, PT, R14, RZ, PT ;  /* 0x000000ff0e00720c */ /* 0x004fe40003f05270 */
[----:B------:R-:W-:-:S11]  /*13410*/  PLOP3.LUT P6, PT, PT, PT, PT, 0x8, 0x0 ;  /* 0x000000000000781c */ /* 0x000fd60003fce170 */
[----:B------:R-:W-:Y:S05]  /*13420*/  @P0 BRA `(.L_x_501) ;  /* 0x00000000000c0947 */ /* 0x000fea0003800000 */
[----:B------:R-:W-:-:S03]  /*13430*/  UMOV UR4, 0xffffffff ;  /* 0xffffffff00047882 */ /* 0x000fc60000000000 */
[----:B------:R-:W-:Y:S05]  /*13440*/  BRA.DIV UR4, `(.L_x_502) ;  /* 0x00000066042c7947 */ /* 0x000fea000b800000 */
[----:B------:R-:W-:-:S13]  /*13450*/  ELECT P6, URZ, PT ;  /* 0x00000000003f782f */ /* 0x000fda00038c0000 */
.L_x_501:
[----:B0-----:R-:W2:Y:S01]  /*13460*/  LDL R5, [R1+0x40] ;  /* 0x0000400001057983 */ /* 0x001ea20000100800 */
[----:B------:R-:W-:Y:S01]  /*13470*/  BSSY B1, `(.L_x_503) ;  /* 0x0000008000017945 */ /* 0x000fe20003800000 */
[----:B--2---:R-:W-:-:S05]  /*13480*/  VIADD R5, R5, 0x1 ;  /* 0x0000000105057836 */ /* 0x004fca0000000000 */
[----:B------:R-:W-:-:S04]  /*13490*/  LEA.HI R6, R5, R5, RZ, 0x1 ;  /* 0x0000000505067211 */ /* 0x000fc800078f08ff */
[----:B------:R-:W-:-:S05]  /*134a0*/  LOP3.LUT R6, R6, 0xfffffffe, RZ, 0xc0, !PT ;  /* 0xfffffffe06067812 */ /* 0x000fca00078ec0ff */
[----:B------:R-:W-:-:S05]  /*134b0*/  IMAD.IADD R5, R5, 0x1, -R6 ;  /* 0x0000000105057824 */ /* 0x000fca00078e0a06 */
[----:B------:R-:W-:-:S04]  /*134c0*/  SHF.L.U32 R5, R5, 0x1f, RZ ;  /* 0x0000001f05057819 */ /* 0x000fc800000006ff */
[----:B------:R-:W0:Y:S02]  /*134d0*/  SYNCS.PHASECHK.TRANS64.TRYWAIT P0, [R22+URZ+0x19c20], R5 ;  /* 0x019c2005160075a7 */ /* 0x000e24000800017f */
[----:B0-----:R-:W-:Y:S05]  /*134e0*/  @!P0 BRA `(.L_x_504) ;  /* 0x0000006400248947 */ /* 0x001fea0003800000 */
.L_x_663:
[----:B------:R-:W-:Y:S05]  /*134f0*/  BSYNC B1 ;  /* 0x0000000000017941 */ /* 0x000fea0003800000 */
.L_x_503:
[----:B------:R-:W-:Y:S04]  /*13500*/  BSSY B1, `(.L_x_505) ;  /* 0x000008b000017945 */ /* 0x000fe80003800000 */
[----:B------:R-:W-:Y:S05]  /*13510*/  @!P6 BRA `(.L_x_506) ;  /* 0x000000080024e947 */ /* 0x000fea0003800000 */
[----:B-1----:R-:W-:Y:S01]  /*13520*/  IMAD R8, R24, 0x8, R22 ;  /* 0x0000000818087824 */ /* 0x002fe200078e0216 */
[----:B------:R-:W-:Y:S01]  /*13530*/  SHF.L.U32 R10, R27, 0x1f, RZ ;  /* 0x0000001f1b0a7819 */ /* 0x000fe200000006ff */
[----:B------:R-:W1:Y:S01]  /*13540*/  S2R R6, SR_TID.X ;  /* 0x0000000000067919 */ /* 0x000e620000002100 */
[----:B------:R-:W-:Y:S02]  /*13550*/  BSSY B2, `(.L_x_507) ;  /* 0x0000005000027945 */ /* 0x000fe40003800000 */
[----:B------:R-:W2:Y:S01]  /*13560*/  SYNCS.PHASECHK.TRANS64.TRYWAIT P0, [R8+URZ+0x19ca0], R10 ;  /* 0x019ca00a080075a7 */ /* 0x000ea2000800017f */
[----:B-1----:R-:W-:-:S04]  /*13570*/  LOP3.LUT R6, R6, 0x7f, RZ, 0xc0, !PT ;  /* 0x0000007f06067812 */ /* 0x002fc800078ec0ff */
[----:B------:R-:W-:Y:S01]  /*13580*/  ISETP.NE.AND P1, PT, R6, RZ, PT ;  /* 0x000000ff0600720c */ /* 0x000fe20003f25270 */
[----:B--2---:R-:W-:-:S12]  /*13590*/  @!P0 BRA `(.L_x_508) ;  /* 0x00000064000c8947 */ /* 0x004fd80003800000 */
.L_x_664:
[----:B------:R-:W-:Y:S05]  /*135a0*/  BSYNC B2 ;  /* 0x0000000000027941 */ /* 0x000fea0003800000 */
.L_x_507:
[----:B------:R-:W-:Y:S04]  /*135b0*/  BSSY B2, `(.L_x_509) ;  /* 0x0000009000027945 */ /* 0x000fe80003800000 */
[----:B------:R-:W-:Y:S05]  /*135c0*/  @P1 BRA `(.L_x_510) ;  /* 0x00000000001c1947 */ /* 0x000fea0003800000 */
[----:B0-----:R-:W0:Y:S02]  /*135d0*/  S2R R5, SR_TID.X ;  /* 0x0000000000057919 */ /* 0x001e240000002100 */
[----:B0-----:R-:W-:Y:S01]  /*135e0*/  LOP3.LUT R6, R5, 0x1f, RZ, 0xc0, !PT ;  /* 0x0000001f05067812 */ /* 0x001fe200078ec0ff */
[----:B------:R-:W-:-:S03]  /*135f0*/  IMAD.MOV.U32 R5, RZ, RZ, 0x3000 ;  /* 0x00003000ff057424 */ /* 0x000fc600078e00ff */
[----:B------:R-:W-:Y:S01]  /*13600*/  ISETP.NE.AND P0, PT, R6, RZ, PT ;  /* 0x000000ff0600720c */ /* 0x000fe20003f05270 */
[----:B------:R2:W-:-:S12]  /*13610*/  SYNCS.ARRIVE.TRANS64 RZ, [R8+URZ+0x19c90], R5 ;  /* 0x019c900508ff79a7 */ /* 0x0005d8000800003f */
[----:B--2---:R-:W-:Y:S05]  /*13620*/  @!P0 BRA `(.L_x_510) ;  /* 0x0000000000048947 */ /* 0x004fea0003800000 */
[----:B------:R-:W-:Y:S01]  /*13630*/  BPT.TRAP 0x1 ;  /* 0x000000040000795c */ /* 0x000fe20000300000 */
.L_x_510:
[----:B------:R-:W-:Y:S05]  /*13640*/  BSYNC B2 ;  /* 0x0000000000027941 */ /* 0x000fea0003800000 */
.L_x_509:
[----:B------:R-:W-:Y:S01]  /*13650*/  IMAD.MOV.U32 R14, RZ, RZ, RZ ;  /* 0x000000ffff0e7224 */ /* 0x000fe200078e00ff */
[----:B------:R-:W-:Y:S01]  /*13660*/  UIADD3 UR4, UP0, UR40, 0x570, URZ ;  /* 0x0000057028047890 */ /* 0x000fe2000ff1e03f */
[----:B------:R-:W-:Y:S01]  /*13670*/  IMAD R6, R4, 0x80, R0 ;  /* 0x0000008004067824 */ /* 0x000fe200078e0200 */
[----:B------:R-:W-:Y:S01]  /*13680*/  PLOP3.LUT P0, PT, PT, PT, PT, 0x80, 0x0 ;  /* 0x000000000000781c */ /* 0x000fe20003f0f070 */
[----:B------:R-:W-:Y:S01]  /*13690*/  IMAD R7, R24, 0x3000, R22 ;  /* 0x0000300018077824 */ /* 0x000fe200078e0216 */
[----:B------:R-:W-:Y:S01]  /*136a0*/  R2UR UR10, R14 ;  /* 0x000000000e0a72ca */ /* 0x000fe200000e0000 */
[----:B------:R-:W-:Y:S01]  /*136b0*/  VIADD R6, R6, 0xffffff80 ;  /* 0xffffff8006067836 */ /* 0x000fe20000000000 */
[----:B------:R-:W-:Y:S01]  /*136c0*/  UIADD3.X UR5, URZ, UR41, URZ, UP0, !UPT ;  /* 0x000000293f057290 */ /* 0x000fe200087fe43f */
[----:B0-----:R-:W-:Y:S01]  /*136d0*/  VIADD R5, R8, 0x19c90 ;  /* 0x00019c9008057836 */ /* 0x001fe20000000000 */
[----:B------:R-:W-:Y:S01]  /*136e0*/  UMOV UR6, 0x0 ;  /* 0x0000000000067882 */ /* 0x000fe20000000000 */
[----:B------:R-:W-:Y:S01]  /*136f0*/  VIADD R9, R7, 0x13800 ;  /* 0x0001380007097836 */ /* 0x000fe20000000000 */
[----:B------:R-:W-:-:S09]  /*13700*/  UMOV UR7, 0x12f00000 ;  /* 0x12f0000000077882 */ /* 0x000fd20000000000 */
.L_x_511:
[----:B------:R-:W-:-:S13]  /*13710*/  @P0 ELECT P2, URZ, PT ;  /* 0x00000000003f082f */ /* 0x000fda0003840000 */
[----:B------:R-:W-:Y:S02]  /*13720*/  @P2 R2UR UR13, R2 ;  /* 0x00000000020d22ca */ /* 0x000fe400000e0000 */
[----:B------:R-:W-:Y:S02]  /*13730*/  @P2 R2UR UR12, R18 ;  /* 0x00000000120c22ca */ /* 0x000fe400000e0000 */
[----:B------:R-:W-:Y:S02]  /*13740*/  @P2 R2UR UR11, R6 ;  /* 0x00000000060b22ca */ /* 0x000fe400000e0000 */
[----:B------:R-:W-:Y:S02]  /*13750*/  @P2 R2UR UR9, R5 ;  /* 0x00000000050922ca */ /* 0x000fe400000e0000 */
[----:B------:R-:W-:Y:S02]  /*13760*/  @P2 R2UR UR8, R9 ;  /* 0x00000000090822ca */ /* 0x000fe400000e0000 */
[----:B------:R-:W-:-:S02]  /*13770*/  @P2 PLOP3.LUT P0, PT, P2, PT, PT, 0x8, 0x0 ;  /* 0x000000000000281c */ /* 0x000fc4000170e170 */
[----:B------:R-:W-:-:S09]  /*13780*/  PLOP3.LUT P2, PT, PT, PT, PT, 0x8, 0x0 ;  /* 0x000000000000781c */ /* 0x000fd20003f4e170 */
[----:B------:R0:W-:Y:S02]  /*13790*/  UTMALDG.4D [UR8], [UR4], desc[UR6] ;  /* 0x00000608040075b4 */ /* 0x0001e40008019000 */
[----:B0-----:R-:W-:Y:S05]  /*137a0*/  @P0 BRA.U.ANY `(.L_x_511) ;  /* 0xfffffffd00d80947 */ /* 0x001fea000393ffff */
[----:B------:R-:W-:Y:S01]  /*137b0*/  IMAD.MOV.U32 R13, RZ, RZ, 0x20 ;  /* 0x00000020ff0d7424 */ /* 0x000fe200078e00ff */
[----:B------:R-:W-:Y:S01]  /*137c0*/  PLOP3.LUT P0, PT, PT, PT, PT, 0x80, 0x0 ;  /* 0x000000000000781c */ /* 0x000fe20003f0f070 */
[----:B------:R-:W-:Y:S01]  /*137d0*/  VIADD R9, R7, 0x14800 ;  /* 0x0001480007097836 */ /* 0x000fe20000000000 */
[----:B------:R-:W-:Y:S01]  /*137e0*/  UMOV UR6, 0x0 ;  /* 0x0000000000067882 */ /* 0x000fe20000000000 */
[----:B------:R-:W-:Y:S01]  /*137f0*/  UMOV UR7, 0x12f00000 ;  /* 0x12f0000000077882 */ /* 0x000fe20000000000 */
[----:B------:R-:W-:-:S15]  /*13800*/  R2UR UR10, R13 ;  /* 0x000000000d0a72ca */ /* 0x000fde00000e0000 */
.L_x_512:
        /* <DEDUP_REMOVED lines=10> */
[----:B------:R-:W-:Y:S01]  /*138b0*/  MOV R12, 0x40 ;  /* 0x00000040000c7802 */ /* 0x000fe20000000f00 */
[----:B------:R-:W-:Y:S01]  /*138c0*/  VIADD R9, R7, 0x15800 ;  /* 0x0001580007097836 */ /* 0x000fe20000000000 */
[----:B------:R-:W-:Y:S01]  /*138d0*/  PLOP3.LUT P0, PT, PT, PT, PT, 0x80, 0x0 ;  /* 0x000000000000781c */ /* 0x000fe20003f0f070 */
[----:B------:R-:W-:Y:S01]  /*138e0*/  UMOV UR6, 0x0 ;  /* 0x0000000000067882 */ /* 0x000fe20000000000 */
[----:B------:R-:W-:Y:S01]  /*138f0*/  R2UR UR10, R12 ;  /* 0x000000000c0a72ca */ /* 0x000fe200000e0000 */
[----:B------:R-:W-:-:S14]  /*13900*/  UMOV UR7, 0x12f00000 ;  /* 0x12f0000000077882 */ /* 0x000fdc0000000000 */
.L_x_513:
        /* <DEDUP_REMOVED lines=10> */
[----:B------:R-:W0:Y:S01]  /*139b0*/  SYNCS.PHASECHK.TRANS64.TRYWAIT P0, [R8+URZ+0x19cc0], R10 ;  /* 0x019cc00a080075a7 */ /* 0x000e22000800017f */
[----:B------:R-:W-:Y:S04]  /*139c0*/  BSSY B2, `(.L_x_514) ;  /* 0x0000002000027945 */ /* 0x000fe80003800000 */
[----:B0-----:R-:W-:Y:S05]  /*139d0*/  @!P0 BRA `(.L_x_515) ;  /* 0x0000006000108947 */ /* 0x001fea0003800000 */
.L_x_665:
[----:B------:R-:W-:Y:S05]  /*139e0*/  BSYNC B2 ;  /* 0x0000000000027941 */ /* 0x000fea0003800000 */
.L_x_514:
[----:B------:R-:W-:Y:S01]  /*139f0*/  BSSY B2, `(.L_x_516) ;  /* 0x000000b000027945 */ /* 0x000fe20003800000 */
[----:B01----:R-:W-:Y:S02]  /*13a00*/  IMAD.MOV.U32 R10, RZ, RZ, 0x0 ;  /* 0x00000000ff0a7424 */ /* 0x003fe400078e00ff */
[----:B------:R-:W-:Y:S01]  /*13a10*/  IMAD.MOV.U32 R11, RZ, RZ, 0x12f00000 ;  /* 0x12f00000ff0b7424 */ /* 0x000fe200078e00ff */
[----:B------:R-:W-:Y:S06]  /*13a20*/  @P1 BRA `(.L_x_517) ;  /* 0x00000000001c1947 */ /* 0x000fec0003800000 */
[----:B------:R-:W0:Y:S02]  /*13a30*/  S2R R5, SR_TID.X ;  /* 0x0000000000057919 */ /* 0x000e240000002100 */
[----:B0-----:R-:W-:Y:S01]  /*13a40*/  LOP3.LUT R9, R5, 0x1f, RZ, 0xc0, !PT ;  /* 0x0000001f05097812 */ /* 0x001fe200078ec0ff */
[----:B------:R-:W-:-:S03]  /*13a50*/  IMAD.MOV.U32 R5, RZ, RZ, 0x3000 ;  /* 0x00003000ff057424 */ /* 0x000fc600078e00ff */
[----:B------:R-:W-:Y:S01]  /*13a60*/  ISETP.NE.AND P0, PT, R9, RZ, PT ;  /* 0x000000ff0900720c */ /* 0x000fe20003f05270 */
[----:B------:R0:W-:-:S12]  /*13a70*/  SYNCS.ARRIVE.TRANS64 RZ, [R8+URZ+0x19cb0], R5 ;  /* 0x019cb00508ff79a7 */ /* 0x0001d8000800003f */
[----:B0-----:R-:W-:Y:S05]  /*13a80*/  @!P0 BRA `(.L_x_517) ;  /* 0x0000000000048947 */ /* 0x001fea0003800000 */
[----:B------:R-:W-:Y:S01]  /*13a90*/  BPT.TRAP 0x1 ;  /* 0x000000040000795c */ /* 0x000fe20000300000 */
.L_x_517:
[----:B------:R-:W-:Y:S05]  /*13aa0*/  BSYNC B2 ;  /* 0x0000000000027941 */ /* 0x000fea0003800000 */
.L_x_516:
[----:B------:R-:W-:Y:S01]  /*13ab0*/  R2UR UR10, R14 ;  /* 0x000000000e0a72ca */ /* 0x000fe200000e0000 */
[----:B------:R-:W-:Y:S01]  /*13ac0*/  UIADD3 UR4, UP0, UR40, 0x670, URZ ;  /* 0x0000067028047890 */ /* 0x000fe2000ff1e03f */
[----:B------:R-:W-:Y:S01]  /*13ad0*/  R2UR UR6, R10 ;  /* 0x000000000a0672ca */ /* 0x000fe200000e0000 */
[----:B------:R-:W-:Y:S01]  /*13ae0*/  VIADD R8, R8, 0x19cb0 ;  /* 0x00019cb008087836 */ /* 0x000fe20000000000 */
[----:B------:R-:W-:Y:S01]  /*13af0*/  R2UR UR7, R11 ;  /* 0x000000000b0772ca */ /* 0x000fe200000e0000 */
[----:B------:R-:W-:Y:S01]  /*13b00*/  VIADD R5, R7, 0x9000 ;  /* 0x0000900007057836 */ /* 0x000fe20000000000 */
[----:B------:R-:W-:Y:S01]  /*13b10*/  PLOP3.LUT P0, PT, PT, PT, PT, 0x80, 0x0 ;  /* 0x000000000000781c */ /* 0x000fe20003f0f070 */
[----:B------:R-:W-:-:S12]  /*13b20*/  UIADD3.X UR5, URZ, UR41, URZ, UP0, !UPT ;  /* 0x000000293f057290 */ /* 0x000fd800087fe43f */
.L_x_518:
        /* <DEDUP_REMOVED lines=10> */
[----:B------:R-:W-:Y:S01]  /*13bd0*/  R2UR UR10, R13 ;  /* 0x000000000d0a72ca */ /* 0x000fe200000e0000 */
[----:B------:R-:W-:Y:S01]  /*13be0*/  VIADD R5, R7, 0xa000 ;  /* 0x0000a00007057836 */ /* 0x000fe20000000000 */
[----:B------:R-:W-:Y:S02]  /*13bf0*/  R2UR UR6, R10 ;  /* 0x000000000a0672ca */ /* 0x000fe400000e0000 */
[----:B------:R-:W-:Y:S02]  /*13c00*/  R2UR UR7, R11 ;  /* 0x000000000b0772ca */ /* 0x000fe400000e0000 */
[----:B------:R-:W-:-:S13]  /*13c10*/  PLOP3.LUT P0, PT, PT, PT, PT, 0x80, 0x0 ;  /* 0x000000000000781c */ /* 0x000fda0003f0f070 */
.L_x_519:
        /* <DEDUP_REMOVED lines=15> */
.L_x_520:
        /* <DEDUP_REMOVED lines=9> */
[----:B--2---:R-:W-:Y:S05]  /*13da0*/  @P0 BRA.U.ANY `(.L_x_520) ;  /* 0xfffffffd00d80947 */ /* 0x004fea000393ffff */
.L_x_506:
[----:B------:R-:W-:Y:S05]  /*13db0*/  BSYNC B1 ;  /* 0x0000000000017941 */ /* 0x000fea0003800000 */
.L_x_505:
[----:B-1----:R-:W-:Y:S01]  /*13dc0*/  VIADD R9, R4, 0xfffffffe ;  /* 0xfffffffe04097836 */ /* 0x002fe20000000000 */
[----:B------:R-:W-:Y:S01]  /*13dd0*/  PLOP3.LUT P0, PT, PT, PT, PT, 0x8, 0x0 ;  /* 0x000000000000781c */ /* 0x000fe20003f0e170 */
[----:B------:R-:W-:-:S03]  /*13de0*/  VIADD R24, R24, 0x1 ;  /* 0x0000000118187836 */ /* 0x000fc60000000000 */
[----:B------:R-:W-:Y:S02]  /*13df0*/  ISETP.GE.AND P2, PT, R9, R3, PT ;  /* 0x000000030900720c */ /* 0x000fe40003f46270 */
[----:B------:R-:W-:-:S04]  /*13e00*/  ISETP.NE.AND P1, PT, R24, 0x2, PT ;  /* 0x000000021800780c */ /* 0x000fc80003f25270 */
[----:B------:R-:W-:Y:S02]  /*13e10*/  SEL R4, RZ, 0x1, P1 ;  /* 0x00000001ff047807 */ /* 0x000fe40000800000 */
[----:B------:R-:W-:Y:S02]  /*13e20*/  SEL R24, R24, RZ, P1 ;  /* 0x000000ff18187207 */ /* 0x000fe40000800000 */
[----:B------:R-:W-:-:S03]  /*13e30*/  LOP3.LUT R27, R27, R4, RZ, 0x3c, !PT ;  /* 0x000000041b1b7212 */ /* 0x000fc600078e3cff */
[----:B------:R-:W-:Y:S05]  /*13e40*/  @!P2 BRA `(.L_x_499) ;  /* 0x000000080050a947 */ /* 0x000fea0003800000 */
.L_x_537:
[----:B------:R-:W-:Y:S05]  /*13e50*/  YIELD ;  /* 0x0000000000007946 */ /* 0x000fea0003800000 */
[----:B------:R-:W-:Y:S04]  /*13e60*/  BSSY B1, `(.L_x_521) ;  /* 0x000008a000017945 */ /* 0x000fe80003800000 */
[----:B------:R-:W-:Y:S05]  /*13e70*/  @!P6 BRA `(.L_x_522) ;  /* 0x000000080020e947 */ /* 0x000fea0003800000 */
[----:B------:R-:W-:Y:S01]  /*13e80*/  IMAD R8, R24, 0x8, R22 ;  /* 0x0000000818087824 */ /* 0x000fe200078e0216 */
[----:B------:R-:W-:Y:S01]  /*13e90*/  SHF.L.U32 R7, R27, 0x1f, RZ ;  /* 0x0000001f1b077819 */ /* 0x000fe200000006ff */
[----:B------:R-:W1:Y:S01]  /*13ea0*/  S2R R4, SR_TID.X ;  /* 0x0000000000047919 */ /* 0x000e620000002100 */
[----:B------:R-:W-:Y:S02]  /*13eb0*/  BSSY B2, `(.L_x_523) ;  /* 0x0000005000027945 */ /* 0x000fe40003800000 */
[----:B------:R-:W2:Y:S01]  /*13ec0*/  SYNCS.PHASECHK.TRANS64.TRYWAIT P1, [R8+URZ+0x19ca0], R7 ;  /* 0x019ca007080075a7 */ /* 0x000ea2000802017f */
[----:B-1----:R-:W-:-:S04]  /*13ed0*/  LOP3.LUT R4, R4, 0x7f, RZ, 0xc0, !PT ;  /* 0x0000007f04047812 */ /* 0x002fc800078ec0ff */
[----:B------:R-:W-:Y:S01]  /*13ee0*/  ISETP.NE.AND P2, PT, R4, RZ, PT ;  /* 0x000000ff0400720c */ /* 0x000fe20003f45270 */
[----:B--2---:R-:W-:-:S12]  /*13ef0*/  @!P1 BRA `(.L_x_524) ;  /* 0x0000005800dc9947 */ /* 0x004fd80003800000 */
.L_x_666:
[----:B------:R-:W-:Y:S05]  /*13f00*/  BSYNC B2 ;  /* 0x0000000000027941 */ /* 0x000fea0003800000 */
.L_x_523:
[----:B------:R-:W-:Y:S04]  /*13f10*/  BSSY B2, `(.L_x_525) ;  /* 0x0000009000027945 */ /* 0x000fe80003800000 */
[----:B------:R-:W-:Y:S05]  /*13f20*/  @P2 BRA `(.L_x_526) ;  /* 0x00000000001c2947 */ /* 0x000fea0003800000 */
[----:B------:R-:W0:Y:S02]  /*13f30*/  S2R R4, SR_TID.X ;  /* 0x0000000000047919 */ /* 0x000e240000002100 */
[----:B0-----:R-:W-:Y:S02]  /*13f40*/  LOP3.LUT R5, R4, 0x1f, RZ, 0xc0, !PT ;  /* 0x0000001f04057812 */ /* 0x001fe400078ec0ff */
[----:B------:R-:W-:Y:S02]  /*13f50*/  MOV R4, 0x3000 ;  /* 0x0000300000047802 */ /* 0x000fe40000000f00 */
[----:B------:R-:W-:Y:S02]  /*13f60*/  ISETP.NE.AND P1, PT, R5, RZ, PT ;  /* 0x000000ff0500720c */ /* 0x000fe40003f25270 */
[----:B------:R2:W-:Y:S11]  /*13f70*/  SYNCS.ARRIVE.TRANS64 RZ, [R8+URZ+0x19c90], R4 ;  /* 0x019c900408ff79a7 */ /* 0x0005f6000800003f */
[----:B--2---:R-:W-:Y:S05]  /*13f80*/  @!P1 BRA `(.L_x_526) ;  /* 0x0000000000049947 */ /* 0x004fea0003800000 */
[----:B------:R-:W-:Y:S01]  /*13f90*/  BPT.TRAP 0x1 ;  /* 0x000000040000795c */ /* 0x000fe20000300000 */
.L_x_526:
[----:B------:R-:W-:Y:S05]  /*13fa0*/  BSYNC B2 ;  /* 0x0000000000027941 */ /* 0x000fea0003800000 */
.L_x_525:
[----:B------:R-:W-:Y:S01]  /*13fb0*/  IMAD.MOV.U32 R12, RZ, RZ, RZ ;  /* 0x000000ffff0c7224 */ /* 0x000fe200078e00ff */
[----:B------:R-:W-:Y:S01]  /*13fc0*/  UIADD3 UR4, UP0, UR40, 0x570, URZ ;  /* 0x0000057028047890 */ /* 0x000fe2000ff1e03f */
[----:B------:R-:W-:Y:S01]  /*13fd0*/  IMAD R6, R24, 0x3000, R22 ;  /* 0x0000300018067824 */ /* 0x000fe200078e0216 */
[----:B------:R-:W-:Y:S01]  /*13fe0*/  PLOP3.LUT P1, PT, PT, PT, PT, 0x80, 0x0 ;  /* 0x000000000000781c */ /* 0x000fe20003f2f070 */
[----:B0-----:R-:W-:Y:S01]  /*13ff0*/  IMAD R5, R9, 0x80, R0 ;  /* 0x0000008009057824 */ /* 0x001fe200078e0200 */
[----:B------:R-:W-:Y:S01]  /*14000*/  R2UR UR10, R12 ;  /* 0x000000000c0a72ca */ /* 0x000fe200000e0000 */
[----:B------:R-:W-:Y:S01]  /*14010*/  VIADD R4, R8, 0x19c90 ;  /* 0x00019c9008047836 */ /* 0x000fe20000000000 */
[----:B------:R-:W-:Y:S01]  /*14020*/  UIADD3.X UR5, URZ, UR41, URZ, UP0, !UPT ;  /* 0x000000293f057290 */ /* 0x000fe200087fe43f */
[----:B------:R-:W-:Y:S01]  /*14030*/  VIADD R10, R6, 0x13800 ;  /* 0x00013800060a7836 */ /* 0x000fe20000000000 */
[----:B------:R-:W-:Y:S01]  /*14040*/  UMOV UR6, 0x0 ;  /* 0x0000000000067882 */ /* 0x000fe20000000000 */
[----:B------:R-:W-:-:S10]  /*14050*/  UMOV UR7, 0x12f00000 ;  /* 0x12f0000000077882 */ /* 0x000fd40000000000 */
.L_x_527:
        /* <DEDUP_REMOVED lines=16> */
.L_x_528:
        /* <DEDUP_REMOVED lines=16> */
.L_x_529:
        /* <DEDUP_REMOVED lines=13> */
.L_x_667:
[----:B------:R-:W-:Y:S05]  /*14330*/  BSYNC B2 ;  /* 0x0000000000027941 */ /* 0x000fea0003800000 */
.L_x_530:
[----:B------:R-:W-:Y:S01]  /*14340*/  BSSY B2, `(.L_x_532) ;  /* 0x000000b000027945 */ /* 0x000fe20003800000 */
[----:B------:R-:W-:Y:S02]  /*14350*/  IMAD.MOV.U32 R10, RZ, RZ, 0x0 ;  /* 0x00000000ff0a7424 */ /* 0x000fe400078e00ff */
[----:B------:R-:W-:Y:S01]  /*14360*/  IMAD.MOV.U32 R11, RZ, RZ, 0x12f00000 ;  /* 0x12f00000ff0b7424 */ /* 0x000fe200078e00ff */
[----:B------:R-:W-:Y:S06]  /*14370*/  @P2 BRA `(.L_x_533) ;  /* 0x00000000001c2947 */ /* 0x000fec0003800000 */
[----:B------:R-:W2:Y:S02]  /*14380*/  S2R R4, SR_TID.X ;  /* 0x0000000000047919 */ /* 0x000ea40000002100 */
[----:B--2---:R-:W-:Y:S01]  /*14390*/  LOP3.LUT R15, R4, 0x1f, RZ, 0xc0, !PT ;  /* 0x0000001f040f7812 */ /* 0x004fe200078ec0ff */
[----:B------:R-:W-:-:S03]  /*143a0*/  IMAD.MOV.U32 R4, RZ, RZ, 0x3000 ;  /* 0x00003000ff047424 */ /* 0x000fc600078e00ff */
[----:B------:R-:W-:Y:S01]  /*143b0*/  ISETP.NE.AND P1, PT, R15, RZ, PT ;  /* 0x000000ff0f00720c */ /* 0x000fe20003f25270 */
[----:B------:R2:W-:-:S12]  /*143c0*/  SYNCS.ARRIVE.TRANS64 RZ, [R8+URZ+0x19cb0], R4 ;  /* 0x019cb00408ff79a7 */ /* 0x0005d8000800003f */
[----:B--2---:R-:W-:Y:S05]  /*143d0*/  @!P1 BRA `(.L_x_533) ;  /* 0x0000000000049947 */ /* 0x004fea0003800000 */
[----:B------:R-:W-:Y:S01]  /*143e0*/  BPT.TRAP 0x1 ;  /* 0x000000040000795c */ /* 0x000fe20000300000 */
.L_x_533:
[----:B------:R-:W-:Y:S05]  /*143f0*/  BSYNC B2 ;  /* 0x0000000000027941 */ /* 0x000fea0003800000 */
.L_x_532:
[----:B------:R-:W-:Y:S01]  /*14400*/  R2UR UR10, R12 ;  /* 0x000000000c0a72ca */ /* 0x000fe200000e0000 */
[----:B------:R-:W-:Y:S01]  /*14410*/  UIADD3 UR4, UP0, UR40, 0x670, URZ ;  /* 0x0000067028047890 */ /* 0x000fe2000ff1e03f */
[----:B------:R-:W-:Y:S01]  /*14420*/  R2UR UR6, R10 ;  /* 0x000000000a0672ca */ /* 0x000fe200000e0000 */
[----:B------:R-:W-:Y:S01]  /*14430*/  VIADD R4, R6, 0x9000 ;  /* 0x0000900006047836 */ /* 0x000fe20000000000 */
[----:B------:R-:W-:Y:S01]  /*14440*/  R2UR UR7, R11 ;  /* 0x000000000b0772ca */ /* 0x000fe200000e0000 */
[----:B------:R-:W-:Y:S01]  /*14450*/  UIADD3.X UR5, URZ, UR41, URZ, UP0, !UPT ;  /* 0x000000293f057290 */ /* 0x000fe200087fe43f */
[----:B------:R-:W-:Y:S02]  /*14460*/  PLOP3.LUT P1, PT, PT, PT, PT, 0x80, 0x0 ;  /* 0x000000000000781c */ /* 0x000fe40003f2f070 */
[----:B01----:R-:W-:-:S11]  /*14470*/  IADD3 R8, R8, 0x19cb0, RZ ;  /* 0x00019cb008087810 */ /* 0x003fd60007ffe0ff */
.L_x_534:
        /* <DEDUP_REMOVED lines=15> */
.L_x_535:
        /* <DEDUP_REMOVED lines=15> */
.L_x_536:
        /* <DEDUP_REMOVED lines=9> */
[----:B-1----:R-:W-:Y:S05]  /*146f0*/  @P1 BRA.U.ANY `(.L_x_536) ;  /* 0xfffffffd00d81947 */ /* 0x002fea000393ffff */
.L_x_522:
[----:B------:R-:W-:Y:S05]  /*14700*/  BSYNC B1 ;  /* 0x0000000000017941 */ /* 0x000fea0003800000 */
.L_x_521:
[C---:B------:R-:W-:Y:S01]  /*14710*/  ISETP.GT.AND P2, PT, R9.reuse, R3, PT ;  /* 0x000000030900720c */ /* 0x040fe20003f44270 */
[----:B------:R-:W-:Y:S02]  /*14720*/  VIADD R24, R24, 0x1 ;  /* 0x0000000118187836 */ /* 0x000fe40000000000 */
[----:B------:R-:W-:-:S03]  /*14730*/  VIADD R9, R9, 0xffffffff ;  /* 0xffffffff09097836 */ /* 0x000fc60000000000 */
[----:B------:R-:W-:-:S04]  /*14740*/  ISETP.NE.AND P1, PT, R24, 0x2, PT ;  /* 0x000000021800780c */ /* 0x000fc80003f25270 */
[----:B------:R-:W-:Y:S02]  /*14750*/  SEL R4, RZ, 0x1, P1 ;  /* 0x00000001ff047807 */ /* 0x000fe40000800000 */
[----:B------:R-:W-:Y:S02]  /*14760*/  SEL R24, R24, RZ, P1 ;  /* 0x000000ff18187207 */ /* 0x000fe40000800000 */
[----:B------:R-:W-:Y:S01]  /*14770*/  LOP3.LUT R27, R27, R4, RZ, 0x3c, !PT ;  /* 0x000000041b1b7212 */ /* 0x000fe200078e3cff */
[----:B------:R-:W-:Y:S06]  /*14780*/  @P2 BRA `(.L_x_537) ;  /* 0xfffffff400b02947 */ /* 0x000fec000383ffff */
.L_x_499:
[----:B------:R-:W-:Y:S05]  /*14790*/  BSYNC B0 ;  /* 0x0000000000007941 */ /* 0x000fea0003800000 */
.L_x_498:
[----:B------:R-:W2:Y:S01]  /*147a0*/  LDL R4, [R1+0x20] ;  /* 0x0000200001047983 */ /* 0x000ea20000100800 */
[----:B------:R-:W-:Y:S05]  /*147b0*/  @!P0 WARPSYNC.ALL ;  /* 0x0000000000008948 */ /* 0x000fea0003800000 */
[----:B------:R-:W-:Y:S01]  /*147c0*/  @!P0 BAR.SYNC.DEFER_BLOCKING 0xc, 0x200 ;  /* 0x0308000000008b1d */ /* 0x000fe20000010000 */
[----:B--2---:R-:W-:-:S13]  /*147d0*/  ISETP.GT.AND P0, PT, R4, RZ, PT ;  /* 0x000000ff0400720c */ /* 0x004fda0003f04270 */
[----:B------:R-:W-:Y:S05]  /*147e0*/  @P0 BRA `(.L_x_538) ;  /* 0x0000000000440947 */ /* 0x000fea0003800000 */
[----:B------:R-:W2:Y:S02]  /*147f0*/  S2R R4, SR_TID.X ;  /* 0x0000000000047919 */ /* 0x000ea40000002100 */
[----:B--2---:R-:W-:-:S04]  /*14800*/  LOP3.LUT R4, R4, 0x7f, RZ, 0xc0, !PT ;  /* 0x0000007f04047812 */ /* 0x004fc800078ec0ff */
[----:B------:R-:W-:-:S13]  /*14810*/  ISETP.NE.AND P0, PT, R4, RZ, PT ;  /* 0x000000ff0400720c */ /* 0x000fda0003f05270 */
[----:B------:R-:W-:Y:S05]  /*14820*/  @P0 BRA `(.L_x_539) ;  /* 0x0000003400ec0947 */ /* 0x000fea0003800000 */
[----:B0-----:R-:W0:Y:S01]  /*14830*/  S2R R5, SR_LANEID ;  /* 0x0000000000057919 */ /* 0x001e220000000000 */
[----:B------:R-:W-:Y:S01]  /*14840*/  VOTEU.ANY UR4, UPT, PT ;  /* 0x0000000000047886 */ /* 0x000fe200038e0100 */
[----:B------:R-:W2:Y:S01]  /*14850*/  LDC.64 R2, c[0x0][0xc60] ;  /* 0x00031800ff027b82 */ /* 0x000ea20000000a00 */
[----:B------:R-:W0:Y:S02]  /*14860*/  FLO.U32 R0, UR4 ;  /* 0x0000000400007d00 */ /* 0x000e2400080e0000 */
[----:B0-----:R-:W-:-:S06]  /*14870*/  ISETP.EQ.U32.AND P0, PT, R0, R5, PT ;  /* 0x000000050000720c */ /* 0x001fcc0003f02070 */
[----:B------:R-:W2:Y:S07]  /*14880*/  POPC R5, UR4 ;  /* 0x0000000400057d09 */ /* 0x000eae0008000000 */
[----:B--2---:R-:W2:Y:S01]  /*14890*/  @P0 ATOMG.E.ADD.STRONG.GPU PT, R3, desc[UR42][R2.64], R5 ;  /* 0x00000005020309a8 */ /* 0x004ea200081ee1ea */
[----:B------:R-:W0:Y:S02]  /*148a0*/  S2R R4, SR_LTMASK ;  /* 0x0000000000047919 */ /* 0x000e240000003900 */
[----:B0-----:R-:W-:-:S04]  /*148b0*/  LOP3.LUT R4, R4, UR4, RZ, 0xc0, !PT ;  /* 0x0000000404047c12 */ /* 0x001fc8000f8ec0ff */
[----:B------:R-:W0:Y:S01]  /*148c0*/  POPC R7, R4 ;  /* 0x0000000400077309 */ /* 0x000e220000000000 */
[----:B--2---:R-:W0:Y:S02]  /*148d0*/  SHFL.IDX PT, R0, R3, R0, 0x1f ;  /* 0x00001f0003007589 */ /* 0x004e2400000e0000 */
[----:B0-----:R-:W-:Y:S01]  /*148e0*/  IADD3 R16, R0, UR38, R7 ;  /* 0x0000002600107c10 */ /* 0x001fe2000fffe007 */
[----:B------:R-:W-:Y:S06]  /*148f0*/  BRA `(.L_x_539) ;  /* 0x0000003400b87947 */ /* 0x000fec0003800000 */
.L_x_538:
        /* <DEDUP_REMOVED lines=8> */
[----:B------:R-:W-:Y:S01]  /*14980*/  IMAD.U32 R4, RZ, RZ, UR6 ;  /* 0x00000006ff047e24 */ /* 0x000fe2000f8e00ff */
[----:B------:R-:W-:Y:S01]  /*14990*/  MOV R11, UR5 ;  /* 0x00000005000b7c02 */ /* 0x000fe20008000f00 */
[----:B------:R-:W2:Y:S01]  /*149a0*/  LDC.64 R2, c[0x4][R2] ;  /* 0x0100000002027b82 */ /* 0x000ea20000000a00 */
[----:B0-----:R-:W-:Y:S02]  /*149b0*/  IMAD.U32 R5, RZ, RZ, UR7 ;  /* 0x00000007ff057e24 */ /* 0x001fe4000f8e00ff */
[----:B------:R-:W-:Y:S02]  /*149c0*/  IMAD.U32 R6, RZ, RZ, UR8 ;  /* 0x00000008ff067e24 */ /* 0x000fe4000f8e00ff */
[----:B------:R-:W-:-:S02]  /*149d0*/  IMAD.U32 R7, RZ, RZ, UR9 ;  /* 0x00000009ff077e24 */ /* 0x000fc4000f8e00ff */
[----:B------:R-:W-:Y:S02]  /*149e0*/  IMAD.U32 R10, RZ, RZ, UR4 ;  /* 0x00000004ff0a7e24 */ /* 0x000fe4000f8e00ff */
[----:B-1----:R-:W-:Y:S02]  /*149f0*/  IMAD.MOV.U32 R8, RZ, RZ, 0x70 ;  /* 0x00000070ff087424 */ /* 0x002fe400078e00ff */
[----:B------:R-:W-:Y:S02]  /*14a00*/  IMAD.MOV.U32 R12, RZ, RZ, 0x1 ;  /* 0x00000001ff0c7424 */ /* 0x000fe400078e00ff */
[----:B------:R-:W-:-:S07]  /*14a10*/  IMAD.MOV.U32 R13, RZ, RZ, RZ ;  /* 0x000000ffff0d7224 */ /* 0x000fce00078e00ff */
[----:B------:R-:W-:-:S07]  /*14a20*/  LEPC R20, `(.L_x_541) ;  /* 0x000000001014794e */ /* 0x000fce0000000000 */
[----:B--2---:R-:W-:Y:S05]  /*14a30*/  CALL.ABS.NOINC R2 ;  /* 0x0000000002007343 */ /* 0x004fea0003c00000 */
.L_x_541:
[----:B------:R-:W-:Y:S05]  /*14a40*/  BSYNC B6 ;  /* 0x0000000000067941 */ /* 0x000fea0003800000 */
.L_x_540:
[----:B------:R-:W2:Y:S01]  /*14a50*/  LDL.LU R2, [R1+0x8] ;  /* 0x0000080001027983 */ /* 0x000ea20000300800 */
[----:B------:R-:W-:Y:S01]  /*14a60*/  VIADD R0, R22, 0x9000 ;  /* 0x0000900016007836 */ /* 0x000fe20000000000 */
[----:B------:R-:W-:Y:S04]  /*14a70*/  BSSY B6, `(.L_x_542) ;  /* 0x0000016000067945 */ /* 0x000fe80003800000 */
[----:B------:R-:W-:Y:S02]  /*14a80*/  LOP3.LUT P0, RZ, R0, 0x9f, RZ, 0xc0, !PT ;  /* 0x0000009f00ff7812 */ /* 0x000fe4000780c0ff */
[----:B--2---:R-:W-:-:S11]  /*14a90*/  LOP3.LUT R2, R2, 0xfffffffe, RZ, 0xc0, !PT ;  /* 0xfffffffe02027812 */ /* 0x004fd600078ec0ff */
[----:B------:R-:W-:-:S05]  /*14aa0*/  @P0 LOP3.LUT R2, R2, 0x1, RZ, 0xfc, !PT ;  /* 0x0000000102020812 */ /* 0x000fca00078efcff */
[----:B------:R2:W-:Y:S01]  /*14ab0*/  STL [R1+0x8], R2 ;  /* 0x0000080201007387 */ /* 0x0005e20000100800 */
[----:B------:R-:W-:Y:S05]  /*14ac0*/  @!P0 BRA `(.L_x_543) ;  /* 0x0000000000408947 */ /* 0x000fea0003800000 */
[----:B--2---:R-:W-:Y:S01]  /*14ad0*/  MOV R2, 0x0 ;  /* 0x0000000000027802 */ /* 0x004fe20000000f00 */
[----:B------:R-:W-:Y:S01]  /*14ae0*/  ULDC.64 UR6, c[0x4][0x98] ;  /* 0x0100260000067ab9 */ /* 0x000fe20000000a00 */
[----:B------:R-:W-:Y:S01]  /*14af0*/  ULDC.64 UR8, c[0x4][0xa0] ;  /* 0x0100280000087ab9 */ /* 0x000fe20000000a00 */
[----:B------:R-:W-:Y:S01]  /*14b00*/  ULDC.64 UR4, c[0x4][0x10] ;  /* 0x0100040000047ab9 */ /* 0x000fe20000000a00 */
[----:B------:R-:W-:Y:S01]  /*14b10*/  IMAD.U32 R4, RZ, RZ, UR6 ;  /* 0x00000006ff047e24 */ /* 0x000fe2000f8e00ff */
[----:B------:R-:W-:Y:S01]  /*14b20*/  MOV R12, 0x1 ;  /* 0x00000001000c7802 */ /* 0x000fe20000000f00 */
[----:B------:R-:W2:Y:S01]  /*14b30*/  LDC.64 R2, c[0x4][R2] ;  /* 0x0100000002027b82 */ /* 0x000ea20000000a00 */
[----:B0-----:R-:W-:Y:S02]  /*14b40*/  IMAD.U32 R5, RZ, RZ, UR7 ;  /* 0x00000007ff057e24 */ /* 0x001fe4000f8e00ff */
[----:B------:R-:W-:Y:S02]  /*14b50*/  IMAD.U32 R6, RZ, RZ, UR8 ;  /* 0x00000008ff067e24 */ /* 0x000fe4000f8e00ff */
[----:B------:R-:W-:-:S02]  /*14b60*/  IMAD.U32 R7, RZ, RZ, UR9 ;  /* 0x00000009ff077e24 */ /* 0x000fc4000f8e00ff */
[----:B------:R-:W-:Y:S02]  /*14b70*/  IMAD.U32 R10, RZ, RZ, UR4 ;  /* 0x00000004ff0a7e24 */ /* 0x000fe4000f8e00ff */
[----:B------:R-:W-:Y:S02]  /*14b80*/  IMAD.U32 R11, RZ, RZ, UR5 ;  /* 0x00000005ff0b7e24 */ /* 0x000fe4000f8e00ff */
[----:B-1----:R-:W-:Y:S02]  /*14b90*/  IMAD.MOV.U32 R8, RZ, RZ, 0x70 ;  /* 0x00000070ff087424 */ /* 0x002fe400078e00ff */
[----:B------:R-:W-:-:S07]  /*14ba0*/  IMAD.MOV.U32 R13, RZ, RZ, RZ ;  /* 0x000000ffff0d7224 */ /* 0x000fce00078e00ff */
[----:B------:R-:W-:-:S07]  /*14bb0*/  LEPC R20, `(.L_x_543) ;  /* 0x000000001014794e */ /* 0x000fce0000000000 */
[----:B--2---:R-:W-:Y:S05]  /*14bc0*/  CALL.ABS.NOINC R2 ;  /* 0x0000000002007343 */ /* 0x004fea0003c00000 */
.L_x_543:
[----:B------:R-:W-:Y:S05]  /*14bd0*/  BSYNC B6 ;  /* 0x0000000000067941 */ /* 0x000fea0003800000 */
.L_x_542:
[----:B------:R-:W-:Y:S01]  /*14be0*/  VIADD R0, R22, 0x3000 ;  /* 0x0000300016007836 */ /* 0x000fe20000000000 */
[----:B------:R-:W-:Y:S04]  /*14bf0*/  BSSY B6, `(.L_x_544) ;  /* 0x0000013000067945 */ /* 0x000fe80003800000 */
[----:B------:R-:W-:-:S13]  /*14c00*/  LOP3.LUT P0, RZ, R0, 0x3ff, RZ, 0xc0, !PT ;  /* 0x000003ff00ff7812 */ /* 0x000fda000780c0ff */
[----:B------:R-:W-:Y:S05]  /*14c10*/  @!P0 BRA `(.L_x_545) ;  /* 0x0000000000408947 */ /* 0x000fea0003800000 */
[----:B--2---:R-:W-:Y:S01]  /*14c20*/  MOV R2, 0x0 ;  /* 0x0000000000027802 */ /* 0x004fe20000000f00 */
[----:B------:R-:W-:Y:S01]  /*14c30*/  ULDC.64 UR6, c[0x4][0x98] ;  /* 0x0100260000067ab9 */ /* 0x000fe20000000a00 */
[----:B------:R-:W-:Y:S01]  /*14c40*/  ULDC.64 UR8, c[0x4][0xa0] ;  /* 0x0100280000087ab9 */ /* 0x000fe20000000a00 */
[----:B------:R-:W-:Y:S01]  /*14c50*/  ULDC.64 UR4, c[0x4][0x18] ;  /* 0x0100060000047ab9 */ /* 0x000fe20000000a00 */
[----:B------:R-:W-:Y:S02]  /*14c60*/  IMAD.U32 R4, RZ, RZ, UR6 ;  /* 0x00000006ff047e24 */ /* 0x000fe4000f8e00ff */
[----:B------:R-:W2:Y:S01]  /*14c70*/  LDC.64 R2, c[0x4][R2] ;  /* 0x0100000002027b82 */ /* 0x000ea20000000a00 */
[----:B0-----:R-:W-:Y:S02]  /*14c80*/  IMAD.U32 R5, RZ, RZ, UR7 ;  /* 0x00000007ff057e24 */ /* 0x001fe4000f8e00ff */
[----:B------:R-:W-:Y:S02]  /*14c90*/  IMAD.U32 R6, RZ, RZ, UR8 ;  /* 0x00000008ff067e24 */ /* 0x000fe4000f8e00ff */
[----:B------:R-:W-:-:S02]  /*14ca0*/  IMAD.U32 R7, RZ, RZ, UR9 ;  /* 0x00000009ff077e24 */ /* 0x000fc4000f8e00ff */
[----:B------:R-:W-:Y:S02]  /*14cb0*/  IMAD.U32 R10, RZ, RZ, UR4 ;  /* 0x00000004ff0a7e24 */ /* 0x000fe4000f8e00ff */
[----:B------:R-:W-:Y:S02]  /*14cc0*/  IMAD.U32 R11, RZ, RZ, UR5 ;  /* 0x00000005ff0b7e24 */ /* 0x000fe4000f8e00ff */
[----:B-1----:R-:W-:Y:S02]  /*14cd0*/  IMAD.MOV.U32 R8, RZ, RZ, 0x70 ;  /* 0x00000070ff087424 */ /* 0x002fe400078e00ff */
[----:B------:R-:W-:Y:S02]  /*14ce0*/  IMAD.MOV.U32 R12, RZ, RZ, 0x1 ;  /* 0x00000001ff0c7424 */ /* 0x000fe400078e00ff */
[----:B------:R-:W-:-:S07]  /*14cf0*/  IMAD.MOV.U32 R13, RZ, RZ, RZ ;  /* 0x000000ffff0d7224 */ /* 0x000fce00078e00ff */
[----:B------:R-:W-:-:S07]  /*14d00*/  LEPC R20, `(.L_x_545) ;  /* 0x000000001014794e */ /* 0x000fce0000000000 */
[----:B--2---:R-:W-:Y:S05]  /*14d10*/  CALL.ABS.NOINC R2 ;  /* 0x0000000002007343 */ /* 0x004fea0003c00000 */
.L_x_545:
[----:B------:R-:W-:Y:S05]  /*14d20*/  BSYNC B6 ;  /* 0x0000000000067941 */ /* 0x000fea0003800000 */
.L_x_544:
[----:B--2---:R-:W2:Y:S01]  /*14d30*/  LDL R2, [R1+0x8] ;  /* 0x0000080001027983 */ /* 0x004ea20000100800 */
[----:B------:R-:W-:Y:S01]  /*14d40*/  BSSY B6, `(.L_x_546) ;  /* 0x0000013000067945 */ /* 0x000fe20003800000 */
[----:B--2---:R-:W-:-:S13]  /*14d50*/  LOP3.LUT P6, RZ, R2, 0x1, RZ, 0xc0, !PT ;  /* 0x0000000102ff7812 */ /* 0x004fda00078cc0ff */
[----:B------:R-:W-:Y:S05]  /*14d60*/  @!P6 BRA `(.L_x_547) ;  /* 0x000000000040e947 */ /* 0x000fea0003800000 */
[----:B------:R-:W-:Y:S01]  /*14d70*/  MOV R2, 0x0 ;  /* 0x0000000000027802 */ /* 0x000fe20000000f00 */
[----:B------:R-:W-:Y:S01]  /*14d80*/  ULDC.64 UR4, c[0x4][0x98] ;  /* 0x0100260000047ab9 */ /* 0x000fe20000000a00 */
[----:B------:R-:W-:Y:S01]  /*14d90*/  ULDC.64 UR6, c[0x4][0xa0] ;  /* 0x0100280000067ab9 */ /* 0x000fe20000000a00 */
[----:B------:R-:W-:Y:S01]  /*14da0*/  ULDC.64 UR8, c[0x4][0x20] ;  /* 0x0100080000087ab9 */ /* 0x000fe20000000a00 */
[----:B------:R-:W-:Y:S01]  /*14db0*/  MOV R4, UR4 ;  /* 0x0000000400047c02 */ /* 0x000fe20008000f00 */
[----:B0-----:R-:W-:Y:S01]  /*14dc0*/  IMAD.U32 R5, RZ, RZ, UR5 ;  /* 0x00000005ff057e24 */ /* 0x001fe2000f8e00ff */
[----:B------:R-:W0:Y:S01]  /*14dd0*/  LDC.64 R2, c[0x4][R2] ;  /* 0x0100000002027b82 */ /* 0x000e220000000a00 */
[----:B------:R-:W-:Y:S02]  /*14de0*/  IMAD.U32 R6, RZ, RZ, UR6 ;  /* 0x00000006ff067e24 */ /* 0x000fe4000f8e00ff */
[----:B------:R-:W-:Y:S02]  /*14df0*/  IMAD.U32 R7, RZ, RZ, UR7 ;  /* 0x00000007ff077e24 */ /* 0x000fe4000f8e00ff */
[----:B------:R-:W-:-:S02]  /*14e00*/  IMAD.U32 R10, RZ, RZ, UR8 ;  /* 0x00000008ff0a7e24 */ /* 0x000fc4000f8e00ff */
[----:B------:R-:W-:Y:S02]  /*14e10*/  IMAD.U32 R11, RZ, RZ, UR9 ;  /* 0x00000009ff0b7e24 */ /* 0x000fe4000f8e00ff */
[----:B-1----:R-:W-:Y:S02]  /*14e20*/  IMAD.MOV.U32 R8, RZ, RZ, 0x70 ;  /* 0x00000070ff087424 */ /* 0x002fe400078e00ff */
[----:B------:R-:W-:Y:S02]  /*14e30*/  IMAD.MOV.U32 R12, RZ, RZ, 0x1 ;  /* 0x00000001ff0c7424 */ /* 0x000fe400078e00ff */
[----:B------:R-:W-:-:S07]  /*14e40*/  IMAD.MOV.U32 R13, RZ, RZ, RZ ;  /* 0x000000ffff0d7224 */ /* 0x000fce00078e00ff */
[----:B------:R-:W-:-:S07]  /*14e50*/  LEPC R20, `(.L_x_547) ;  /* 0x000000001014794e */ /* 0x000fce0000000000 */
[----:B0-----:R-:W-:Y:S05]  /*14e60*/  CALL.ABS.NOINC R2 ;  /* 0x0000000002007343 */ /* 0x001fea0003c00000 */
.L_x_547:
[----:B------:R-:W-:Y:S05]  /*14e70*/  BSYNC B6 ;  /* 0x0000000000067941 */ /* 0x000fea0003800000 */
.L_x_546:
[----:B------:R-:W2:Y:S01]  /*14e80*/  LDL.LU R20, [R1+0x4] ;  /* 0x0000040001147983 */ /* 0x000ea20000300800 */
[----:B------:R-:W-:Y:S01]  /*14e90*/  ULDC.64 UR4, c[0x0][0x9f8] ;  /* 0x00027e0000047ab9 */ /* 0x000fe20000000a00 */
[----:B------:R-:W3:Y:S02]  /*14ea0*/  LDC R6, c[0x0][0x430] ;  /* 0x00010c00ff067b82 */ /* 0x000ee40000000800 */
[----:B------:R-:W4:Y:S04]  /*14eb0*/  LDL.LU R0, [R1+0x30] ;  /* 0x0000300001007983 */ /* 0x000f280000300800 */
[----:B------:R-:W4:Y:S04]  /*14ec0*/  LDL R7, [R1] ;  /* 0x0000000001077983 */ /* 0x000f280000100800 */
[----:B------:R-:W4:Y:S01]  /*14ed0*/  LDL R21, [R1+0x20] ;  /* 0x0000200001157983 */ /* 0x000f220000100800 */
[----:B------:R-:W-:Y:S01]  /*14ee0*/  ISETP.NE.U32.AND P0, PT, RZ, UR4, PT ;  /* 0x00000004ff007c0c */ /* 0x000fe2000bf05070 */
[----:B------:R-:W1:Y:S03]  /*14ef0*/  S2R R4, SR_TID.X ;  /* 0x0000000000047919 */ /* 0x000e660000002100 */
[----:B------:R-:W-:Y:S01]  /*14f00*/  ISETP.NE.AND.EX P0, PT, RZ, UR5, PT, P0 ;  /* 0x00000005ff007c0c */ /* 0x000fe2000bf05300 */
[----:B0-----:R-:W0:-:S12]  /*14f10*/  S2R R5, SR_TID.X ;  /* 0x0000000000057919 */ /* 0x001e180000002100 */
[----:B------:R-:W-:Y:S02]  /*14f20*/  @P0 IADD3 R2, P1, R29, UR4, RZ ;  /* 0x000000041d020c10 */ /* 0x000fe4000ff3e0ff */
[----:B-1----:R-:W-:Y:S01]  /*14f30*/  LOP3.LUT R4, R4, 0x7f, RZ, 0xc0, !PT ;  /* 0x0000007f04047812 */ /* 0x002fe200078ec0ff */
[----:B0-----:R-:W-:-:S03]  /*14f40*/  IMAD.SHL.U32 R5, R5, 0x40, RZ ;  /* 0x0000004005057824 */ /* 0x001fc600078e00ff */
[----:B------:R-:W-:Y:S02]  /*14f50*/  SHF.R.U32.HI R4, RZ, 0x1, R4 ;  /* 0x00000001ff047819 */ /* 0x000fe40000011604 */
[----:B------:R-:W-:Y:S02]  /*14f60*/  LOP3.LUT R5, R5, 0x40, RZ, 0xc0, !PT ;  /* 0x0000004005057812 */ /* 0x000fe400078ec0ff */
[----:B--2---:R-:W-:Y:S02]  /*14f70*/  @P0 IADD3.X R3, R20, UR5, RZ, P1, !PT ;  /* 0x0000000514030c10 */ /* 0x004fe40008ffe4ff */
[----:B------:R-:W2:Y:S04]  /*14f80*/  LDL.LU R20, [R1+0x8] ;  /* 0x0000080001147983 */ /* 0x000ea80000300800 */
[----:B------:R0:W2:Y:S01]  /*14f90*/  @P0 LDG.E R28, desc[UR42][R2.64] ;  /* 0x0000002a021c0981 */ /* 0x0000a2000c1e1900 */
[----:B---3--:R-:W-:Y:S01]  /*14fa0*/  ISETP.NE.AND P1, PT, R6, 0x1, PT ;  /* 0x000000010600780c */ /* 0x008fe20003f25270 */
[----:B----4-:R-:W-:Y:S01]  /*14fb0*/  VIADD R0, R0, 0xffffff80 ;  /* 0xffffff8000007836 */ /* 0x010fe20000000000 */
[----:B------:R-:W-:-:S05]  /*14fc0*/  LOP3.LUT R8, R4, R5, RZ, 0xfc, !PT ;  /* 0x0000000504087212 */ /* 0x000fca00078efcff */
[----:B0-----:R-:W-:-:S06]  /*14fd0*/  IMAD.IADD R3, R8, 0x1, R0 ;  /* 0x0000000108037824 */ /* 0x001fcc00078e0200 */
[----:B------:R-:W0:Y:S01]  /*14fe0*/  @P1 LDC R4, c[0x0][0x434] ;  /* 0x00010d00ff041b82 */ /* 0x000e220000000800 */
[C---:B------:R-:W-:Y:S02]  /*14ff0*/  IADD3 R2, R3.reuse, R7, RZ ;  /* 0x0000000703027210 */ /* 0x040fe40007ffe0ff */
[----:B------:R-:W-:Y:S02]  /*15000*/  ISETP.GE.AND P0, PT, R3, R21, PT ;  /* 0x000000150300720c */ /* 0x000fe40003f06270 */
[----:B------:R-:W1:Y:S01]  /*15010*/  S2R R21, SR_TID.X ;  /* 0x0000000000157919 */ /* 0x000e620000002100 */
[----:B------:R-:W-:Y:S02]  /*15020*/  IMAD.MOV.U32 R8, RZ, RZ, R2 ;  /* 0x000000ffff087224 */ /* 0x000fe400078e0002 */
[----:B------:R-:W3:Y:S01]  /*15030*/  @P1 LDC R5, c[0x0][0x438] ;  /* 0x00010e00ff051b82 */ /* 0x000ee20000000800 */
[----:B0-----:R-:W-:-:S07]  /*15040*/  @P1 IMAD.HI.U32 R3, R2, R4, RZ ;  /* 0x0000000402031227 */ /* 0x001fce00078e00ff */
[----:B------:R-:W0:Y:S01]  /*15050*/  LDC R4, c[0x0][0x2f4] ;  /* 0x0000bd00ff047b82 */ /* 0x000e220000000800 */
[----:B---3--:R-:W-:-:S04]  /*15060*/  @P1 SHF.R.U32.HI R8, RZ, R5, R3 ;  /* 0x00000005ff081219 */ /* 0x008fc80000011603 */
[--C-:B------:R-:W-:Y:S01]  /*15070*/  @!P0 SHF.R.S32.HI R9, RZ, 0x1f, R8.reuse ;  /* 0x0000001fff098819 */ /* 0x100fe20000011408 */
[----:B------:R-:W-:Y:S02]  /*15080*/  IMAD.MOV R5, RZ, RZ, -R8 ;  /* 0x000000ffff057224 */ /* 0x000fe400078e0a08 */
[----:B-1----:R-:W-:Y:S02]  /*15090*/  IMAD.SHL.U32 R21, R21, 0x10, RZ ;  /* 0x0000001015157824 */ /* 0x002fe400078e00ff */
[----:B------:R-:W-:Y:S02]  /*150a0*/  IMAD R5, R6, R5, R2 ;  /* 0x0000000506057224 */ /* 0x000fe400078e0202 */
[----:B------:R-:W1:Y:S01]  /*150b0*/  @!P0 LDC.64 R2, c[0x0][0x428] ;  /* 0x00010a00ff028b82 */ /* 0x000e620000000a00 */
[----:B------:R-:W-:-:S07]  /*150c0*/  LOP3.LUT R21, R21, 0x10, RZ, 0xc0, !PT ;  /* 0x0000001015157812 */ /* 0x000fce00078ec0ff */
[----:B------:R-:W3:Y:S01]  /*150d0*/  @!P0 LDC.64 R6, c[0x0][0x418] ;  /* 0x00010600ff068b82 */ /* 0x000ee20000000a00 */
[C---:B0-----:R-:W-:Y:S02]  /*150e0*/  ISETP.GE.AND P3, PT, R21.reuse, R4, PT ;  /* 0x000000041500720c */ /* 0x041fe40003f66270 */
[----:B------:R-:W-:Y:S01]  /*150f0*/  LOP3.LUT R11, R21, 0x20, RZ, 0xfc, !PT ;  /* 0x00000020150b7812 */ /* 0x000fe200078efcff */
[----:B------:R-:W-:Y:S01]  /*15100*/  UMOV UR4, 0xffffffff ;  /* 0xffffffff00047882 */ /* 0x000fe20000000000 */
[----:B--2---:R-:W-:Y:S01]  /*15110*/  SHF.R.S32.HI R10, RZ, 0x1f, R28 ;  /* 0x0000001fff0a7819 */ /* 0x004fe2000001141c */
[----:B-1----:R-:W-:-:S04]  /*15120*/  @!P0 IMAD.WIDE.U32 R8, R28, R2, R8 ;  /* 0x000000021c088225 */ /* 0x002fc800078e0008 */
[----:B------:R-:W-:Y:S01]  /*15130*/  @!P0 IMAD R2, R10, R2, RZ ;  /* 0x000000020a028224 */ /* 0x000fe200078e02ff */
[----:B---3--:R-:W-:Y:S01]  /*15140*/  @!P0 LEA R6, P1, R8, R6, 0x2 ;  /* 0x0000000608068211 */ /* 0x008fe200078210ff */
[----:B------:R0:W-:Y:S02]  /*15150*/  STL [R1+0x4], R10 ;  /* 0x0000040a01007387 */ /* 0x0001e40000100800 */
[----:B------:R-:W-:Y:S01]  /*15160*/  @!P0 IMAD R2, R28, R3, R2 ;  /* 0x000000031c028224 */ /* 0x000fe200078e0202 */
[----:B------:R-:W-:-:S03]  /*15170*/  LOP3.LUT R20, R20, 0xfffffffb, RZ, 0xc0, !PT ;  /* 0xfffffffb14147812 */ /* 0x000fc600078ec0ff */
[----:B------:R-:W-:Y:S02]  /*15180*/  @!P0 IMAD.IADD R2, R9, 0x1, R2 ;  /* 0x0000000109028824 */ /* 0x000fe400078e0202 */
[----:B------:R-:W-:Y:S01]  /*15190*/  IMAD.U32 R3, RZ, RZ, UR39 ;  /* 0x00000027ff037e24 */ /* 0x000fe2000f8e00ff */
[----:B------:R-:W-:Y:S02]  /*151a0*/  @P3 LOP3.LUT R20, R20, 0x4, RZ, 0xfc, !PT ;  /* 0x0000000414143812 */ /* 0x000fe400078efcff */
[----:B------:R-:W-:Y:S01]  /*151b0*/  @!P0 LEA.HI.X R7, R8, R7, R2, 0x2, P1 ;  /* 0x0000000708078211 */ /* 0x000fe200008f1402 */
[----:B------:R-:W-:Y:S01]  /*151c0*/  IMAD.MOV.U32 R2, RZ, RZ, RZ ;  /* 0x000000ffff027224 */ /* 0x000fe200078e00ff */
[----:B------:R-:W-:Y:S02]  /*151d0*/  ISETP.GE.AND P1, PT, R11, R4, PT ;  /* 0x000000040b00720c */ /* 0x000fe40003f26270 */
[----:B------:R-:W-:Y:S02]  /*151e0*/  ISETP.NE.AND P2, PT, R3, 0x3, PT ;  /* 0x000000030300780c */ /* 0x000fe40003f45270 */
[----:B------:R-:W-:Y:S01]  /*151f0*/  LOP3.LUT R20, R20, 0xfffffff7, RZ, 0xc0, !PT ;  /* 0xfffffff714147812 */ /* 0x000fe200078ec0ff */
[----:B------:R1:W5:Y:S01]  /*15200*/  @!P0 LDG.E R2, desc[UR42][R6.64] ;  /* 0x0000002a06028981 */ /* 0x000362000c1e1900 */
[----:B0-----:R-:W-:-:S02]  /*15210*/  LOP3.LUT R10, R21, 0x40, RZ, 0xfc, !PT ;  /* 0x00000040150a7812 */ /* 0x001fc400078efcff */
[----:B------:R-:W-:Y:S02]  /*15220*/  LOP3.LUT R20, R20, 0xfffffffd, RZ, 0xc0, !PT ;  /* 0xfffffffd14147812 */ /* 0x000fe400078ec0ff */
[----:B------:R-:W-:-:S03]  /*15230*/  ISETP.GE.AND P0, PT, R10, R4, PT ;  /* 0x000000040a00720c */ /* 0x000fc60003f06270 */
[----:B------:R-:W-:-:S04]  /*15240*/  @P1 LOP3.LUT R20, R20, 0x2, RZ, 0xfc, !PT ;  /* 0x0000000214141812 */ /* 0x000fc800078efcff */
[----:B------:R-:W-:-:S04]  /*15250*/  @P2 LOP3.LUT R20, R20, 0x8, RZ, 0xfc, !PT ;  /* 0x0000000814142812 */ /* 0x000fc800078efcff */
[----:B------:R-:W-:-:S04]  /*15260*/  LOP3.LUT R20, R20, 0xfffffffe, RZ, 0xc0, !PT ;  /* 0xfffffffe14147812 */ /* 0x000fc800078ec0ff */
[----:B------:R-:W-:-:S05]  /*15270*/  @P0 LOP3.LUT R20, R20, 0x1, RZ, 0xfc, !PT ;  /* 0x0000000114140812 */ /* 0x000fca00078efcff */
[----:B------:R1:W-:Y:S01]  /*15280*/  STL [R1+0x8], R20 ;  /* 0x0000081401007387 */ /* 0x0003e20000100800 */
[----:B------:R-:W-:Y:S05]  /*15290*/  BRA.DIV UR4, `(.L_x_548) ;  /* 0x0000004a041c7947 */ /* 0x000fea000b800000 */
.L_x_670:
[----:B------:R-:W-:Y:S01]  /*152a0*/  SHF.R.S32.HI R29, RZ, 0x1f, R18 ;  /* 0x0000001fff1d7819 */ /* 0x000fe20000011412 */
[----:B------:R-:W-:Y:S06]  /*152b0*/  @!P2 BRA `(.L_x_549) ;  /* 0x000000000004a947 */ /* 0x000fec0003800000 */
[----:B------:R-:W-:Y:S01]  /*152c0*/  BPT.TRAP 0x1 ;  /* 0x000000040000795c */ /* 0x000fe20000300000 */
.L_x_549:
[----:B------:R-:W-:Y:S01]  /*152d0*/  IMAD R4, R23, 0x8, R22 ;  /* 0x0000000817047824 */ /* 0x000fe200078e0216 */
[----:B------:R-:W-:Y:S01]  /*152e0*/  SHF.L.U32 R3, R25, 0x1f, RZ ;  /* 0x0000001f19037819 */ /* 0x000fe200000006ff */
[----:B------:R-:W-:Y:S01]  /*152f0*/  BSSY B0, `(.L_x_550) ;  /* 0x0000005000007945 */ /* 0x000fe20003800000 */
[----:B-1----:R-:W-:Y:S02]  /*15300*/  SHF.R.S32.HI R20, RZ, 0x1f, R5 ;  /* 0x0000001fff147819 */ /* 0x002fe40000011405 */
[----:B------:R-:W0:Y:S01]  /*15310*/  SYNCS.PHASECHK.TRANS64.TRYWAIT P0, [R4+URZ+0x19c80], R3 ;  /* 0x019c8003040075a7 */ /* 0x000e22000800017f */
[----:B------:R1:W-:Y:S02]  /*15320*/  STL [R1+0x30], R3 ;  /* 0x0000300301007387 */ /* 0x0003e40000100800 */
[----:B01----:R-:W-:Y:S05]  /*15330*/  @!P0 BRA `(.L_x_551) ;  /* 0x0000004800288947 */ /* 0x003fea0003800000 */
.L_x_671:
[----:B------:R-:W-:Y:S05]  /*15340*/  BSYNC B0 ;  /* 0x0000000000007941 */ /* 0x000fea0003800000 */
.L_x_550:
[----:B------:R-:W2:Y:S01]  /*15350*/  LDL R9, [R1+0x20] ;  /* 0x0000200001097983 */ /* 0x000ea20000100800 */
[----:B------:R-:W-:-:S03]  /*15360*/  ULDC.64 UR4, c[0x0][0x328] ;  /* 0x0000ca0000047ab9 */ /* 0x000fc60000000a00 */
[----:B------:R-:W3:Y:S01]  /*15370*/  LDL R10, [R1+0x10] ;  /* 0x00001000010a7983 */ /* 0x000ee20000100800 */
[----:B0-----:R-:W-:Y:S01]  /*15380*/  IMAD R3, R20, UR4, RZ ;  /* 0x0000000414037c24 */ /* 0x001fe2000f8e02ff */
[----:B-----5:R-:W-:Y:S01]  /*15390*/  SHF.R.S32.HI R21, RZ, 0x1f, R2 ;  /* 0x0000001fff157819 */ /* 0x020fe20000011402 */
[C---:B------:R-:W-:Y:S01]  /*153a0*/  IMAD.WIDE.U32 R6, R5.reuse, UR4, RZ ;  /* 0x0000000405067c25 */ /* 0x040fe2000f8e00ff */
[----:B------:R-:W0:Y:S03]  /*153b0*/  S2R R8, SR_TID.X ;  /* 0x0000000000087919 */ /* 0x000e260000002100 */
[----:B------:R-:W-:Y:S01]  /*153c0*/  IMAD R3, R5, UR5, R3 ;  /* 0x0000000505037c24 */ /* 0x000fe2000f8e0203 */
[----:B------:R-:W-:-:S03]  /*153d0*/  ULDC.64 UR4, c[0x0][0x338] ;  /* 0x0000ce0000047ab9 */ /* 0x000fc60000000a00 */
[----:B------:R-:W-:Y:S02]  /*153e0*/  IMAD.IADD R7, R7, 0x1, R3 ;  /* 0x0000000107077824 */ /* 0x000fe400078e0203 */
[----:B------:R-:W-:Y:S02]  /*153f0*/  IMAD R3, R21, UR4, RZ ;  /* 0x0000000415037c24 */ /* 0x000fe4000f8e02ff */
[----:B------:R-:W-:-:S04]  /*15400*/  IMAD.WIDE.U32 R6, R2, UR4, R6 ;  /* 0x0000000402067c25 */ /* 0x000fc8000f8e0006 */
[----:B------:R-:W-:Y:S01]  /*15410*/  IMAD R3, R2, UR5, R3 ;  /* 0x0000000502037c24 */ /* 0x000fe2000f8e0203 */
[----:B------:R-:W-:-:S03]  /*15420*/  ULDC.64 UR4, c[0x0][0x330] ;  /* 0x0000cc0000047ab9 */ /* 0x000fc60000000a00 */
[----:B------:R-:W-:Y:S02]  /*15430*/  IMAD.IADD R7, R7, 0x1, R3 ;  /* 0x0000000107077824 */ /* 0x000fe400078e0203 */
[----:B------:R-:W-:Y:S01]  /*15440*/  IMAD.WIDE.U32 R6, R18, UR4, R6 ;  /* 0x0000000412067c25 */ /* 0x000fe2000f8e0006 */
[----:B0-----:R-:W-:-:S04]  /*15450*/  LOP3.LUT R8, R8, 0x7f, RZ, 0xc0, !PT ;  /* 0x0000007f08087812 */ /* 0x001fc800078ec0ff */
[----:B------:R-:W-:-:S04]  /*15460*/  SHF.R.U32.HI R8, RZ, 0x1, R8 ;  /* 0x00000001ff087819 */ /* 0x000fc80000011608 */
[----:B--2---:R-:W-:Y:S01]  /*15470*/  IADD3 R3, -R8, R9, -R0 ;  /* 0x0000000908037210 */ /* 0x004fe20007ffe900 */
[----:B------:R-:W-:-:S03]  /*15480*/  IMAD R9, R29, UR4, RZ ;  /* 0x000000041d097c24 */ /* 0x000fc6000f8e02ff */
[----:B------:R-:W-:Y:S01]  /*15490*/  ISETP.GE.AND P1, PT, R3, 0x1, PT ;  /* 0x000000010300780c */ /* 0x000fe20003f26270 */
[----:B------:R-:W-:Y:S01]  /*154a0*/  IMAD R9, R18, UR5, R9 ;  /* 0x0000000512097c24 */ /* 0x000fe2000f8e0209 */
[----:B------:R-:W-:Y:S01]  /*154b0*/  ULDC.64 UR4, c[0x0][0x318] ;  /* 0x0000c60000047ab9 */ /* 0x000fe20000000a00 */
[----:B---3--:R-:W-:Y:S01]  /*154c0*/  IMAD R10, R23, 0x3000, R10 ;  /* 0x00003000170a7824 */ /* 0x008fe200078e020a */
[----:B------:R-:W-:Y:S01]  /*154d0*/  IADD3 R8, P0, R6, UR4, RZ ;  /* 0x0000000406087c10 */ /* 0x000fe2000ff1e0ff */
[----:B------:R-:W-:-:S03]  /*154e0*/  UMOV UR4, 0xffffffff ;  /* 0xffffffff00047882 */ /* 0x000fc60000000000 */
[----:B------:R-:W-:Y:S01]  /*154f0*/  IADD3.X R9, R7, UR5, R9, P0, !PT ;  /* 0x0000000507097c10 */ /* 0x000fe200087fe409 */
[----:B------:R-:W-:Y:S08]  /*15500*/  BRA.DIV UR4, `(.L_x_552) ;  /* 0x0000004604cc7947 */ /* 0x000ff0000b800000 */
[----:B------:R-:W0:Y:S01]  /*15510*/  S2R R7, SR_TID.X ;  /* 0x0000000000077919 */ /* 0x000e220000002100 */
[----:B------:R-:W1:Y:S01]  /*15520*/  LDC R12, c[0x0][0x2f4] ;  /* 0x0000bd00ff0c7b82 */ /* 0x000e620000000800 */
[----:B------:R-:W2:Y:S04]  /*15530*/  SHFL.IDX PT, R6, R8, RZ, 0x1e1f ;  /* 0x001e1fff08067589 */ /* 0x000ea800000e0000 */
[----:B------:R-:W3:Y:S04]  /*15540*/  SHFL.IDX PT, R0, R9, RZ, 0x1e1f ;  /* 0x001e1fff09007589 */ /* 0x000ee800000e0000 */
[----:B------:R-:W4:Y:S01]  /*15550*/  SHFL.IDX PT, R9, R9, 0x1, 0x1e1f ;  /* 0x003e1f0009097f89 */ /* 0x000f2200000e0000 */
[----:B0-----:R-:W-:-:S05]  /*15560*/  IMAD.SHL.U32 R11, R7, 0x10, RZ ;  /* 0x00000010070b7824 */ /* 0x001fca00078e00ff */
[----:B------:R-:W-:-:S04]  /*15570*/  LOP3.LUT R11, R11, 0x10, RZ, 0xc0, !PT ;  /* 0x000000100b0b7812 */ /* 0x000fc800078ec0ff */
[C---:B--2---:R-:W-:Y:S02]  /*15580*/  IADD3 R6, P0, R11.reuse, R6, RZ ;  /* 0x000000060b067210 */ /* 0x044fe40007f1e0ff */
[C---:B-1----:R-:W-:Y:S02]  /*15590*/  ISETP.GE.AND P4, PT, R11.reuse, R12, PT ;  /* 0x0000000c0b00720c */ /* 0x042fe40003f86270 */
[----:B------:R-:W-:Y:S01]  /*155a0*/  LOP3.LUT R13, R11, 0x20, RZ, 0xfc, !PT ;  /* 0x000000200b0d7812 */ /* 0x000fe200078efcff */
[----:B---3--:R-:W-:Y:S01]  /*155b0*/  IMAD.X R7, RZ, RZ, R0, P0 ;  /* 0x000000ffff077224 */ /* 0x008fe200000e0600 */
[----:B------:R-:W-:Y:S02]  /*155c0*/  ISETP.LT.OR P0, PT, R3, 0x1, P4 ;  /* 0x000000010300780c */ /* 0x000fe40002701670 */
[----:B------:R-:W-:Y:S02]  /*155d0*/  IADD3 R0, R22, R10, RZ ;  /* 0x0000000a16007210 */ /* 0x000fe40007ffe0ff */
[----:B------:R-:W-:-:S02]  /*155e0*/  ISETP.GE.AND P2, PT, R13, R12, PT ;  /* 0x0000000c0d00720c */ /* 0x000fc40003f46270 */
[----:B------:R-:W-:-:S07]  /*155f0*/  LOP3.LUT R11, R11, 0x40, RZ, 0xfc, !PT ;  /* 0x000000400b0b7812 */ /* 0x000fce00078efcff */
[----:B------:R-:W-:Y:S01]  /*15600*/  LDGSTS.E.BYPASS.LTC128B.128 [R0+0x9000], desc[UR42][R6.64], !P0 ;  /* 0x0900000006007fae */ /* 0x000fe2000c101d6a */
[----:B------:R-:W-:-:S13]  /*15610*/  ISETP.LT.OR P0, PT, R3, 0x1, P2 ;  /* 0x000000010300780c */ /* 0x000fda0001701670 */
[----:B------:R-:W-:Y:S01]  /*15620*/  LDGSTS.E.BYPASS.LTC128B.128 [R0+0xa000], desc[UR42][R6.64+0x20], !P0 ;  /* 0x0a00002006007fae */ /* 0x000fe2000c101d6a */
[----:B------:R-:W-:-:S04]  /*15630*/  ISETP.GE.AND P0, PT, R11, R12, PT ;  /* 0x0000000c0b00720c */ /* 0x000fc80003f06270 */
[----:B------:R-:W-:-:S13]  /*15640*/  ISETP.LT.OR P3, PT, R3, 0x1, P0 ;  /* 0x000000010300780c */ /* 0x000fda0000761670 */
[----:B------:R0:W-:Y:S01]  /*15650*/  LDGSTS.E.BYPASS.LTC128B.128 [R0+0xb000], desc[UR42][R6.64+0x40], !P3 ;  /* 0x0b00004006007fae */ /* 0x0001e2000d901d6a */
[----:B------:R-:W-:-:S03]  /*15660*/  ISETP.GE.AND P3, PT, R3, 0x41, PT ;  /* 0x000000410300780c */ /* 0x000fc60003f66270 */
[----:B0---4-:R0:W1:Y:S10]  /*15670*/  SHFL.IDX PT, R6, R8, 0x1, 0x1e1f ;  /* 0x003e1f0008067f89 */ /* 0x01107400000e0000 */
.L_x_677:
[----:B------:R-:W2:Y:S01]  /*15680*/  S2R R7, SR_TID.X ;  /* 0x0000000000077919 */ /* 0x000ea20000002100 */
[C---:B------:R-:W-:Y:S02]  /*15690*/  ISETP.LT.OR P4, PT, R3.reuse, 0x41, P4 ;  /* 0x000000410300780c */ /* 0x040fe40002781670 */
[C---:B------:R-:W-:Y:S02]  /*156a0*/  ISETP.LT.OR P2, PT, R3.reuse, 0x41, P2 ;  /* 0x000000410300780c */ /* 0x040fe40001741670 */
[----:B------:R-:W-:Y:S01]  /*156b0*/  ISETP.LT.OR P0, PT, R3, 0x41, P0 ;  /* 0x000000410300780c */ /* 0x000fe20000701670 */
[----:B--2---:R-:W-:-:S05]  /*156c0*/  IMAD.SHL.U32 R7, R7, 0x10, RZ ;  /* 0x0000001007077824 */ /* 0x004fca00078e00ff */
[----:B------:R-:W-:-:S04]  /*156d0*/  LOP3.LUT R7, R7, 0x10, RZ, 0xc0, !PT ;  /* 0x0000001007077812 */ /* 0x000fc800078ec0ff */
        /* <DEDUP_REMOVED lines=10> */
.L_x_553:
[----:B------:R-:W-:Y:S02]  /*15780*/  PLOP3.LUT P2, PT, P2, P0, PT, 0xa2, 0x0 ;  /* 0x000000000000781c */ /* 0x000fe40001741472 */
[----:B------:R-:W-:-:S08]  /*15790*/  @P0 R2UR P2, UR4, R4 ;  /* 0x00000000040402ca */ /* 0x000fd00000040000 */
[----:B------:R-:W-:-:S05]  /*157a0*/  @P0 PLOP3.LUT P0, PT, P2, PT, PT, 0x80, 0x0 ;  /* 0x000000000000081c */ /* 0x000fca000170f070 */
[----:B------:R-:W-:Y:S01]  /*157b0*/  @!P2 SYNCS.ARRIVE.TRANS64.RED.A0T1 RZ, [UR4+0x19c70], RZ ;  /* 0x019c70ffffffa9a7 */ /* 0x000fe20008200404 */
[----:B------:R-:W-:Y:S07]  /*157c0*/  @!P2 ARRIVES.LDGSTSBAR.64.TRANSCNT [UR4+0x19c70] ;  /* 0x019c7000ff00a9b0 */ /* 0x000fee0008000a84 */
[----:B------:R-:W-:Y:S05]  /*157d0*/  @P0 BRA.U.ANY `(.L_x_553) ;  /* 0xfffffffd00e80947 */ /* 0x000fea000393ffff */
[----:B------:R-:W-:Y:S01]  /*157e0*/  NOP ;  /* 0x0000000000007918 */ /* 0x000fe20000000000 */
[----:B------:R-:W-:-:S05]  /*157f0*/  IMAD.U32 R3, RZ, RZ, UR39 ;  /* 0x00000027ff037e24 */ /* 0x000fca000f8e00ff */
[----:B------:R-:W-:-:S13]  /*15800*/  ISETP.NE.AND P4, PT, R3, 0x3, PT ;  /* 0x000000030300780c */ /* 0x000fda0003f85270 */
[----:B------:R-:W-:Y:S05]  /*15810*/  @!P4 BRA `(.L_x_554) ;  /* 0x000000000004c947 */ /* 0x000fea0003800000 */
[----:B------:R-:W-:Y:S01]  /*15820*/  BPT.TRAP 0x1 ;  /* 0x000000040000795c */ /* 0x000fe20000300000 */
.L_x_554:
[----:B------:R2:W-:Y:S01]  /*15830*/  SYNCS.ARRIVE.TRANS64.A1T0 RZ, [R4+URZ+0x19c70], RZ ;  /* 0x019c70ff04ff79a7 */ /* 0x0005e2000810003f */
[----:B------:R-:W-:Y:S05]  /*15840*/  @!P4 BRA `(.L_x_555) ;  /* 0x000000000004c947 */ /* 0x000fea0003800000 */
[----:B------:R-:W-:Y:S01]  /*15850*/  BPT.TRAP 0x1 ;  /* 0x000000040000795c */ /* 0x000fe20000300000 */
.L_x_555:
[----:B------:R-:W3:Y:S01]  /*15860*/  LDL R3, [R1+0x30] ;  /* 0x0000300001037983 */ /* 0x000ee20000100800 */
[----:B------:R-:W-:Y:S01]  /*15870*/  BSSY B0, `(.L_x_556) ;  /* 0x0000003000007945 */ /* 0x000fe20003800000 */
[----:B---3--:R-:W3:Y:S03]  /*15880*/  SYNCS.PHASECHK.TRANS64.TRYWAIT P0, [R4+URZ+0x19c40], R3 ;  /* 0x019c4003040075a7 */ /* 0x008ee6000800017f */
[----:B---3--:R-:W-:Y:S05]  /*15890*/  @!P0 BRA `(.L_x_557) ;  /* 0x0000004400cc8947 */ /* 0x008fea0003800000 */
.L_x_678:
[----:B------:R-:W-:Y:S05]  /*158a0*/  BSYNC B0 ;  /* 0x0000000000007941 */ /* 0x000fea0003800000 */
.L_x_556:
[----:B0-----:R-:W0:Y:S01]  /*158b0*/  S2R R8, SR_TID.X ;  /* 0x0000000000087919 */ /* 0x001e220000002100 */
[----:B------:R-:W-:Y:S01]  /*158c0*/  ULDC.64 UR4, c[0x0][0x300] ;  /* 0x0000c00000047ab9 */ /* 0x000fe20000000a00 */
[----:B------:R-:W4:Y:S01]  /*158d0*/  LDC R9, c[0x0][0x2f4] ;  /* 0x0000bd00ff097b82 */ /* 0x000f220000000800 */
[----:B------:R-:W-:Y:S01]  /*158e0*/  IMAD R20, R20, UR4, RZ ;  /* 0x0000000414147c24 */ /* 0x000fe2000f8e02ff */
[----:B------:R-:W-:Y:S01]  /*158f0*/  ULDC.64 UR6, c[0x0][0x2e8] ;  /* 0x0000ba0000067ab9 */ /* 0x000fe20000000a00 */
[----:B-1----:R-:W-:-:S04]  /*15900*/  IMAD.WIDE.U32 R6, R5, UR4, RZ ;  /* 0x0000000405067c25 */ /* 0x002fc8000f8e00ff */
[----:B------:R-:W-:Y:S01]  /*15910*/  IMAD R20, R5, UR5, R20 ;  /* 0x0000000505147c24 */ /* 0x000fe2000f8e0214 */
[----:B------:R-:W-:Y:S02]  /*15920*/  ULDC.64 UR4, c[0x0][0x310] ;  /* 0x0000c40000047ab9 */ /* 0x000fe40000000a00 */
[----:B------:R-:W-:Y:S02]  /*15930*/  IMAD R21, R21, UR4, RZ ;  /* 0x0000000415157c24 */ /* 0x000fe4000f8e02ff */
[----:B------:R-:W-:Y:S02]  /*15940*/  IMAD.IADD R7, R7, 0x1, R20 ;  /* 0x0000000107077824 */ /* 0x000fe400078e0214 */
[----:B------:R-:W-:-:S04]  /*15950*/  IMAD.WIDE.U32 R6, R2, UR4, R6 ;  /* 0x0000000402067c25 */ /* 0x000fc8000f8e0006 */
[----:B------:R-:W-:Y:S01]  /*15960*/  IMAD R2, R2, UR5, R21 ;  /* 0x0000000502027c24 */ /* 0x000fe2000f8e0215 */
[----:B------:R-:W-:-:S03]  /*15970*/  ULDC.64 UR4, c[0x0][0x308] ;  /* 0x0000c20000047ab9 */ /* 0x000fc60000000a00 */
[----:B---3--:R-:W-:Y:S02]  /*15980*/  IMAD.IADD R3, R7, 0x1, R2 ;  /* 0x0000000107037824 */ /* 0x008fe400078e0202 */
[----:B------:R-:W-:Y:S02]  /*15990*/  IMAD.MOV.U32 R2, RZ, RZ, R6 ;  /* 0x000000ffff027224 */ /* 0x000fe400078e0006 */
[----:B------:R-:W-:Y:S02]  /*159a0*/  IMAD R6, R29, UR4, RZ ;  /* 0x000000041d067c24 */ /* 0x000fe4000f8e02ff */
[----:B0-----:R-:W-:Y:S02]  /*159b0*/  IMAD.SHL.U32 R10, R8, 0x10, RZ ;  /* 0x00000010080a7824 */ /* 0x001fe400078e00ff */
[----:B------:R-:W-:Y:S01]  /*159c0*/  IMAD.WIDE.U32 R2, R18, UR4, R2 ;  /* 0x0000000412027c25 */ /* 0x000fe2000f8e0002 */
[----:B------:R-:W-:Y:S02]  /*159d0*/  UMOV UR4, 0xffffffff ;  /* 0xffffffff00047882 */ /* 0x000fe40000000000 */
[----:B------:R-:W-:Y:S01]  /*159e0*/  LOP3.LUT R10, R10, 0x10, RZ, 0xc0, !PT ;  /* 0x000000100a0a7812 */ /* 0x000fe200078ec0ff */
[----:B------:R-:W-:Y:S01]  /*159f0*/  IMAD.SHL.U32 R8, R8, 0x10, RZ ;  /* 0x0000001008087824 */ /* 0x000fe200078e00ff */
[----:B------:R-:W-:Y:S01]  /*15a00*/  IADD3 R5, P0, R2, UR6, RZ ;  /* 0x0000000602057c10 */ /* 0x000fe2000ff1e0ff */
[----:B------:R-:W-:Y:S01]  /*15a10*/  IMAD R6, R18, UR5, R6 ;  /* 0x0000000512067c24 */ /* 0x000fe2000f8e0206 */
[----:B------:R-:W-:-:S02]  /*15a20*/  LOP3.LUT R11, R10, 0x40, RZ, 0xfc, !PT ;  /* 0x000000400a0b7812 */ /* 0x000fc400078efcff */
[----:B------:R-:W-:Y:S02]  /*15a30*/  LOP3.LUT R10, R10, 0x20, RZ, 0xfc, !PT ;  /* 0x000000200a0a7812 */ /* 0x000fe400078efcff */
[----:B------:R-:W-:Y:S02]  /*15a40*/  LOP3.LUT R8, R8, 0x10, RZ, 0xc0, !PT ;  /* 0x0000001008087812 */ /* 0x000fe400078ec0ff */
[----:B------:R-:W-:Y:S02]  /*15a50*/  IADD3.X R6, R3, UR7, R6, P0, !PT ;  /* 0x0000000703067c10 */ /* 0x000fe400087fe406 */
[-C--:B----4-:R-:W-:Y:S02]  /*15a60*/  ISETP.GE.AND P2, PT, R11, R9.reuse, PT ;  /* 0x000000090b00720c */ /* 0x090fe40003f46270 */
[-C--:B------:R-:W-:Y:S02]  /*15a70*/  ISETP.GE.AND P4, PT, R10, R9.reuse, PT ;  /* 0x000000090a00720c */ /* 0x080fe40003f86270 */
[----:B------:R-:W-:Y:S01]  /*15a80*/  ISETP.GE.AND P5, PT, R8, R9, PT ;  /* 0x000000090800720c */ /* 0x000fe20003fa6270 */
[----:B------:R-:W-:-:S12]  /*15a90*/  BRA.DIV UR4, `(.L_x_558) ;  /* 0x0000004604647947 */ /* 0x000fd8000b800000 */
[----:B------:R-:W0:Y:S04]  /*15aa0*/  SHFL.IDX PT, R3, R5, RZ, 0x1e1f ;  /* 0x001e1fff05037589 */ /* 0x000e2800000e0000 */
[----:B------:R-:W1:Y:S04]  /*15ab0*/  SHFL.IDX PT, R2, R6, RZ, 0x1e1f ;  /* 0x001e1fff06027589 */ /* 0x000e6800000e0000 */
[----:B------:R-:W3:Y:S04]  /*15ac0*/  SHFL.IDX PT, R5, R5, 0x1, 0x1e1f ;  /* 0x003e1f0005057f89 */ /* 0x000ee800000e0000 */
[----:B------:R-:W4:Y:S01]  /*15ad0*/  SHFL.IDX PT, R6, R6, 0x1, 0x1e1f ;  /* 0x003e1f0006067f89 */ /* 0x000f2200000e0000 */
[----:B0-----:R-:W-:-:S05]  /*15ae0*/  @P1 IADD3 R3, P0, R8, R3, RZ ;  /* 0x0000000308031210 */ /* 0x001fca0007f1e0ff */
[----:B-1----:R-:W-:-:S05]  /*15af0*/  @P1 IMAD.X R2, RZ, RZ, R2, P0 ;  /* 0x000000ffff021224 */ /* 0x002fca00000e0602 */
[----:B------:R-:W-:-:S04]  /*15b00*/  @P1 LOP3.LUT R3, R3, R2, RZ, 0x3c, !PT ;  /* 0x0000000203031212 */ /* 0x000fc800078e3cff */
[----:B------:R-:W-:-:S04]  /*15b10*/  @P1 LOP3.LUT R2, R3, R2, RZ, 0x3c, !PT ;  /* 0x0000000203021212 */ /* 0x000fc800078e3cff */
[----:B------:R-:W-:-:S05]  /*15b20*/  @P1 LOP3.LUT R3, R3, R2, RZ, 0x3c, !PT ;  /* 0x0000000203031212 */ /* 0x000fca00078e3cff */
[----:B------:R0:W-:Y:S04]  /*15b30*/  @P1 LDGSTS.E.BYPASS.LTC128B.128 [R0+0x13800], desc[UR42][R2.64], !P5 ;  /* 0x1380000002001fae */ /* 0x0001e8000e901d6a */
[----:B------:R0:W-:Y:S04]  /*15b40*/  @P1 LDGSTS.E.BYPASS.LTC128B.128 [R0+0x14800], desc[UR42][R2.64+0x20], !P4 ;  /* 0x1480002002001fae */ /* 0x0001e8000e101d6a */
[----:B---34-:R0:W-:Y:S02]  /*15b50*/  @P1 LDGSTS.E.BYPASS.LTC128B.128 [R0+0x15800], desc[UR42][R2.64+0x40], !P2 ;  /* 0x1580004002001fae */ /* 0x0181e4000d101d6a */
.L_x_684:
[----:B01----:R-:W-:-:S05]  /*15b60*/  @P3 IADD3 R2, P0, R8, R5, RZ ;  /* 0x0000000508023210 */ /* 0x003fca0007f1e0ff */
        /* <DEDUP_REMOVED lines=9> */
.L_x_559:
        /* <DEDUP_REMOVED lines=11> */
.L_x_560:
[----:B------:R0:W5:Y:S01]  /*15cb0*/  LDL.LU R5, [R1+0x28] ;  /* 0x0000280001057983 */ /* 0x0001620000300800 */
[----:B------:R0:W-:Y:S03]  /*15cc0*/  SYNCS.ARRIVE.TRANS64.A1T0 RZ, [R4+URZ+0x19c30], RZ ;  /* 0x019c30ff04ff79a7 */ /* 0x0001e6000810003f */
[----:B------:R0:W5:Y:S02]  /*15cd0*/  LDL.LU R3, [R1+0x38] ;  /* 0x0000380001037983 */ /* 0x0001640000300800 */
[----:B------:R-:W-:Y:S05]  /*15ce0*/  WARPSYNC.ALL ;  /* 0x0000000000007948 */ /* 0x000fea0003800000 */
[----:B------:R-:W-:Y:S01]  /*15cf0*/  ULDC.64 UR4, c[0x0][0x298] ;  /* 0x0000a60000047ab9 */ /* 0x000fe20000000a00 */
[----:B------:R-:W-:Y:S01]  /*15d00*/  ULDC.64 UR6, c[0x0][0xa00] ;  /* 0x0002800000067ab9 */ /* 0x000fe20000000a00 */
[----:B------:R-:W-:Y:S01]  /*15d10*/  IADD3 R0, R22, 0xf000, RZ ;  /* 0x0000f00016007810 */ /* 0x000fe20007ffe0ff */
[----:B------:R-:W-:Y:S01]  /*15d20*/  BSSY B6, `(.L_x_561) ;  /* 0x0000020000067945 */ /* 0x000fe20003800000 */
[----:B------:R-:W-:Y:S01]  /*15d30*/  BAR.SYNC.DEFER_BLOCKING 0x8, 0x200 ;  /* 0x0208000000007b1d */ /* 0x000fe20000010000 */
[----:B------:R-:W-:-:S02]  /*15d40*/  ISETP.NE.U32.AND P0, PT, RZ, UR6, PT ;  /* 0x00000006ff007c0c */ /* 0x000fc4000bf05070 */
[----:B------:R-:W-:Y:S02]  /*15d50*/  LOP3.LUT P1, RZ, R0, 0x9f, RZ, 0xc0, !PT ;  /* 0x0000009f00ff7812 */ /* 0x000fe4000782c0ff */
[----:B------:R-:W-:-:S04]  /*15d60*/  ISETP.NE.AND.EX P0, PT, RZ, UR7, PT, P0 ;  /* 0x00000007ff007c0c */ /* 0x000fc8000bf05300 */
[----:B------:R-:W-:Y:S02]  /*15d70*/  SEL R26, R26, RZ, !P0 ;  /* 0x000000ff1a1a7207 */ /* 0x000fe40004000000 */
[----:B-----5:R-:W-:-:S05]  /*15d80*/  SHF.R.S32.HI R2, RZ, 0x1f, R5 ;  /* 0x0000001fff027819 */ /* 0x020fca0000011405 */
[----:B------:R-:W-:-:S04]  /*15d90*/  IMAD R2, R2, UR4, RZ ;  /* 0x0000000402027c24 */ /* 0x000fc8000f8e02ff */
[----:B------:R-:W-:Y:S01]  /*15da0*/  IMAD R0, R5, UR5, R2 ;  /* 0x0000000505007c24 */ /* 0x000fe2000f8e0202 */
[----:B------:R-:W-:Y:S01]  /*15db0*/  SEL R2, R3, RZ, !P0 ;  /* 0x000000ff03027207 */ /* 0x000fe20004000000 */
[----:B0-2---:R-:W-:-:S04]  /*15dc0*/  IMAD.WIDE.U32 R4, R5, UR4, RZ ;  /* 0x0000000405047c25 */ /* 0x005fc8000f8e00ff */
[----:B------:R-:W-:Y:S01]  /*15dd0*/  IMAD.IADD R0, R5, 0x1, R0 ;  /* 0x0000000105007824 */ /* 0x000fe200078e0200 */
[----:B------:R0:W-:Y:S04]  /*15de0*/  STL.64 [R1+0x30], R4 ;  /* 0x0000300401007387 */ /* 0x0001e80000100a00 */
[----:B------:R0:W-:Y:S04]  /*15df0*/  STL [R1+0x38], R2 ;  /* 0x0000380201007387 */ /* 0x0001e80000100800 */
[----:B------:R0:W-:Y:S01]  /*15e00*/  STL [R1+0x28], R0 ;  /* 0x0000280001007387 */ /* 0x0001e20000100800 */
        /* <DEDUP_REMOVED lines=17> */
.L_x_562:
[----:B------:R-:W-:Y:S05]  /*15f20*/  BSYNC B6 ;  /* 0x0000000000067941 */ /* 0x000fea0003800000 */
.L_x_561:
[----:B0-----:R-:W2:Y:S01]  /*15f30*/  LDL.LU R2, [R1+0x28] ;  /* 0x0000280001027983 */ /* 0x001ea20000300800 */
[----:B------:R-:W0:Y:S01]  /*15f40*/  LDC R9, c[0x0][0x448] ;  /* 0x00011200ff097b82 */ /* 0x000e220000000800 */
[----:B------:R-:W-:Y:S01]  /*15f50*/  ULDC.64 UR4, c[0x0][0x2d8] ;  /* 0x0000b60000047ab9 */ /* 0x000fe20000000a00 */
[----:B------:R-:W-:Y:S01]  /*15f60*/  ULDC.64 UR6, c[0x0][0x2c8] ;  /* 0x0000b20000067ab9 */ /* 0x000fe20000000a00 */
[----:B------:R-:W3:Y:S01]  /*15f70*/  LDL.LU.64 R20, [R1+0x30] ;  /* 0x0000300001147983 */ /* 0x000ee20000300a00 */
[----:B------:R-:W-:-:S03]  /*15f80*/  ULDC.64 UR8, c[0x0][0x280] ;  /* 0x0000a00000087ab9 */ /* 0x000fc60000000a00 */
[----:B------:R-:W4:Y:S01]  /*15f90*/  LDL.LU R4, [R1+0x38] ;  /* 0x0000380001047983 */ /* 0x000f220000300800 */
[----:B------:R-:W-:-:S04]  /*15fa0*/  IMAD R0, R29, UR4, RZ ;  /* 0x000000041d007c24 */ /* 0x000fc8000f8e02ff */
[----:B------:R-:W-:Y:S01]  /*15fb0*/  IMAD R0, R18, UR5, R0 ;  /* 0x0000000512007c24 */ /* 0x000fe2000f8e0200 */
[----:B0-----:R-:W-:-:S13]  /*15fc0*/  ISETP.NE.AND P0, PT, R9, 0x1, PT ;  /* 0x000000010900780c */ /* 0x001fda0003f05270 */
[----:B------:R-:W0:Y:S08]  /*15fd0*/  @P0 LDC R5, c[0x0][0x44c] ;  /* 0x00011300ff050b82 */ /* 0x000e300000000800 */
[----:B------:R-:W1:Y:S08]  /*15fe0*/  @P0 LDC R6, c[0x0][0x450] ;  /* 0x00011400ff060b82 */ /* 0x000e700000000800 */
[----:B------:R-:W1:Y:S01]  /*15ff0*/  @P0 LDC R8, c[0x0][0x450] ;  /* 0x00011400ff080b82 */ /* 0x000e620000000800 */
[----:B--2---:R-:W-:Y:S01]  /*16000*/  IMAD.MOV.U32 R3, RZ, RZ, R2 ;  /* 0x000000ffff037224 */ /* 0x004fe200078e0002 */
[----:B---3--:R-:W-:Y:S01]  /*16010*/  MOV R2, R20 ;  /* 0x0000001400027202 */ /* 0x008fe20000000f00 */
[----:B------:R-:W2:Y:S01]  /*16020*/  S2R R21, SR_TID.X ;  /* 0x0000000000157919 */ /* 0x000ea20000002100 */
[----:B------:R-:W3:Y:S03]  /*16030*/  S2R R20, SR_TID.X ;  /* 0x0000000000147919 */ /* 0x000ee60000002100 */
[----:B------:R-:W-:Y:S01]  /*16040*/  IMAD.WIDE.U32 R2, R18, UR4, R2 ;  /* 0x0000000412027c25 */ /* 0x000fe2000f8e0002 */
[----:B------:R-:W-:-:S03]  /*16050*/  ULDC.64 UR4, c[0x0][0x2e0] ;  /* 0x0000b80000047ab9 */ /* 0x000fc60000000a00 */
[----:B------:R-:W-:Y:S02]  /*16060*/  IMAD.IADD R3, R3, 0x1, R0 ;  /* 0x0000000103037824 */ /* 0x000fe400078e0200 */
[----:B----4-:R-:W-:Y:S02]  /*16070*/  IMAD R0, R4, UR4, RZ ;  /* 0x0000000404007c24 */ /* 0x010fe4000f8e02ff */
[----:B------:R-:W-:-:S04]  /*16080*/  IMAD.WIDE.U32 R2, R26, UR4, R2 ;  /* 0x000000041a027c25 */ /* 0x000fc8000f8e0002 */
[----:B------:R-:W-:Y:S01]  /*16090*/  IMAD R0, R26, UR5, R0 ;  /* 0x000000051a007c24 */ /* 0x000fe2000f8e0200 */
[----:B------:R-:W-:-:S03]  /*160a0*/  ULDC.64 UR4, c[0x0][0x2d0] ;  /* 0x0000b40000047ab9 */ /* 0x000fc60000000a00 */
[----:B------:R-:W-:Y:S02]  /*160b0*/  IMAD.IADD R3, R3, 0x1, R0 ;  /* 0x0000000103037824 */ /* 0x000fe400078e0200 */
[----:B--2---:R-:W-:Y:S01]  /*160c0*/  IMAD.SHL.U32 R21, R21, 0x40, RZ ;  /* 0x0000004015157824 */ /* 0x004fe200078e00ff */
[----:B---3--:R-:W-:-:S04]  /*160d0*/  LOP3.LUT R20, R20, 0x7f, RZ, 0xc0, !PT ;  /* 0x0000007f14147812 */ /* 0x008fc800078ec0ff */
[----:B------:R-:W-:Y:S02]  /*160e0*/  LOP3.LUT R21, R21, 0x40, RZ, 0xc0, !PT ;  /* 0x0000004015157812 */ /* 0x000fe400078ec0ff */
[----:B------:R-:W-:-:S04]  /*160f0*/  SHF.R.U32.HI R20, RZ, 0x1, R20 ;  /* 0x00000001ff147819 */ /* 0x000fc80000011614 */
[----:B------:R-:W-:Y:S02]  /*16100*/  LOP3.LUT R20, R20, R21, RZ, 0xfc, !PT ;  /* 0x0000001514147212 */ /* 0x000fe400078efcff */
[----:B------:R2:W5:Y:S03]  /*16110*/  LDL R21, [R1+0x3c] ;  /* 0x00003c0001157983 */ /* 0x0005660000100800 */
[----:B------:R-:W-:-:S04]  /*16120*/  IMAD R0, R17, 0xc0, R20 ;  /* 0x000000c011007824 */ /* 0x000fc800078e0214 */
[----:B0-----:R-:W-:-:S04]  /*16130*/  @P0 IMAD.HI.U32 R5, R0, R5, RZ ;  /* 0x0000000500050227 */ /* 0x001fc800078e00ff */
[----:B------:R-:W-:Y:S01]  /*16140*/  IMAD.MOV.U32 R4, RZ, RZ, R0 ;  /* 0x000000ffff047224 */ /* 0x000fe200078e0000 */
[----:B-1----:R-:W-:-:S04]  /*16150*/  @P0 SHF.R.U32.HI R4, RZ, R6, R5 ;  /* 0x00000006ff040219 */ /* 0x002fc80000011605 */
[--C-:B------:R-:W-:Y:S01]  /*16160*/  SHF.R.S32.HI R5, RZ, 0x1f, R4.reuse ;  /* 0x0000001fff057819 */ /* 0x100fe20000011404 */
[----:B------:R-:W-:-:S04]  /*16170*/  IMAD.MOV R6, RZ, RZ, -R4 ;  /* 0x000000ffff067224 */ /* 0x000fc800078e0a04 */
[----:B------:R-:W-:Y:S02]  /*16180*/  IMAD R5, R5, UR4, RZ ;  /* 0x0000000405057c24 */ /* 0x000fe4000f8e02ff */
[----:B------:R-:W-:Y:S02]  /*16190*/  IMAD R6, R9, R6, R0 ;  /* 0x0000000609067224 */ /* 0x000fe400078e0200 */
[C---:B------:R-:W-:Y:S02]  /*161a0*/  IMAD R7, R4.reuse, UR5, R5 ;  /* 0x0000000504077c24 */ /* 0x040fe4000f8e0205 */
[----:B------:R-:W-:-:S04]  /*161b0*/  IMAD.WIDE.U32 R4, R4, UR4, R2 ;  /* 0x0000000404047c25 */ /* 0x000fc8000f8e0002 */
[----:B------:R-:W-:Y:S01]  /*161c0*/  IMAD.IADD R5, R5, 0x1, R7 ;  /* 0x0000000105057824 */ /* 0x000fe200078e0207 */
[----:B------:R-:W-:Y:S01]  /*161d0*/  SHF.R.S32.HI R7, RZ, 0x1f, R6 ;  /* 0x0000001fff077819 */ /* 0x000fe20000011406 */
[----:B------:R-:W-:-:S04]  /*161e0*/  IMAD.WIDE.U32 R4, R6, UR6, R4 ;  /* 0x0000000606047c25 */ /* 0x000fc8000f8e0004 */
[----:B------:R-:W-:-:S04]  /*161f0*/  IMAD R7, R7, UR6, RZ ;  /* 0x0000000607077c24 */ /* 0x000fc8000f8e02ff */
[----:B------:R-:W-:Y:S01]  /*16200*/  IMAD R7, R6, UR7, R7 ;  /* 0x0000000706077c24 */ /* 0x000fe2000f8e0207 */
[----:B------:R-:W-:-:S04]  /*16210*/  IADD3 R6, P1, R4, UR8, RZ ;  /* 0x0000000804067c10 */ /* 0x000fc8000ff3e0ff */
[----:B------:R-:W-:Y:S02]  /*16220*/  IADD3.X R4, R5, UR9, R7, P1, !PT ;  /* 0x0000000905047c10 */ /* 0x000fe40008ffe407 */
[----:B------:R-:W0:Y:S01]  /*16230*/  @P0 LDC R7, c[0x0][0x44c] ;  /* 0x00011300ff070b82 */ /* 0x000e220000000800 */
[----:B------:R-:W-:-:S04]  /*16240*/  VIADD R0, R0, 0x80 ;  /* 0x0000008000007836 */ /* 0x000fc80000000000 */
[----:B------:R-:W-:Y:S02]  /*16250*/  IMAD.MOV.U32 R5, RZ, RZ, R0 ;  /* 0x000000ffff057224 */ /* 0x000fe400078e0000 */
[----:B0-----:R-:W-:-:S05]  /*16260*/  @P0 IMAD.HI.U32 R7, R0, R7, RZ ;  /* 0x0000000700070227 */ /* 0x001fca00078e00ff */
[----:B------:R-:W-:Y:S02]  /*16270*/  @P0 SHF.R.U32.HI R5, RZ, R8, R7 ;  /* 0x00000008ff050219 */ /* 0x000fe40000011607 */
[----:B------:R2:W5:Y:S01]  /*16280*/  LDL R8, [R1+0x24] ;  /* 0x0000240001087983 */ /* 0x0005620000100800 */
[----:B------:R-:W0:Y:S02]  /*16290*/  S2R R20, SR_TID.X ;  /* 0x0000000000147919 */ /* 0x000e240000002100 */
[----:B------:R-:W-:-:S04]  /*162a0*/  IMAD.MOV R7, RZ, RZ, -R5 ;  /* 0x000000ffff077224 */ /* 0x000fc800078e0a05 */
[----:B------:R-:W-:Y:S01]  /*162b0*/  IMAD R0, R9, R7, R0 ;  /* 0x0000000709007224 */ /* 0x000fe200078e0200 */
[----:B------:R-:W-:Y:S01]  /*162c0*/  SHF.R.S32.HI R7, RZ, 0x1f, R5 ;  /* 0x0000001fff077819 */ /* 0x000fe20000011405 */
[----:B------:R-:W-:-:S04]  /*162d0*/  IMAD.WIDE.U32 R2, R5, UR4, R2 ;  /* 0x0000000405027c25 */ /* 0x000fc8000f8e0002 */
[----:B------:R-:W-:Y:S01]  /*162e0*/  IMAD R7, R7, UR4, RZ ;  /* 0x0000000407077c24 */ /* 0x000fe2000f8e02ff */
[----:B------:R-:W-:-:S03]  /*162f0*/  ULDC UR4, c[0x0][0x2b8] ;  /* 0x0000ae0000047ab9 */ /* 0x000fc60000000800 */
[----:B------:R-:W-:Y:S01]  /*16300*/  IMAD R7, R5, UR5, R7 ;  /* 0x0000000505077c24 */ /* 0x000fe2000f8e0207 */
[----:B------:R-:W-:-:S03]  /*16310*/  SHF.R.S32.HI R5, RZ, 0x1f, R0 ;  /* 0x0000001fff057819 */ /* 0x000fc60000011400 */
[----:B------:R-:W-:Y:S02]  /*16320*/  IMAD.IADD R3, R3, 0x1, R7 ;  /* 0x0000000103037824 */ /* 0x000fe400078e0207 */
[----:B------:R-:W-:Y:S02]  /*16330*/  IMAD R5, R5, UR6, RZ ;  /* 0x0000000605057c24 */ /* 0x000fe4000f8e02ff */
[----:B------:R-:W-:Y:S01]  /*16340*/  IMAD.WIDE.U32 R2, R0, UR6, R2 ;  /* 0x0000000600027c25 */ /* 0x000fe2000f8e0002 */
[----:B0-----:R-:W-:-:S03]  /*16350*/  SHF.L.U32 R11, R20, 0x4, RZ ;  /* 0x00000004140b7819 */ /* 0x001fc600000006ff */
[----:B------:R-:W-:Y:S01]  /*16360*/  IMAD.SHL.U32 R10, R20, 0x10, RZ ;  /* 0x00000010140a7824 */ /* 0x000fe200078e00ff */
[----:B------:R-:W-:Y:S01]  /*16370*/  LOP3.LUT R11, R11, 0x10, RZ, 0xc0, !PT ;  /* 0x000000100b0b7812 */ /* 0x000fe200078ec0ff */
[----:B------:R-:W-:Y:S01]  /*16380*/  IMAD R5, R0, UR7, R5 ;  /* 0x0000000700057c24 */ /* 0x000fe2000f8e0205 */
[----:B------:R-:W-:Y:S02]  /*16390*/  IADD3 R7, P0, R2, UR8, RZ ;  /* 0x0000000802077c10 */ /* 0x000fe4000ff1e0ff */
[C---:B------:R-:W-:Y:S02]  /*163a0*/  LOP3.LUT R12, R11.reuse, 0x20, RZ, 0xfc, !PT ;  /* 0x000000200b0c7812 */ /* 0x040fe400078efcff */
[----:B------:R-:W-:Y:S02]  /*163b0*/  LOP3.LUT R10, R10, 0x10, RZ, 0xc0, !PT ;  /* 0x000000100a0a7812 */ /* 0x000fe400078ec0ff */
[----:B------:R-:W-:Y:S01]  /*163c0*/  LOP3.LUT R11, R11, 0x40, RZ, 0xfc, !PT ;  /* 0x000000400b0b7812 */ /* 0x000fe200078efcff */
[----:B------:R-:W-:Y:S01]  /*163d0*/  UMOV UR5, 0xffffffff ;  /* 0xffffffff00057882 */ /* 0x000fe20000000000 */
[----:B------:R-:W-:-:S02]  /*163e0*/  IADD3.X R5, R3, UR9, R5, P0, !PT ;  /* 0x0000000903057c10 */ /* 0x000fc400087fe405 */
[----:B------:R-:W-:Y:S02]  /*163f0*/  LOP3.LUT R20, R20, 0x7f, RZ, 0xc0, !PT ;  /* 0x0000007f14147812 */ /* 0x000fe400078ec0ff */
[----:B------:R-:W-:Y:S02]  /*16400*/  ISETP.GE.AND P3, PT, R10, UR4, PT ;  /* 0x000000040a007c0c */ /* 0x000fe4000bf66270 */
[----:B------:R-:W-:Y:S02]  /*16410*/  ISETP.GE.AND P0, PT, R12, UR4, PT ;  /* 0x000000040c007c0c */ /* 0x000fe4000bf06270 */
[----:B------:R-:W-:Y:S02]  /*16420*/  ISETP.GE.AND P1, PT, R11, UR4, PT ;  /* 0x000000040b007c0c */ /* 0x000fe4000bf26270 */
[----:B------:R-:W-:Y:S01]  /*16430*/  SHF.R.U32.HI R20, RZ, 0x1, R20 ;  /* 0x00000001ff147819 */ /* 0x000fe20000011614 */
[----:B--2---:R-:W-:Y:S10]  /*16440*/  BRA.DIV UR5, `(.L_x_563) ;  /* 0x0000003e05a87947 */ /* 0x004ff4000b800000 */
[----:B------:R-:W0:Y:S01]  /*16450*/  SHFL.IDX PT, R3, R6, RZ, 0x1e1f ;  /* 0x001e1fff06037589 */ /* 0x000e2200000e0000 */
[----:B-----5:R-:W-:Y:S02]  /*16460*/  IMAD R0, R21, R9, RZ ;  /* 0x0000000915007224 */ /* 0x020fe400078e02ff */
[----:B------:R-:W-:Y:S01]  /*16470*/  IMAD R17, R17, 0xc0, R20 ;  /* 0x000000c011117824 */ /* 0x000fe200078e0214 */
[----:B------:R-:W1:Y:S04]  /*16480*/  SHFL.IDX PT, R2, R4, RZ, 0x1e1f ;  /* 0x001e1fff04027589 */ /* 0x000e6800000e0000 */
[----:B------:R-:W-:Y:S01]  /*16490*/  ISETP.GE.AND P2, PT, R17, R0, PT ;  /* 0x000000001100720c */ /* 0x000fe20003f46270 */
[----:B------:R-:W2:Y:S04]  /*164a0*/  SHFL.IDX PT, R6, R6, 0x1, 0x1e1f ;  /* 0x003e1f0006067f89 */ /* 0x000ea800000e0000 */
[----:B------:R-:W3:Y:S08]  /*164b0*/  SHFL.IDX PT, R4, R4, 0x1, 0x1e1f ;  /* 0x003e1f0004047f89 */ /* 0x000ef000000e0000 */
[----:B0-----:R-:W-:-:S05]  /*164c0*/  @!P2 IADD3 R3, P4, R10, R3, RZ ;  /* 0x000000030a03a210 */ /* 0x001fca0007f9e0ff */
[----:B-1----:R-:W-:-:S05]  /*164d0*/  @!P2 IMAD.X R2, RZ, RZ, R2, P4 ;  /* 0x000000ffff02a224 */ /* 0x002fca00020e0602 */
[----:B------:R-:W-:-:S04]  /*164e0*/  @!P2 LOP3.LUT R3, R3, R2, RZ, 0x3c, !PT ;  /* 0x000000020303a212 */ /* 0x000fc800078e3cff */
[----:B------:R-:W-:-:S04]  /*164f0*/  @!P2 LOP3.LUT R2, R3, R2, RZ, 0x3c, !PT ;  /* 0x000000020302a212 */ /* 0x000fc800078e3cff */
[----:B------:R-:W-:-:S05]  /*16500*/  @!P2 LOP3.LUT R3, R3, R2, RZ, 0x3c, !PT ;  /* 0x000000020303a212 */ /* 0x000fca00078e3cff */
[----:B------:R-:W-:Y:S04]  /*16510*/  @!P2 LDGSTS.E.BYPASS.LTC128B.128 [R8+0xf000], desc[UR42][R2.64], !P3 ;  /* 0x0f0000000208afae */ /* 0x000fe8000d901d6a */
[----:B------:R-:W-:Y:S04]  /*16520*/  @!P2 LDGSTS.E.BYPASS.LTC128B.128 [R8+0x10800], desc[UR42][R2.64+0x20], !P0 ;  /* 0x108000200208afae */ /* 0x000fe8000c101d6a */
[----:B------:R0:W-:Y:S02]  /*16530*/  @!P2 LDGSTS.E.BYPASS.LTC128B.128 [R8+0x12000], desc[UR42][R2.64+0x40], !P1 ;  /* 0x120000400208afae */ /* 0x0001e4000c901d6a */
[----:B0-----:R-:W-:-:S05]  /*16540*/  VIADD R2, R17, 0x40 ;  /* 0x0000004011027836 */ /* 0x001fca0000000000 */
[----:B------:R-:W-:-:S13]  /*16550*/  ISETP.GE.AND P2, PT, R2, R0, PT ;  /* 0x000000000200720c */ /* 0x000fda0003f46270 */
[----:B--2---:R-:W-:-:S05]  /*16560*/  @!P2 IADD3 R2, P4, R10, R6, RZ ;  /* 0x000000060a02a210 */ /* 0x004fca0007f9e0ff */
[----:B---3--:R-:W-:-:S05]  /*16570*/  @!P2 IMAD.X R3, RZ, RZ, R4, P4 ;  /* 0x000000ffff03a224 */ /* 0x008fca00020e0604 */
[----:B------:R-:W-:Y:S04]  /*16580*/  @!P2 LDGSTS.E.BYPASS.LTC128B.128 [R8+0xf800], desc[UR42][R2.64], !P3 ;  /* 0x0f8000000208afae */ /* 0x000fe8000d901d6a */
[----:B------:R-:W-:Y:S04]  /*16590*/  @!P2 LDGSTS.E.BYPASS.LTC128B.128 [R8+0x11000], desc[UR42][R2.64+0x20], !P0 ;  /* 0x110000200208afae */ /* 0x000fe8000c101d6a */
[----:B------:R0:W-:Y:S04]  /*165a0*/  @!P2 LDGSTS.E.BYPASS.LTC128B.128 [R8+0x12800], desc[UR42][R2.64+0x40], !P1 ;  /* 0x128000400208afae */ /* 0x0001e8000c901d6a */
[----:B0-----:R0:W1:Y:S04]  /*165b0*/  SHFL.IDX PT, R3, R5, RZ, 0x1e1f ;  /* 0x001e1fff05037589 */ /* 0x00106800000e0000 */
[----:B------:R0:W2:Y:S02]  /*165c0*/  SHFL.IDX PT, R2, R7, RZ, 0x1e1f ;  /* 0x001e1fff07027589 */ /* 0x0000a400000e0000 */
.L_x_691:
[----:B------:R-:W-:Y:S01]  /*165d0*/  VIADD R17, R17, 0x80 ;  /* 0x0000008011117836 */ /* 0x000fe20000000000 */
[----:B------:R-:W-:Y:S04]  /*165e0*/  BSSY B0, `(.L_x_564) ;  /* 0x000000b000007945 */ /* 0x000fe80003800000 */
[----:B------:R-:W-:-:S13]  /*165f0*/  ISETP.GE.AND P2, PT, R17, R0, PT ;  /* 0x000000001100720c */ /* 0x000fda0003f46270 */
[----:B------:R-:W-:Y:S05]  /*16600*/  @P2 BRA `(.L_x_565) ;  /* 0x0000000000202947 */ /* 0x000fea0003800000 */
[----:B--2---:R-:W-:-:S05]  /*16610*/  IADD3 R2, P2, R10, R2, RZ ;  /* 0x000000020a027210 */ /* 0x004fca0007f5e0ff */
[----:B-1----:R-:W-:-:S05]  /*16620*/  IMAD.X R3, RZ, RZ, R3, P2 ;  /* 0x000000ffff037224 */ /* 0x002fca00010e0603 */
[----:B------:R-:W-:Y:S01]  /*16630*/  @!PT LDS RZ, [RZ] ;  /* 0x00000000fffff984 */ /* 0x000fe20000000800 */
[----:B------:R-:W-:Y:S01]  /*16640*/  @!PT LDS RZ, [RZ] ;  /* 0x00000000fffff984 */ /* 0x000fe20000000800 */
[----:B------:R-:W-:Y:S01]  /*16650*/  @!PT LDS RZ, [RZ] ;  /* 0x00000000fffff984 */ /* 0x000fe20000000800 */
[----:B------:R3:W-:Y:S04]  /*16660*/  LDGSTS.E.BYPASS.LTC128B.128 [R8+0x10000], desc[UR42][R2.64], !P3 ;  /* 0x1000000002087fae */ /* 0x0007e8000d901d6a */
[----:B------:R3:W-:Y:S04]  /*16670*/  LDGSTS.E.BYPASS.LTC128B.128 [R8+0x11800], desc[UR42][R2.64+0x20], !P0 ;  /* 0x1180002002087fae */ /* 0x0007e8000c101d6a */
[----:B------:R3:W-:Y:S02]  /*16680*/  LDGSTS.E.BYPASS.LTC128B.128 [R8+0x13000], desc[UR42][R2.64+0x40], !P1 ;  /* 0x1300004002087fae */ /* 0x0007e4000c901d6a */
.L_x_565:
[----:B------:R-:W-:Y:S05]  /*16690*/  BSYNC B0 ;  /* 0x0000000000007941 */ /* 0x000fea0003800000 */
.L_x_564:
[----:B------:R-:W-:Y:S01]  /*166a0*/  NOP ;  /* 0x0000000000007918 */ /* 0x000fe20000000000 */
[----:B------:R-:W-:-:S13]  /*166b0*/  PLOP3.LUT P0, PT, PT, PT, PT, 0x80, 0x0 ;  /* 0x000000000000781c */ /* 0x000fda0003f0f070 */
.L_x_566:
[----:B------:R-:W-:Y:S02]  /*166c0*/  PLOP3.LUT P1, PT, P1, P0, PT, 0xa2, 0x0 ;  /* 0x000000000000781c */ /* 0x000fe40000f21472 */
[----:B------:R-:W-:-:S08]  /*166d0*/  @P0 R2UR P1, UR4, R22 ;  /* 0x00000000160402ca */ /* 0x000fd00000020000 */
[----:B------:R-:W-:-:S05]  /*166e0*/  @P0 PLOP3.LUT P0, PT, P1, PT, PT, 0x80, 0x0 ;  /* 0x000000000000081c */ /* 0x000fca0000f0f070 */
[----:B------:R-:W-:Y:S01]  /*166f0*/  @!P1 SYNCS.ARRIVE.TRANS64.RED.A0T1 RZ, [UR4+0x19c00], RZ ;  /* 0x019c00ffffff99a7 */ /* 0x000fe20008200404 */
[----:B------:R-:W-:Y:S07]  /*16700*/  @!P1 ARRIVES.LDGSTSBAR.64.TRANSCNT [UR4+0x19c00] ;  /* 0x019c0000ff0099b0 */ /* 0x000fee0008000a84 */
[----:B------:R-:W-:Y:S05]  /*16710*/  @P0 BRA.U.ANY `(.L_x_566) ;  /* 0xfffffffd00e80947 */ /* 0x000fea000393ffff */
[----:B--23--:R-:W2:Y:S02]  /*16720*/  LDL.LU R2, [R1+0x40] ;  /* 0x0000400001027983 */ /* 0x00cea40000300800 */
        /* <DEDUP_REMOVED lines=9> */
[----:B------:R-:W3:Y:S03]  /*167c0*/  SYNCS.PHASECHK.TRANS64.TRYWAIT P0, [R22+URZ+0x19c20], R0 ;  /* 0x019c2000160075a7 */ /* 0x000ee6000800017f */
[----:B--23--:R-:W-:Y:S05]  /*167d0*/  @!P0 BRA `(.L_x_568) ;  /* 0x0000003c00b48947 */ /* 0x00cfea0003800000 */
.L_x_692:
[----:B------:R-:W-:Y:S05]  /*167e0*/  BSYNC B0 ;  /* 0x0000000000007941 */ /* 0x000fea0003800000 */
.L_x_567:
[----:B------:R-:W3:Y:S02]  /*167f0*/  LDL.LU R2, [R1+0x20] ;  /* 0x0000200001027983 */ /* 0x000ee40000300800 */
[----:B---3--:R-:W-:-:S13]  /*16800*/  ISETP.GE.AND P0, PT, R2, 0x81, PT ;  /* 0x000000810200780c */ /* 0x008fda0003f06270 */
[----:B------:R-:W-:Y:S05]  /*16810*/  @!P0 BRA `(.L_x_569) ;  /* 0x00000010004c8947 */ /* 0x000fea0003800000 */
[----:B------:R-:W3:Y:S01]  /*16820*/  LDL.LU R2, [R1+0x48] ;  /* 0x0000480001027983 */ /* 0x000ee20000300800 */
[----:B------:R-:W-:Y:S02]  /*16830*/  IMAD.MOV.U32 R4, RZ, RZ, R23 ;  /* 0x000000ffff047224 */ /* 0x000fe400078e0017 */
[----:B0-----:R-:W-:Y:S01]  /*16840*/  IMAD.MOV.U32 R5, RZ, RZ, R25 ;  /* 0x000000ffff057224 */ /* 0x001fe200078e0019 */
[----:B---3--:R-:W-:-:S07]  /*16850*/  LEA.HI.SX32 R20, R2, 0xfffffffe, 0x19 ;  /* 0xfffffffe02147811 */ /* 0x008fce00078fcaff */
.L_x_589:
[----:B0--3--:R-:W3:Y:S01]  /*16860*/  LDL R9, [R1] ;  /* 0x0000000001097983 */ /* 0x009ee20000100800 */
[----:B------:R-:W0:Y:S03]  /*16870*/  LDC R7, c[0x0][0x430] ;  /* 0x00010c00ff077b82 */ /* 0x000e260000000800 */
[----:B------:R-:W4:Y:S01]  /*16880*/  LDL R8, [R1+0x4] ;  /* 0x0000040001087983 */ /* 0x000f220000100800 */
[----:B------:R-:W2:Y:S01]  /*16890*/  S2R R2, SR_TID.X ;  /* 0x0000000000027919 */ /* 0x000ea20000002100 */
[----:B0-----:R-:W-:-:S13]  /*168a0*/  ISETP.NE.AND P0, PT, R7, 0x1, PT ;  /* 0x000000010700780c */ /* 0x001fda0003f05270 */
[----:B------:R-:W0:Y:S01]  /*168b0*/  @P0 LDC R6, c[0x0][0x434] ;  /* 0x00010d00ff060b82 */ /* 0x000e220000000800 */
[----:B--2---:R-:W-:-:S04]  /*168c0*/  LOP3.LUT R0, R2, 0x7f, RZ, 0xc0, !PT ;  /* 0x0000007f02007812 */ /* 0x004fc800078ec0ff */
[----:B-1----:R-:W-:-:S03]  /*168d0*/  SHF.R.U32.HI R3, RZ, 0x1, R0 ;  /* 0x00000001ff037819 */ /* 0x002fc60000011600 */
[----:B------:R-:W1:Y:S01]  /*168e0*/  @P0 LDC R0, c[0x0][0x438] ;  /* 0x00010e00ff000b82 */ /* 0x000e620000000800 */
[----:B------:R-:W-:Y:S02]  /*168f0*/  IMAD.SHL.U32 R2, R2, 0x40, RZ ;  /* 0x0000004002027824 */ /* 0x000fe400078e00ff */
[----:B------:R-:W-:-:S03]  /*16900*/  IMAD R3, R20, 0x80, R3 ;  /* 0x0000008014037824 */ /* 0x000fc600078e0203 */
[----:B------:R-:W-:Y:S01]  /*16910*/  LOP3.LUT R2, R2, 0x40, RZ, 0xc0, !PT ;  /* 0x0000004002027812 */ /* 0x000fe200078ec0ff */
[----:B------:R-:W-:Y:S05]  /*16920*/  YIELD ;  /* 0x0000000000007946 */ /* 0x000fea0003800000 */
[----:B------:R-:W-:Y:S01]  /*16930*/  ULDC.64 UR4, c[0x0][0x428] ;  /* 0x00010a0000047ab9 */ /* 0x000fe20000000a00 */
[----:B---3--:R-:W-:-:S05]  /*16940*/  IADD3 R3, R2, R3, R9 ;  /* 0x0000000302037210 */ /* 0x008fca0007ffe009 */
[----:B0-----:R-:W-:Y:S01]  /*16950*/  @P0 IMAD.HI.U32 R6, R3, R6, RZ ;  /* 0x0000000603060227 */ /* 0x001fe200078e00ff */
[----:B------:R-:W-:-:S04]  /*16960*/  MOV R2, R3 ;  /* 0x0000000300027202 */ /* 0x000fc80000000f00 */
[----:B-1----:R-:W-:-:S05]  /*16970*/  @P0 SHF.R.U32.HI R2, RZ, R0, R6 ;  /* 0x00000000ff020219 */ /* 0x002fca0000011606 */
[----:B------:R-:W-:-:S04]  /*16980*/  IMAD.MOV R0, RZ, RZ, -R2 ;  /* 0x000000ffff007224 */ /* 0x000fc800078e0a02 */
[----:B------:R-:W-:Y:S01]  /*16990*/  IMAD R7, R7, R0, R3 ;  /* 0x0000000007077224 */ /* 0x000fe200078e0203 */
[----:B------:R-:W-:Y:S01]  /*169a0*/  SHF.R.S32.HI R3, RZ, 0x1f, R2 ;  /* 0x0000001fff037819 */ /* 0x000fe20000011402 */
[----:B----4-:R-:W-:-:S04]  /*169b0*/  IMAD R0, R8, UR4, RZ ;  /* 0x0000000408007c24 */ /* 0x010fc8000f8e02ff */
[C---:B------:R-:W-:Y:S02]  /*169c0*/  IMAD R0, R28.reuse, UR5, R0 ;  /* 0x000000051c007c24 */ /* 0x040fe4000f8e0200 */
[----:B------:R-:W-:Y:S01]  /*169d0*/  IMAD.WIDE.U32 R2, R28, UR4, R2 ;  /* 0x000000041c027c25 */ /* 0x000fe2000f8e0002 */
[----:B------:R-:W-:-:S03]  /*169e0*/  ULDC.64 UR4, c[0x0][0x418] ;  /* 0x0001060000047ab9 */ /* 0x000fc60000000a00 */
[----:B------:R-:W-:Y:S01]  /*169f0*/  IMAD.IADD R0, R0, 0x1, R3 ;  /* 0x0000000100007824 */ /* 0x000fe200078e0203 */
[----:B------:R-:W-:-:S04]  /*16a00*/  LEA R8, P0, R2, UR4, 0x2 ;  /* 0x0000000402087c11 */ /* 0x000fc8000f8010ff */
[----:B------:R-:W-:-:S05]  /*16a10*/  LEA.HI.X R9, R2, UR5, R0, 0x2, P0 ;  /* 0x0000000502097c11 */ /* 0x000fca00080f1400 */
[----:B------:R-:W2:Y:S01]  /*16a20*/  LDG.E R8, desc[UR42][R8.64] ;  /* 0x0000002a08087981 */ /* 0x000ea2000c1e1900 */
[----:B------:R-:W-:Y:S02]  /*16a30*/  IMAD.U32 R10, RZ, RZ, UR39 ;  /* 0x00000027ff0a7e24 */ /* 0x000fe4000f8e00ff */
[----:B------:R-:W-:-:S03]  /*16a40*/  VIADD R23, R4, 0x1 ;  /* 0x0000000104177836 */ /* 0x000fc60000000000 */
[----:B------:R-:W-:Y:S02]  /*16a50*/  ISETP.NE.AND P2, PT, R10, 0x3, PT ;  /* 0x000000030a00780c */ /* 0x000fe40003f45270 */
[----:B------:R-:W-:Y:S01]  /*16a60*/  ISETP.NE.AND P0, PT, R23, 0x2, PT ;  /* 0x000000021700780c */ /* 0x000fe20003f05270 */
[----:B------:R-:W-:-:S03]  /*16a70*/  IMAD.MOV.U32 R0, RZ, RZ, R20 ;  /* 0x000000ffff007224 */ /* 0x000fc600078e0014 */
[----:B------:R-:W-:Y:S01]  /*16a80*/  SEL R25, RZ, 0x1, P0 ;  /* 0x00000001ff197807 */ /* 0x000fe20000000000 */
[----:B------:R-:W-:Y:S01]  /*16a90*/  VIADD R20, R20, 0xffffffff ;  /* 0xffffffff14147836 */ /* 0x000fe20000000000 */
[----:B------:R-:W-:Y:S02]  /*16aa0*/  ISETP.GT.AND P1, PT, R0, RZ, PT ;  /* 0x000000ff0000720c */ /* 0x000fe40003f24270 */
[----:B------:R-:W-:Y:S02]  /*16ab0*/  SEL R23, R23, RZ, P0 ;  /* 0x000000ff17177207 */ /* 0x000fe40000000000 */
[----:B------:R-:W-:Y:S02]  /*16ac0*/  LOP3.LUT R25, R5, R25, RZ, 0x3c, !PT ;  /* 0x0000001905197212 */ /* 0x000fe400078e3cff */
[----:B--2---:R-:W-:Y:S01]  /*16ad0*/  SHF.R.S32.HI R17, RZ, 0x1f, R8 ;  /* 0x0000001fff117819 */ /* 0x004fe20000011408 */
[----:B------:R-:W-:Y:S06]  /*16ae0*/  @!P2 BRA `(.L_x_570) ;  /* 0x000000000004a947 */ /* 0x000fec0003800000 */
[----:B------:R-:W-:Y:S01]  /*16af0*/  BPT.TRAP 0x1 ;  /* 0x000000040000795c */ /* 0x000fe20000300000 */
.L_x_570:
[----:B------:R-:W-:Y:S01]  /*16b00*/  IMAD R0, R23, 0x8, R22 ;  /* 0x0000000817007824 */ /* 0x000fe200078e0216 */
[----:B------:R-:W-:Y:S01]  /*16b10*/  SHF.L.U32 R10, R25, 0x1f, RZ ;  /* 0x0000001f190a7819 */ /* 0x000fe200000006ff */
[----:B------:R-:W-:Y:S01]  /*16b20*/  BSSY B0, `(.L_x_571) ;  /* 0x0000004000007945 */ /* 0x000fe20003800000 */
[----:B------:R-:W-:Y:S02]  /*16b30*/  SHF.R.S32.HI R9, RZ, 0x1f, R7 ;  /* 0x0000001fff097819 */ /* 0x000fe40000011407 */
[----:B------:R-:W0:Y:S02]  /*16b40*/  SYNCS.PHASECHK.TRANS64.TRYWAIT P0, [R0+URZ+0x19c80], R10 ;  /* 0x019c800a000075a7 */ /* 0x000e24000800017f */
[----:B0-----:R-:W-:Y:S05]  /*16b50*/  @!P0 BRA `(.L_x_572) ;  /* 0x0000003800e88947 */ /* 0x001fea0003800000 */
.L_x_693:
[----:B------:R-:W-:Y:S05]  /*16b60*/  BSYNC B0 ;  /* 0x0000000000007941 */ /* 0x000fea0003800000 */
.L_x_571:
[----:B------:R-:W2:Y:S01]  /*16b70*/  LDL R15, [R1+0x10] ;  /* 0x00001000010f7983 */ /* 0x000ea20000100800 */
[----:B------:R-:W-:Y:S01]  /*16b80*/  ULDC.64 UR4, c[0x0][0x328] ;  /* 0x0000ca0000047ab9 */ /* 0x000fe20000000a00 */
[----:B------:R-:W1:Y:S01]  /*16b90*/  LDC R12, c[0x0][0x2f4] ;  /* 0x0000bd00ff0c7b82 */ /* 0x000e620000000800 */
[----:B------:R-:W-:Y:S01]  /*16ba0*/  IMAD R6, R9, UR4, RZ ;  /* 0x0000000409067c24 */ /* 0x000fe2000f8e02ff */
[----:B------:R-:W3:Y:S01]  /*16bb0*/  S2R R11, SR_TID.X ;  /* 0x00000000000b7919 */ /* 0x000ee20000002100 */
        /* <DEDUP_REMOVED lines=13> */
[----:B------:R-:W-:-:S02]  /*16c90*/  UMOV UR4, 0xffffffff ;  /* 0xffffffff00047882 */ /* 0x000fc40000000000 */
[----:B------:R-:W-:Y:S01]  /*16ca0*/  IADD3 R21, P0, R2, UR6, RZ ;  /* 0x0000000602157c10 */ /* 0x000fe2000ff1e0ff */
[C---:B---3--:R-:W-:Y:S02]  /*16cb0*/  IMAD.SHL.U32 R13, R11.reuse, 0x10, RZ ;  /* 0x000000100b0d7824 */ /* 0x048fe400078e00ff */
[----:B------:R-:W-:Y:S01]  /*16cc0*/  IMAD.SHL.U32 R11, R11, 0x10, RZ ;  /* 0x000000100b0b7824 */ /* 0x000fe200078e00ff */
[----:B------:R-:W-:Y:S02]  /*16cd0*/  IADD3.X R26, R26, UR7, R3, P0, !PT ;  /* 0x000000071a1a7c10 */ /* 0x000fe400087fe403 */
[----:B------:R-:W-:Y:S02]  /*16ce0*/  LOP3.LUT R13, R13, 0x10, RZ, 0xc0, !PT ;  /* 0x000000100d0d7812 */ /* 0x000fe400078ec0ff */
[----:B------:R-:W-:Y:S02]  /*16cf0*/  LOP3.LUT R11, R11, 0x10, RZ, 0xc0, !PT ;  /* 0x000000100b0b7812 */ /* 0x000fe400078ec0ff */
[----:B------:R-:W-:-:S02]  /*16d00*/  LOP3.LUT R14, R13, 0x40, RZ, 0xfc, !PT ;  /* 0x000000400d0e7812 */ /* 0x000fc400078efcff */
[----:B------:R-:W-:Y:S02]  /*16d10*/  LOP3.LUT R13, R13, 0x20, RZ, 0xfc, !PT ;  /* 0x000000200d0d7812 */ /* 0x000fe400078efcff */
[-C--:B-1----:R-:W-:Y:S02]  /*16d20*/  ISETP.GE.AND P2, PT, R14, R12.reuse, PT ;  /* 0x0000000c0e00720c */ /* 0x082fe40003f46270 */
[-C--:B------:R-:W-:Y:S02]  /*16d30*/  ISETP.GE.AND P3, PT, R13, R12.reuse, PT ;  /* 0x0000000c0d00720c */ /* 0x080fe40003f66270 */
[----:B------:R-:W-:Y:S01]  /*16d40*/  ISETP.GE.AND P4, PT, R11, R12, PT ;  /* 0x0000000c0b00720c */ /* 0x000fe20003f86270 */
[----:B--2---:R-:W-:Y:S01]  /*16d50*/  IMAD R6, R23, 0x3000, R15 ;  /* 0x0000300017067824 */ /* 0x004fe200078e020f */
[----:B------:R-:W-:Y:S11]  /*16d60*/  BRA.DIV UR4, `(.L_x_573) ;  /* 0x0000003a04787947 */ /* 0x000ff6000b800000 */
[----:B------:R-:W1:Y:S01]  /*16d70*/  S2R R3, SR_TID.X ;  /* 0x0000000000037919 */ /* 0x000e620000002100 */
[----:B------:R-:W-:Y:S01]  /*16d80*/  IMAD.IADD R6, R22, 0x1, R6 ;  /* 0x0000000116067824 */ /* 0x000fe200078e0206 */
[----:B------:R-:W2:Y:S01]  /*16d90*/  SHFL.IDX PT, R2, R21, RZ, 0x1e1f ;  /* 0x001e1fff15027589 */ /* 0x000ea200000e0000 */
[----:B-1----:R-:W-:-:S03]  /*16da0*/  SHF.L.U32 R11, R3, 0x4, RZ ;  /* 0x00000004030b7819 */ /* 0x002fc600000006ff */
[----:B------:R-:W1:Y:S01]  /*16db0*/  SHFL.IDX PT, R3, R26, RZ, 0x1e1f ;  /* 0x001e1fff1a037589 */ /* 0x000e6200000e0000 */
[----:B------:R-:W-:-:S03]  /*16dc0*/  LOP3.LUT R11, R11, 0x10, RZ, 0xc0, !PT ;  /* 0x000000100b0b7812 */ /* 0x000fc600078ec0ff */
[----:B------:R-:W3:Y:S01]  /*16dd0*/  SHFL.IDX PT, R26, R26, 0x1, 0x1e1f ;  /* 0x003e1f001a1a7f89 */ /* 0x000ee200000e0000 */
[----:B--2---:R-:W-:-:S05]  /*16de0*/  IADD3 R2, P0, R11, R2, RZ ;  /* 0x000000020b027210 */ /* 0x004fca0007f1e0ff */
[----:B-1----:R-:W-:-:S05]  /*16df0*/  IMAD.X R3, RZ, RZ, R3, P0 ;  /* 0x000000ffff037224 */ /* 0x002fca00000e0603 */
[----:B------:R-:W-:Y:S04]  /*16e00*/  LDGSTS.E.BYPASS.LTC128B.128 [R6+0x9000], desc[UR42][R2.64], !P4 ;  /* 0x0900000002067fae */ /* 0x000fe8000e101d6a */
[----:B------:R-:W-:Y:S04]  /*16e10*/  LDGSTS.E.BYPASS.LTC128B.128 [R6+0xa000], desc[UR42][R2.64+0x20], !P3 ;  /* 0x0a00002002067fae */ /* 0x000fe8000d901d6a */
[----:B------:R1:W-:Y:S04]  /*16e20*/  LDGSTS.E.BYPASS.LTC128B.128 [R6+0xb000], desc[UR42][R2.64+0x40], !P2 ;  /* 0x0b00004002067fae */ /* 0x0003e8000d101d6a */
[----:B-1-3--:R1:W2:Y:S02]  /*16e30*/  SHFL.IDX PT, R2, R21, 0x1, 0x1e1f ;  /* 0x003e1f0015027f89 */ /* 0x00a2a400000e0000 */
.L_x_699:
[----:B------:R-:W3:Y:S02]  /*16e40*/  S2R R3, SR_TID.X ;  /* 0x0000000000037919 */ /* 0x000ee40000002100 */
[----:B---3--:R-:W-:-:S05]  /*16e50*/  IMAD.SHL.U32 R3, R3, 0x10, RZ ;  /* 0x0000001003037824 */ /* 0x008fca00078e00ff */
[----:B------:R-:W-:-:S04]  /*16e60*/  LOP3.LUT R3, R3, 0x10, RZ, 0xc0, !PT ;  /* 0x0000001003037812 */ /* 0x000fc800078ec0ff */
        /* <DEDUP_REMOVED lines=10> */
.L_x_574:
        /* <DEDUP_REMOVED lines=11> */
.L_x_575:
[----:B------:R2:W-:Y:S01]  /*16fc0*/  SYNCS.ARRIVE.TRANS64.A1T0 RZ, [R0+URZ+0x19c70], RZ ;  /* 0x019c70ff00ff79a7 */ /* 0x0005e2000810003f */
[----:B------:R-:W-:Y:S05]  /*16fd0*/  @!P3 BRA `(.L_x_576) ;  /* 0x000000000004b947 */ /* 0x000fea0003800000 */
[----:B------:R-:W-:Y:S01]  /*16fe0*/  BPT.TRAP 0x1 ;  /* 0x000000040000795c */ /* 0x000fe20000300000 */
.L_x_576:
[----:B------:R-:W3:Y:S01]  /*16ff0*/  SYNCS.PHASECHK.TRANS64.TRYWAIT P0, [R0+URZ+0x19c40], R10 ;  /* 0x019c400a000075a7 */ /* 0x000ee2000800017f */
[----:B------:R-:W-:Y:S04]  /*17000*/  BSSY B0, `(.L_x_577) ;  /* 0x0000002000007945 */ /* 0x000fe80003800000 */
[----:B---3--:R-:W-:Y:S05]  /*17010*/  @!P0 BRA `(.L_x_578) ;  /* 0x0000003800788947 */ /* 0x008fea0003800000 */
.L_x_700:
[----:B------:R-:W-:Y:S05]  /*17020*/  BSYNC B0 ;  /* 0x0000000000007941 */ /* 0x000fea0003800000 */
.L_x_577:
[----:B------:R-:W4:Y:S01]  /*17030*/  S2R R13, SR_TID.X ;  /* 0x00000000000d7919 */ /* 0x000f220000002100 */
[----:B------:R-:W-:Y:S01]  /*17040*/  ULDC.64 UR4, c[0x0][0x300] ;  /* 0x0000c00000047ab9 */ /* 0x000fe20000000a00 */
[----:B------:R-:W5:Y:S01]  /*17050*/  LDC R11, c[0x0][0x2f4] ;  /* 0x0000bd00ff0b7b82 */ /* 0x000f620000000800 */
[----:B------:R-:W-:Y:S01]  /*17060*/  IMAD R9, R9, UR4, RZ ;  /* 0x0000000409097c24 */ /* 0x000fe2000f8e02ff */
[----:B------:R-:W-:Y:S01]  /*17070*/  ULDC.64 UR6, c[0x0][0x2e8] ;  /* 0x0000ba0000067ab9 */ /* 0x000fe20000000a00 */
[----:B------:R-:W-:-:S04]  /*17080*/  IMAD.WIDE.U32 R2, R7, UR4, RZ ;  /* 0x0000000407027c25 */ /* 0x000fc8000f8e00ff */
        /* <DEDUP_REMOVED lines=13> */
[C---:B----4-:R-:W-:Y:S02]  /*17160*/  IMAD.SHL.U32 R12, R13.reuse, 0x10, RZ ;  /* 0x000000100d0c7824 */ /* 0x050fe400078e00ff */
[----:B-1----:R-:W-:Y:S01]  /*17170*/  IMAD.SHL.U32 R21, R13, 0x10, RZ ;  /* 0x000000100d157824 */ /* 0x002fe200078e00ff */
[----:B------:R-:W-:Y:S02]  /*17180*/  IADD3.X R8, R8, UR7, R3, P0, !PT ;  /* 0x0000000708087c10 */ /* 0x000fe400087fe403 */
[----:B------:R-:W-:Y:S02]  /*17190*/  LOP3.LUT R12, R12, 0x10, RZ, 0xc0, !PT ;  /* 0x000000100c0c7812 */ /* 0x000fe400078ec0ff */
[----:B------:R-:W-:Y:S02]  /*171a0*/  LOP3.LUT R21, R21, 0x10, RZ, 0xc0, !PT ;  /* 0x0000001015157812 */ /* 0x000fe400078ec0ff */
[----:B------:R-:W-:-:S02]  /*171b0*/  LOP3.LUT R13, R12, 0x40, RZ, 0xfc, !PT ;  /* 0x000000400c0d7812 */ /* 0x000fc400078efcff */
[----:B------:R-:W-:Y:S02]  /*171c0*/  LOP3.LUT R12, R12, 0x20, RZ, 0xfc, !PT ;  /* 0x000000200c0c7812 */ /* 0x000fe400078efcff */
[-C--:B-----5:R-:W-:Y:S02]  /*171d0*/  ISETP.GE.AND P2, PT, R13, R11.reuse, PT ;  /* 0x0000000b0d00720c */ /* 0x0a0fe40003f46270 */
[-C--:B------:R-:W-:Y:S02]  /*171e0*/  ISETP.GE.AND P3, PT, R12, R11.reuse, PT ;  /* 0x0000000b0c00720c */ /* 0x080fe40003f66270 */
[----:B------:R-:W-:Y:S01]  /*171f0*/  ISETP.GE.AND P4, PT, R21, R11, PT ;  /* 0x0000000b1500720c */ /* 0x000fe20003f86270 */
[----:B------:R-:W-:-:S12]  /*17200*/  BRA.DIV UR4, `(.L_x_579) ;  /* 0x0000003a04107947 */ /* 0x000fd8000b800000 */
[----:B------:R-:W1:Y:S04]  /*17210*/  SHFL.IDX PT, R2, R7, RZ, 0x1e1f ;  /* 0x001e1fff07027589 */ /* 0x000e6800000e0000 */
[----:B------:R-:W4:Y:S04]  /*17220*/  SHFL.IDX PT, R3, R8, RZ, 0x1e1f ;  /* 0x001e1fff08037589 */ /* 0x000f2800000e0000 */
[----:B------:R-:W0:Y:S01]  /*17230*/  SHFL.IDX PT, R8, R8, 0x1, 0x1e1f ;  /* 0x003e1f0008087f89 */ /* 0x000e2200000e0000 */
[----:B-1----:R-:W-:-:S05]  /*17240*/  IADD3 R2, P0, R21, R2, RZ ;  /* 0x0000000215027210 */ /* 0x002fca0007f1e0ff */
[----:B----4-:R-:W-:-:S05]  /*17250*/  IMAD.X R3, RZ, RZ, R3, P0 ;  /* 0x000000ffff037224 */ /* 0x010fca00000e0603 */
[----:B------:R-:W-:Y:S04]  /*17260*/  LDGSTS.E.BYPASS.LTC128B.128 [R6+0x13800], desc[UR42][R2.64], !P4 ;  /* 0x1380000002067fae */ /* 0x000fe8000e101d6a */
[----:B------:R-:W-:Y:S04]  /*17270*/  LDGSTS.E.BYPASS.LTC128B.128 [R6+0x14800], desc[UR42][R2.64+0x20], !P3 ;  /* 0x1480002002067fae */ /* 0x000fe8000d901d6a */
[----:B------:R1:W-:Y:S04]  /*17280*/  LDGSTS.E.BYPASS.LTC128B.128 [R6+0x15800], desc[UR42][R2.64+0x40], !P2 ;  /* 0x1580004002067fae */ /* 0x0003e8000d101d6a */
[----:B01----:R1:W4:Y:S02]  /*17290*/  SHFL.IDX PT, R2, R7, 0x1, 0x1e1f ;  /* 0x003e1f0007027f89 */ /* 0x00332400000e0000 */
.L_x_706:
[----:B----4-:R-:W-:-:S05]  /*172a0*/  IADD3 R2, P0, R21, R2, RZ ;  /* 0x0000000215027210 */ /* 0x010fca0007f1e0ff */
        /* <DEDUP_REMOVED lines=9> */
.L_x_580:
[----:B------:R-:W-:Y:S02]  /*17340*/  PLOP3.LUT P2, PT, P2, P0, PT, 0xa2, 0x0 ;  /* 0x000000000000781c */ /* 0x000fe40001741472 */
[----:B------:R-:W-:-:S08]  /*17350*/  @P0 R2UR P2, UR4, R0 ;  /* 0x00000000000402ca */ /* 0x000fd00000040000 */
[----:B------:R-:W-:-:S05]  /*17360*/  @P0 PLOP3.LUT P0, PT, P2, PT, PT, 0x80, 0x0 ;  /* 0x000000000000081c */ /* 0x000fca000170f070 */
[----:B------:R-:W-:Y:S01]  /*17370*/  @!P2 SYNCS.ARRIVE.TRANS64.RED.A0T1 RZ, [UR4+0x19c30], RZ ;  /* 0x019c30ffffffa9a7 */ /* 0x000fe20008200404 */
[----:B------:R-:W-:Y:S07]  /*17380*/  @!P2 ARRIVES.LDGSTSBAR.64.TRANSCNT [UR4+0x19c30] ;  /* 0x019c3000ff00a9b0 */ /* 0x000fee0008000a84 */
[----:B------:R-:W-:Y:S05]  /*17390*/  @P0 BRA.U.ANY `(.L_x_580) ;  /* 0xfffffffd00e80947 */ /* 0x000fea000393ffff */
[----:B------:R-:W-:Y:S01]  /*173a0*/  NOP ;  /* 0x0000000000007918 */ /* 0x000fe20000000000 */
[----:B0-----:R-:W-:-:S04]  /*173b0*/  MOV R2, UR39 ;  /* 0x0000002700027c02 */ /* 0x001fc80008000f00 */
[----:B------:R-:W-:-:S13]  /*173c0*/  ISETP.NE.AND P3, PT, R2, 0x3, PT ;  /* 0x000000030200780c */ /* 0x000fda0003f65270 */
[----:B------:R-:W-:Y:S05]  /*173d0*/  @!P3 BRA `(.L_x_581) ;  /* 0x000000000004b947 */ /* 0x000fea0003800000 */
[----:B------:R-:W-:Y:S01]  /*173e0*/  BPT.TRAP 0x1 ;  /* 0x000000040000795c */ /* 0x000fe20000300000 */
.L_x_581:
[----:B------:R2:W-:Y:S02]  /*173f0*/  SYNCS.ARRIVE.TRANS64.A1T0 RZ, [R0+URZ+0x19c30], RZ ;  /* 0x019c30ff00ff79a7 */ /* 0x0005e4000810003f */
[----:B--23--:R-:W-:-:S05]  /*17400*/  IMAD.U32 R0, RZ, RZ, UR36 ;  /* 0x00000024ff007e24 */ /* 0x00cfca000f8e00ff */
[----:B------:R-:W-:-:S13]  /*17410*/  ISETP.NE.AND P0, PT, R0, 0x3, PT ;  /* 0x000000030000780c */ /* 0x000fda0003f05270 */
[----:B------:R-:W-:Y:S05]  /*17420*/  @!P0 BRA `(.L_x_582) ;  /* 0x0000000000048947 */ /* 0x000fea0003800000 */
[----:B------:R-:W-:Y:S01]  /*17430*/  BPT.TRAP 0x1 ;  /* 0x000000040000795c */ /* 0x000fe20000300000 */
.L_x_582:
[----:B------:R-:W-:Y:S01]  /*17440*/  LOP3.LUT R0, R5, 0x1, RZ, 0x3c, !PT ;  /* 0x0000000105007812 */ /* 0x000fe200078e3cff */
[----:B------:R-:W-:Y:S01]  /*17450*/  IMAD R2, R4, 0x8, R22 ;  /* 0x0000000804027824 */ /* 0x000fe200078e0216 */
[----:B------:R-:W-:Y:S02]  /*17460*/  BSSY B0, `(.L_x_583) ;  /* 0x0000004000007945 */ /* 0x000fe40003800000 */
[----:B------:R-:W-:-:S04]  /*17470*/  SHF.L.U32 R0, R0, 0x1f, RZ ;  /* 0x0000001f00007819 */ /* 0x000fc800000006ff */
[----:B------:R-:W0:Y:S02]  /*17480*/  SYNCS.PHASECHK.TRANS64.TRYWAIT P2, [R2+URZ+0x19c70], R0 ;  /* 0x019c7000020075a7 */ /* 0x000e24000804017f */
[----:B0-----:R-:W-:Y:S05]  /*17490*/  @!P2 BRA `(.L_x_584) ;  /* 0x000000380004a947 */ /* 0x001fea0003800000 */
.L_x_707:
[----:B------:R-:W-:Y:S05]  /*174a0*/  BSYNC B0 ;  /* 0x0000000000007941 */ /* 0x000fea0003800000 */
.L_x_583:
[----:B------:R-:W-:-:S05]  /*174b0*/  IMAD.U32 R3, RZ, RZ, UR39 ;  /* 0x00000027ff037e24 */ /* 0x000fca000f8e00ff */
[----:B------:R-:W-:-:S13]  /*174c0*/  ISETP.NE.AND P2, PT, R3, 0x3, PT ;  /* 0x000000030300780c */ /* 0x000fda0003f45270 */
[----:B------:R-:W-:Y:S05]  /*174d0*/  @!P2 BRA `(.L_x_585) ;  /* 0x000000000004a947 */ /* 0x000fea0003800000 */
[----:B------:R-:W-:Y:S01]  /*174e0*/  BPT.TRAP 0x1 ;  /* 0x000000040000795c */ /* 0x000fe20000300000 */
.L_x_585:
[----:B0-----:R-:W-:Y:S01]  /*174f0*/  SHF.L.U32 R0, R5, 0x1f, RZ ;  /* 0x0000001f05007819 */ /* 0x001fe200000006ff */
[----:B------:R-:W-:-:S03]  /*17500*/  IMAD R3, R4, 0x3000, RZ ;  /* 0x0000300004037824 */ /* 0x000fc600078e02ff */
[----:B------:R-:W0:Y:S02]  /*17510*/  SYNCS.PHASECHK.TRANS64.TRYWAIT P2, [R2+URZ+0x19c60], R0 ;  /* 0x019c6000020075a7 */ /* 0x000e24000804017f */
[----:B0-----:R-:W-:Y:S05]  /*17520*/  @!P2 BRA `(.L_x_586) ;  /* 0x0000003400f4a947 */ /* 0x001fea0003800000 */
.L_x_708:
        /* <DEDUP_REMOVED lines=8> */
[----:B-1----:R-:W0:Y:S02]  /*175b0*/  LDSM.16.MT88.4 R4, [R0+0x9000] ;  /* 0x009000000004783b */ /* 0x002e240000004200 */
        /* <DEDUP_REMOVED lines=46> */
.L_x_587:
[----:B-1----:R1:W-:Y:S01]  /*178a0*/  SYNCS.ARRIVE.TRANS64.A1T0 RZ, [R2+URZ+0x19c50], RZ ;  /* 0x019c50ff02ff79a7 */ /* 0x0023e2000810003f */
[----:B------:R-:W-:Y:S06]  /*178b0*/  BAR.SYNC.DEFER_BLOCKING 0x2, 0x80 ;  /* 0x0082000000007b1d */ /* 0x000fec0000010000 */
[----:B------:R-:W-:Y:S05]  /*178c0*/  @!P0 BRA `(.L_x_588) ;  /* 0x0000000000048947 */ /* 0x000fea0003800000 */
[----:B------:R-:W-:Y:S01]  /*178d0*/  BPT.TRAP 0x1 ;  /* 0x000000040000795c */ /* 0x000fe20000300000 */
.L_x_588:
[----:B------:R-:W2:Y:S01]  /*178e0*/  LDL R0, [R1+0xc] ;  /* 0x00000c0001007983 */ /* 0x000ea20000100800 */
[----:B-1----:R-:W-:Y:S02]  /*178f0*/  VIADD R2, R2, 0x19c80 ;  /* 0x00019c8002027836 */ /* 0x002fe40000000000 */
[----:B------:R-:W-:Y:S02]  /*17900*/  IMAD.MOV.U32 R4, RZ, RZ, R23 ;  /* 0x000000ffff047224 */ /* 0x000fe400078e0017 */
[----:B------:R-:W-:Y:S01]  /*17910*/  IMAD.MOV.U32 R5, RZ, RZ, R25 ;  /* 0x000000ffff057224 */ /* 0x000fe200078e0019 */
[----:B--2---:R-:W-:-:S04]  /*17920*/  PRMT R2, R0, 0x654, R2 ;  /* 0x0000065400027816 */ /* 0x004fc80000000002 */
[----:B------:R3:W-:Y:S01]  /*17930*/  SYNCS.ARRIVE.TRANS64.RED.A1T0 RZ, [R2+URZ], RZ ;  /* 0x000000ff02ff79a7 */ /* 0x0007e2000810043f */
[----:B------:R-:W-:Y:S05]  /*17940*/  @P1 BRA `(.L_x_589) ;  /* 0xffffffec00c41947 */ /* 0x000fea000383ffff */
.L_x_569:
[----:B--2---:R-:W3:Y:S01]  /*17950*/  S2R R0, SR_TID.X ;  /* 0x0000000000007919 */ /* 0x004ee20000002100 */
[----:B------:R-:W-:Y:S01]  /*17960*/  BSSY B0, `(.L_x_590) ;  /* 0x0000012000007945 */ /* 0x000fe20003800000 */
[----:B---3--:R-:W-:Y:S01]  /*17970*/  LOP3.LUT R2, R0, 0x7f, RZ, 0xc0, !PT ;  /* 0x0000007f00027812 */ /* 0x008fe200078ec0ff */
[----:B------:R-:W-:-:S03]  /*17980*/  IMAD.U32 R0, RZ, RZ, UR36 ;  /* 0x00000024ff007e24 */ /* 0x000fc6000f8e00ff */
[----:B------:R-:W-:Y:S02]  /*17990*/  ISETP.NE.AND P1, PT, R2, RZ, PT ;  /* 0x000000ff0200720c */ /* 0x000fe40003f25270 */
[----:B------:R-:W-:-:S11]  /*179a0*/  ISETP.NE.AND P0, PT, R0, 0x3, PT ;  /* 0x000000030000780c */ /* 0x000fd60003f05270 */
[----:B------:R-:W-:Y:S05]  /*179b0*/  @P1 BRA `(.L_x_591) ;  /* 0x0000000000301947 */ /* 0x000fea0003800000 */
[----:B0-----:R-:W0:Y:S01]  /*179c0*/  S2R R5, SR_LANEID ;  /* 0x0000000000057919 */ /* 0x001e220000000000 */
[----:B------:R-:W-:Y:S01]  /*179d0*/  VOTEU.ANY UR4, UPT, PT ;  /* 0x0000000000047886 */ /* 0x000fe200038e0100 */
[----:B-1----:R-:W1:Y:S01]  /*179e0*/  LDC.64 R2, c[0x0][0xc60] ;  /* 0x00031800ff027b82 */ /* 0x002e620000000a00 */
        /* <DEDUP_REMOVED lines=8> */
[----:B0-----:R-:W-:-:S07]  /*17a70*/  IADD3 R16, R0, UR38, R7 ;  /* 0x0000002600107c10 */ /* 0x001fce000fffe007 */
.L_x_591:
[----:B------:R-:W-:Y:S05]  /*17a80*/  BSYNC B0 ;  /* 0x0000000000007941 */ /* 0x000fea0003800000 */
.L_x_590:
[----:B------:R-:W-:Y:S05]  /*17a90*/  @!P0 BRA `(.L_x_592) ;  /* 0x0000000000048947 */ /* 0x000fea0003800000 */
[----:B------:R-:W-:Y:S01]  /*17aa0*/  BPT.TRAP 0x1 ;  /* 0x000000040000795c */ /* 0x000fe20000300000 */
.L_x_592:
[----:B------:R-:W-:Y:S01]  /*17ab0*/  LOP3.LUT R0, R25, 0x1, RZ, 0x3c, !PT ;  /* 0x0000000119007812 */ /* 0x000fe200078e3cff */
[----:B01----:R-:W-:Y:S01]  /*17ac0*/  IMAD R3, R23, 0x8, R22 ;  /* 0x0000000817037824 */ /* 0x003fe200078e0216 */
[----:B------:R-:W-:Y:S02]  /*17ad0*/  BSSY B0, `(.L_x_593) ;  /* 0x0000004000007945 */ /* 0x000fe40003800000 */
[----:B------:R-:W-:-:S04]  /*17ae0*/  SHF.L.U32 R0, R0, 0x1f, RZ ;  /* 0x0000001f00007819 */ /* 0x000fc800000006ff */
[----:B------:R-:W0:Y:S02]  /*17af0*/  SYNCS.PHASECHK.TRANS64.TRYWAIT P1, [R3+URZ+0x19c70], R0 ;  /* 0x019c7000030075a7 */ /* 0x000e24000802017f */
[----:B0-----:R-:W-:Y:S05]  /*17b00*/  @!P1 BRA `(.L_x_594) ;  /* 0x0000003000909947 */ /* 0x001fea0003800000 */
.L_x_709:
[----:B------:R-:W-:Y:S05]  /*17b10*/  BSYNC B0 ;  /* 0x0000000000007941 */ /* 0x000fea0003800000 */
.L_x_593:
[----:B------:R-:W-:-:S04]  /*17b20*/  MOV R2, UR39 ;  /* 0x0000002700027c02 */ /* 0x000fc80008000f00 */
[----:B------:R-:W-:-:S13]  /*17b30*/  ISETP.NE.AND P1, PT, R2, 0x3, PT ;  /* 0x000000030200780c */ /* 0x000fda0003f25270 */
[----:B------:R-:W-:Y:S05]  /*17b40*/  @!P1 BRA `(.L_x_595) ;  /* 0x0000000000049947 */ /* 0x000fea0003800000 */
[----:B------:R-:W-:Y:S01]  /*17b50*/  BPT.TRAP 0x1 ;  /* 0x000000040000795c */ /* 0x000fe20000300000 */
.L_x_595:
[----:B0-----:R-:W-:-:S04]  /*17b60*/  SHF.L.U32 R0, R25, 0x1f, RZ ;  /* 0x0000001f19007819 */ /* 0x001fc800000006ff */
[----:B------:R-:W0:Y:S02]  /*17b70*/  SYNCS.PHASECHK.TRANS64.TRYWAIT P1, [R3+URZ+0x19c60], R0 ;  /* 0x019c6000030075a7 */ /* 0x000e24000802017f */
[----:B0-----:R-:W-:Y:S05]  /*17b80*/  @!P1 BRA `(.L_x_596) ;  /* 0x0000003000849947 */ /* 0x001fea0003800000 */
.L_x_710:
        /* <DEDUP_REMOVED lines=56> */
.L_x_597:
[----:B-1----:R1:W-:Y:S01]  /*17f10*/  SYNCS.ARRIVE.TRANS64.A1T0 RZ, [R3+URZ+0x19c50], RZ ;  /* 0x019c50ff03ff79a7 */ /* 0x0023e2000810003f */
[----:B------:R-:W-:Y:S06]  /*17f20*/  BAR.SYNC.DEFER_BLOCKING 0x2, 0x80 ;  /* 0x0082000000007b1d */ /* 0x000fec0000010000 */
[----:B------:R-:W-:Y:S05]  /*17f30*/  @!P0 BRA `(.L_x_598) ;  /* 0x0000000000048947 */ /* 0x000fea0003800000 */
[----:B------:R-:W-:Y:S01]  /*17f40*/  BPT.TRAP 0x1 ;  /* 0x000000040000795c */ /* 0x000fe20000300000 */
.L_x_598:
[----:B------:R-:W2:Y:S01]  /*17f50*/  LDL R0, [R1+0xc] ;  /* 0x00000c0001007983 */ /* 0x000ea20000100800 */
[----:B-1----:R-:W-:Y:S02]  /*17f60*/  VIADD R3, R3, 0x19c80 ;  /* 0x00019c8003037836 */ /* 0x002fe40000000000 */
[----:B------:R-:W-:-:S05]  /*17f70*/  VIADD R23, R23, 0x1 ;  /* 0x0000000117177836 */ /* 0x000fca0000000000 */
[----:B------:R-:W-:-:S04]  /*17f80*/  ISETP.NE.AND P0, PT, R23, 0x2, PT ;  /* 0x000000021700780c */ /* 0x000fc80003f05270 */
[----:B------:R-:W-:Y:S02]  /*17f90*/  SEL R23, R23, RZ, P0 ;  /* 0x000000ff17177207 */ /* 0x000fe40000000000 */
[----:B--2---:R-:W-:Y:S02]  /*17fa0*/  PRMT R3, R0, 0x654, R3 ;  /* 0x0000065400037816 */ /* 0x004fe40000000003 */
[----:B------:R-:W-:Y:S02]  /*17fb0*/  SEL R0, RZ, 0x1, P0 ;  /* 0x00000001ff007807 */ /* 0x000fe40000000000 */
[----:B------:R1:W-:Y:S02]  /*17fc0*/  SYNCS.ARRIVE.TRANS64.RED.A1T0 RZ, [R3+URZ], RZ ;  /* 0x000000ff03ff79a7 */ /* 0x0003e4000810043f */
[----:B------:R-:W-:-:S07]  /*17fd0*/  LOP3.LUT R25, R25, R0, RZ, 0x3c, !PT ;  /* 0x0000000019197212 */ /* 0x000fce00078e3cff */
.L_x_539:
[----:B------:R-:W2:Y:S02]  /*17fe0*/  LDL R0, [R1+0x8] ;  /* 0x0000080001007983 */ /* 0x000ea40000100800 */
[----:B--2---:R-:W-:-:S13]  /*17ff0*/  LOP3.LUT P0, RZ, R0, 0x10, RZ, 0xc0, !PT ;  /* 0x0000001000ff7812 */ /* 0x004fda000780c0ff */
[----:B------:R-:W-:Y:S05]  /*18000*/  @!P0 BRA `(.L_x_599) ;  /* 0x0000000000288947 */ /* 0x000fea0003800000 */
[----:B------:R-:W-:Y:S05]  /*18010*/  WARPSYNC.ALL ;  /* 0x0000000000007948 */ /* 0x000fea0003800000 */
[----:B------:R-:W2:Y:S08]  /*18020*/  S2UR UR4, SR_CgaCtaId ;  /* 0x00000000000479c3 */ /* 0x000eb00000008800 */
[----:B------:R-:W-:Y:S01]  /*18030*/  BAR.SYNC.DEFER_BLOCKING 0x5, 0x200 ;  /* 0x0148000000007b1d */ /* 0x000fe20000010000 */
[----:B0-----:R-:W-:Y:S01]  /*18040*/  MOV R22, 0x400 ;  /* 0x0000040000167802 */ /* 0x001fe20000000f00 */
[----:B--2---:R-:W-:-:S05]  /*18050*/  IMAD.U32 R0, RZ, RZ, UR4 ;  /* 0x00000004ff007e24 */ /* 0x004fca000f8e00ff */
[----:B------:R-:W-:Y:S01]  /*18060*/  LEA R22, R0, R22, 0x18 ;  /* 0x0000001600167211 */ /* 0x000fe200078ec0ff */
[----:B------:R0:W-:Y:S04]  /*18070*/  STL [R1+0xc], R0 ;  /* 0x00000c0001007387 */ /* 0x0001e80000100800 */
[----:B------:R0:W2:Y:S01]  /*18080*/  LDS.128 R16, [R22+0x19cd0] ;  /* 0x019cd00016107984 */ /* 0x0000a20000000c00 */
[----:B------:R-:W-:Y:S06]  /*18090*/  BAR.ARV 0x4, 0x200 ;  /* 0x0108000000007b1d */ /* 0x000fec0000002000 */
[----:B------:R-:W-:Y:S05]  /*180a0*/  BRA `(.L_x_600) ;  /* 0x0000000800487947 */ /* 0x000fea0003800000 */
.L_x_599:
[----:B------:R-:W2:Y:S01]  /*180b0*/  S2R R0, SR_TID.X ;  /* 0x0000000000007919 */ /* 0x000ea20000002100 */
[----:B------:R-:W-:Y:S01]  /*180c0*/  UMOV UR4, 0xffffffff ;  /* 0xffffffff00047882 */ /* 0x000fe20000000000 */
[----:B--2---:R-:W-:-:S04]  /*180d0*/  LOP3.LUT R6, R0, 0x1f, RZ, 0xc0, !PT ;  /* 0x0000001f00067812 */ /* 0x004fc800078ec0ff */
[----:B------:R-:W-:Y:S01]  /*180e0*/  ISETP.NE.AND P0, PT, R6, 0x1f, PT ;  /* 0x0000001f0600780c */ /* 0x000fe20003f05270 */
[----:B------:R-:W-:-:S12]  /*180f0*/  BRA.DIV UR4, `(.L_x_601) ;  /* 0x0000002e043c7947 */ /* 0x000fd8000b800000 */
[----:B0-----:R-:W-:Y:S01]  /*18100*/  IMAD.IADD R5, R19, 0x1, R6 ;  /* 0x0000000113057824 */ /* 0x001fe200078e0206 */
[----:B------:R-:W-:-:S04]  /*18110*/  ULDC UR4, c[0x0][0xc3c] ;  /* 0x00030f0000047ab9 */ /* 0x000fc80000000800 */
[----:B------:R-:W-:-:S13]  /*18120*/  ISETP.GE.OR P1, PT, R5, UR4, !P0 ;  /* 0x0000000405007c0c */ /* 0x000fda000c726670 */
[----:B-1----:R-:W0:Y:S02]  /*18130*/  @!P1 LDC.64 R2, c[0x0][0xc80] ;  /* 0x00032000ff029b82 */ /* 0x002e240000000a00 */
[----:B0-----:R-:W-:-:S06]  /*18140*/  @!P1 IMAD.WIDE R2, R5, 0x4, R2 ;  /* 0x0000000405029825 */ /* 0x001fcc00078e0202 */
[----:B------:R0:W2:Y:S01]  /*18150*/  @!P1 LDG.E R3, desc[UR42][R2.64] ;  /* 0x0000002a02039981 */ /* 0x0000a2000c1e1900 */
[C---:B------:R-:W-:Y:S02]  /*18160*/  ISETP.GE.U32.AND P2, PT, R6.reuse, 0x2, PT ;  /* 0x000000020600780c */ /* 0x040fe40003f46070 */
[C---:B------:R-:W-:Y:S01]  /*18170*/  ISETP.GE.U32.AND P3, PT, R6.reuse, 0x4, PT ;  /* 0x000000040600780c */ /* 0x040fe20003f66070 */
[----:B------:R-:W-:Y:S01]  /*18180*/  SHFL.IDX PT, R0, R16, RZ, 0x1f ;  /* 0x00001fff10007589 */ /* 0x000fe200000e0000 */
[C---:B------:R-:W-:Y:S02]  /*18190*/  ISETP.GE.U32.AND P4, PT, R6.reuse, 0x8, PT ;  /* 0x000000080600780c */ /* 0x040fe40003f86070 */
[C---:B------:R-:W-:Y:S01]  /*181a0*/  ISETP.GE.U32.AND P5, PT, R6.reuse, 0x10, PT ;  /* 0x000000100600780c */ /* 0x040fe20003fa6070 */
[----:B------:R-:W-:Y:S01]  /*181b0*/  SHFL.IDX PT, R4, R16, 0x1, 0x1f ;  /* 0x00201f0010047f89 */ /* 0x000fe200000e0000 */
[----:B0-----:R-:W-:Y:S02]  /*181c0*/  IMAD.MOV.U32 R2, RZ, RZ, RZ ;  /* 0x000000ffff027224 */ /* 0x001fe400078e00ff */
[----:B--2---:R-:W-:Y:S01]  /*181d0*/  @!P1 IMAD.MOV.U32 R2, RZ, RZ, R3 ;  /* 0x000000ffff029224 */ /* 0x004fe200078e0003 */
[----:B------:R-:W-:-:S04]  /*181e0*/  ISETP.NE.AND P1, PT, R6, RZ, PT ;  /* 0x000000ff0600720c */ /* 0x000fc80003f25270 */
[----:B------:R-:W0:Y:S02]  /*181f0*/  SHFL.UP PT, R14, R2, 0x1, RZ ;  /* 0x04200000020e7989 */ /* 0x000e2400000e00ff */
[----:B0-----:R-:W-:-:S05]  /*18200*/  SEL R5, R14, RZ, P1 ;  /* 0x000000ff0e057207 */ /* 0x001fca0000800000 */
[----:B------:R-:W-:-:S05]  /*18210*/  IMAD.IADD R3, R2, 0x1, R5 ;  /* 0x0000000102037824 */ /* 0x000fca00078e0205 */
[----:B------:R-:W0:Y:S02]  /*18220*/  SHFL.UP PT, R14, R3, 0x2, RZ ;  /* 0x04400000030e7989 */ /* 0x000e2400000e00ff */
[----:B0-----:R-:W-:-:S05]  /*18230*/  SEL R14, R14, RZ, P2 ;  /* 0x000000ff0e0e7207 */ /* 0x001fca0001000000 */
[----:B------:R-:W-:-:S05]  /*18240*/  IMAD.IADD R3, R3, 0x1, R14 ;  /* 0x0000000103037824 */ /* 0x000fca00078e020e */
[----:B------:R-:W0:Y:S02]  /*18250*/  SHFL.UP PT, R14, R3, 0x4, RZ ;  /* 0x04800000030e7989 */ /* 0x000e2400000e00ff */
[----:B0-----:R-:W-:-:S04]  /*18260*/  SEL R14, R14, RZ, P3 ;  /* 0x000000ff0e0e7207 */ /* 0x001fc80001800000 */
[----:B------:R-:W-:-:S05]  /*18270*/  IADD3 R3, R3, R14, RZ ;  /* 0x0000000e03037210 */ /* 0x000fca0007ffe0ff */
[----:B------:R-:W0:Y:S02]  /*18280*/  SHFL.UP PT, R14, R3, 0x8, RZ ;  /* 0x05000000030e7989 */ /* 0x000e2400000e00ff */
[----:B0-----:R-:W-:-:S05]  /*18290*/  SEL R14, R14, RZ, P4 ;  /* 0x000000ff0e0e7207 */ /* 0x001fca0002000000 */
[----:B------:R-:W-:-:S05]  /*182a0*/  IMAD.IADD R3, R3, 0x1, R14 ;  /* 0x0000000103037824 */ /* 0x000fca00078e020e */
[----:B------:R-:W0:Y:S02]  /*182b0*/  SHFL.UP PT, R14, R3, 0x10, RZ ;  /* 0x06000000030e7989 */ /* 0x000e2400000e00ff */
[----:B0-----:R-:W-:-:S05]  /*182c0*/  SEL R14, R14, RZ, P5 ;  /* 0x000000ff0e0e7207 */ /* 0x001fca0002800000 */
[----:B------:R-:W-:-:S05]  /*182d0*/  IMAD.IADD R3, R3, 0x1, R14 ;  /* 0x0000000103037824 */ /* 0x000fca00078e020e */
[----:B------:R0:W1:Y:S02]  /*182e0*/  SHFL.IDX PT, R14, R3, 0x1f, 0x1f ;  /* 0x03e01f00030e7f89 */ /* 0x00006400000e0000 */
.L_x_720:
[----:B------:R-:W-:Y:S02]  /*182f0*/  ULDC UR4, c[0x0][0xc38] ;  /* 0x00030e0000047ab9 */ /* 0x000fe40000000800 */
[----:B------:R-:W-:-:S04]  /*18300*/  IMAD.U32 R16, RZ, RZ, UR4 ;  /* 0x00000004ff107e24 */ /* 0x000fc8000f8e00ff */
[----:B-1----:R-:W-:-:S04]  /*18310*/  IMAD R6, R14, R16, RZ ;  /* 0x000000100e067224 */ /* 0x002fc800078e02ff */
[----:B------:R-:W-:-:S05]  /*18320*/  IMAD.IADD R4, R4, 0x1, R6 ;  /* 0x0000000104047824 */ /* 0x000fca00078e0206 */
[----:B------:R-:W-:-:S13]  /*18330*/  ISETP.GT.AND P6, PT, R4, R0, PT ;  /* 0x000000000400720c */ /* 0x000fda0003fc4270 */
[----:B------:R-:W-:Y:S05]  /*18340*/  @P6 BRA `(.L_x_602) ;  /* 0x00000000009c6947 */ /* 0x000fea0003800000 */
.L_x_607:
[----:B------:R-:W1:Y:S01]  /*18350*/  LDC R2, c[0x0][0xc3c] ;  /* 0x00030f00ff027b82 */ /* 0x000e620000000800 */
[----:B------:R-:W-:-:S05]  /*18360*/  VIADD R19, R19, 0x1f ;  /* 0x0000001f13137836 */ /* 0x000fca0000000000 */
[----:B-1----:R-:W-:-:S13]  /*18370*/  ISETP.GE.AND P6, PT, R19, R2, PT ;  /* 0x000000021300720c */ /* 0x002fda0003fc6270 */
[----:B------:R-:W-:Y:S05]  /*18380*/  @P6 BRA `(.L_x_603) ;  /* 0x0000000400446947 */ /* 0x000fea0003800000 */
[----:B0-----:R-:W0:Y:S01]  /*18390*/  S2R R3, SR_TID.X ;  /* 0x0000000000037919 */ /* 0x001e220000002100 */
[----:B------:R-:W-:Y:S01]  /*183a0*/  BSSY B0, `(.L_x_604) ;  /* 0x0000009000007945 */ /* 0x000fe20003800000 */
[----:B0-----:R-:W-:-:S05]  /*183b0*/  LOP3.LUT R3, R3, 0x1f, RZ, 0xc0, !PT ;  /* 0x0000001f03037812 */ /* 0x001fca00078ec0ff */
[----:B------:R-:W-:-:S05]  /*183c0*/  IMAD.IADD R5, R19, 0x1, R3 ;  /* 0x0000000113057824 */ /* 0x000fca00078e0203 */
[----:B------:R-:W-:Y:S01]  /*183d0*/  ISETP.GE.OR P6, PT, R5, R2, !P0 ;  /* 0x000000020500720c */ /* 0x000fe200047c6670 */
[----:B------:R-:W-:-:S12]  /*183e0*/  IMAD.MOV.U32 R2, RZ, RZ, RZ ;  /* 0x000000ffff027224 */ /* 0x000fd800078e00ff */
[----:B------:R-:W-:Y:S05]  /*183f0*/  @P6 BRA `(.L_x_605) ;  /* 0x00000000000c6947 */ /* 0x000fea0003800000 */
[----:B------:R-:W0:Y:S02]  /*18400*/  LDC.64 R2, c[0x0][0xc80] ;  /* 0x00032000ff027b82 */ /* 0x000e240000000a00 */
[----:B0-----:R-:W-:-:S06]  /*18410*/  IMAD.WIDE R2, R5, 0x4, R2 ;  /* 0x0000000405027825 */ /* 0x001fcc00078e0202 */
[----:B------:R0:W5:Y:S02]  /*18420*/  LDG.E R2, desc[UR42][R2.64] ;  /* 0x0000002a02027981 */ /* 0x000164000c1e1900 */
.L_x_605:
[----:B------:R-:W-:Y:S05]  /*18430*/  BSYNC B0 ;  /* 0x0000000000007941 */ /* 0x000fea0003800000 */
.L_x_604:
[----:B------:R-:W-:-:S03]  /*18440*/  UMOV UR4, 0xffffffff ;  /* 0xffffffff00047882 */ /* 0x000fc60000000000 */
[----:B------:R-:W-:Y:S05]  /*18450*/  BRA.DIV UR4, `(.L_x_606) ;  /* 0x0000002e04887947 */ /* 0x000fea000b800000 */
[----:B-----5:R-:W0:Y:S02]  /*18460*/  SHFL.UP PT, R14, R2, 0x1, RZ ;  /* 0x04200000020e7989 */ /* 0x020e2400000e00ff */
        /* <DEDUP_REMOVED lines=14> */
[----:B------:R0:W1:Y:S02]  /*18550*/  SHFL.IDX PT, R14, R3, 0x1f, 0x1f ;  /* 0x03e01f00030e7f89 */ /* 0x00006400000e0000 */
.L_x_728:
[----:B------:R-:W-:Y:S02]  /*18560*/  ULDC UR4, c[0x0][0xc38] ;  /* 0x00030e0000047ab9 */ /* 0x000fe40000000800 */
[----:B------:R-:W-:-:S04]  /*18570*/  IMAD.U32 R16, RZ, RZ, UR4 ;  /* 0x00000004ff107e24 */ /* 0x000fc8000f8e00ff */
[----:B-1----:R-:W-:-:S04]  /*18580*/  IMAD R6, R14, R16, RZ ;  /* 0x000000100e067224 */ /* 0x002fc800078e02ff */
[----:B------:R-:W-:-:S05]  /*18590*/  IMAD.IADD R4, R6, 0x1, R4 ;  /* 0x0000000106047824 */ /* 0x000fca00078e0204 */
[----:B------:R-:W-:-:S13]  /*185a0*/  ISETP.GT.AND P6, PT, R4, R0, PT ;  /* 0x000000000400720c */ /* 0x000fda0003fc4270 */
[----:B------:R-:W-:Y:S05]  /*185b0*/  @!P6 BRA `(.L_x_607) ;  /* 0xfffffffc0064e947 */ /* 0x000fea000383ffff */
.L_x_602:
[----:B------:R-:W-:Y:S01]  /*185c0*/  IMAD.IADD R6, R4, 0x1, -R6 ;  /* 0x0000000104067824 */ /* 0x000fe200078e0a06 */
[----:B------:R-:W-:-:S03]  /*185d0*/  UMOV UR4, 0xffffffff ;  /* 0xffffffff00047882 */ /* 0x000fc60000000000 */
[----:B------:R-:W-:-:S05]  /*185e0*/  IMAD R5, R3, R16, R6 ;  /* 0x0000001003057224 */ /* 0x000fca00078e0206 */
[----:B------:R-:W-:Y:S01]  /*185f0*/  ISETP.GT.AND P6, PT, R5, R0, PT ;  /* 0x000000000500720c */ /* 0x000fe20003fc4270 */
[----:B------:R-:W-:-:S12]  /*18600*/  BRA.DIV UR4, `(.L_x_608) ;  /* 0x0000002e04dc7947 */ /* 0x000fd8000b800000 */
[----:B------:R-:W-:-:S04]  /*18610*/  VOTE.ANY R5, PT, !P6 ;  /* 0x0000000000057806 */ /* 0x000fc800070e0100 */
[----:B------:R-:W1:Y:S02]  /*18620*/  POPC R4, R5 ;  /* 0x0000000500047309 */ /* 0x000e640000000000 */
[----:B-1----:R1:W2:Y:S02]  /*18630*/  SHFL.IDX PT, R17, R2, R4, 0x1f ;  /* 0x00001f0402117589 */ /* 0x0022a400000e0000 */
.L_x_732:
[----:B------:R-:W-:Y:S01]  /*18640*/  ISETP.NE.AND P0, PT, R5, RZ, PT ;  /* 0x000000ff0500720c */ /* 0x000fe20003f05270 */
[----:B-1----:R-:W-:-:S12]  /*18650*/  IMAD.MOV.U32 R2, RZ, RZ, RZ ;  /* 0x000000ffff027224 */ /* 0x002fd800078e00ff */
[----:B------:R-:W-:Y:S05]  /*18660*/  @!P0 BRA `(.L_x_609) ;  /* 0x0000000000108947 */ /* 0x000fea0003800000 */
[----:B------:R-:W-:Y:S01]  /*18670*/  UMOV UR4, 0xffffffff ;  /* 0xffffffff00047882 */ /* 0x000fe20000000000 */
[----:B------:R-:W-:Y:S02]  /*18680*/  VIADD R12, R4, 0xffffffff ;  /* 0xffffffff040c7836 */ /* 0x000fe40000000000 */
[----:B------:R-:W-:Y:S05]  /*18690*/  BRA.DIV UR4, `(.L_x_610) ;  /* 0x0000003204007947 */ /* 0x000fea000b800000 */
[----:B------:R1:W3:Y:S02]  /*186a0*/  SHFL.IDX PT, R2, R3, R12, 0x1f ;  /* 0x00001f0c03027589 */ /* 0x0002e400000e0000 */
.L_x_609:
[----:B--2---:R-:W-:Y:S01]  /*186b0*/  IABS R5, R17 ;  /* 0x0000001100057213 */ /* 0x004fe20000000000 */
[----:B---3--:R-:W-:Y:S02]  /*186c0*/  IMAD R16, R2, R16, R6 ;  /* 0x0000001002107224 */ /* 0x008fe400078e0206 */
[----:B------:R-:W-:Y:S01]  /*186d0*/  IMAD.IADD R19, R4, 0x1, R19 ;  /* 0x0000000104137824 */ /* 0x000fe200078e0213 */
[----:B------:R-:W2:Y:S01]  /*186e0*/  I2F.RP R7, R5 ;  /* 0x0000000500077306 */ /* 0x000ea20000209400 */
[----:B------:R-:W-:-:S07]  /*186f0*/  IMAD.IADD R0, R0, 0x1, -R16 ;  /* 0x0000000100007824 */ /* 0x000fce00078e0a10 */
[----:B--2---:R-:W2:Y:S02]  /*18700*/  MUFU.RCP R7, R7 ;  /* 0x0000000700077308 */ /* 0x004ea40000001000 */
[----:B--2---:R-:W-:-:S06]  /*18710*/  VIADD R8, R7, 0xffffffe ;  /* 0x0ffffffe07087836 */ /* 0x004fcc0000000000 */
[----:B01----:R-:W0:Y:S02]  /*18720*/  F2I.FTZ.U32.TRUNC.NTZ R3, R8 ;  /* 0x0000000800037305 */ /* 0x003e24000021f000 */
[----:B0-----:R-:W-:-:S04]  /*18730*/  IMAD.MOV R2, RZ, RZ, -R3 ;  /* 0x000000ffff027224 */ /* 0x001fc800078e0a03 */
[----:B------:R-:W-:Y:S02]  /*18740*/  IMAD R6, R2, R5, RZ ;  /* 0x0000000502067224 */ /* 0x000fe400078e02ff */
[----:B------:R-:W-:-:S04]  /*18750*/  IMAD.MOV.U32 R2, RZ, RZ, RZ ;  /* 0x000000ffff027224 */ /* 0x000fc800078e00ff */
[----:B------:R-:W-:Y:S01]  /*18760*/  IMAD.HI.U32 R2, R3, R6, R2 ;  /* 0x0000000603027227 */ /* 0x000fe200078e0002 */
[----:B------:R-:W-:Y:S02]  /*18770*/  IABS R6, R17 ;  /* 0x0000001100067213 */ /* 0x000fe40000000000 */
[----:B------:R-:W-:-:S03]  /*18780*/  IABS R3, R0 ;  /* 0x0000000000037213 */ /* 0x000fc60000000000 */
[----:B------:R-:W-:Y:S02]  /*18790*/  IMAD.MOV R6, RZ, RZ, -R6 ;  /* 0x000000ffff067224 */ /* 0x000fe400078e0a06 */
[----:B------:R-:W-:-:S04]  /*187a0*/  IMAD.HI.U32 R2, R2, R3, RZ ;  /* 0x0000000302027227 */ /* 0x000fc800078e00ff */
[----:B------:R-:W-:-:S05]  /*187b0*/  IMAD R3, R2, R6, R3 ;  /* 0x0000000602037224 */ /* 0x000fca00078e0203 */
[----:B------:R-:W-:-:S13]  /*187c0*/  ISETP.GT.U32.AND P1, PT, R5, R3, PT ;  /* 0x000000030500720c */ /* 0x000fda0003f24070 */
[----:B------:R-:W-:Y:S01]  /*187d0*/  @!P1 IMAD.IADD R3, R3, 0x1, -R5 ;  /* 0x0000000103039824 */ /* 0x000fe200078e0a05 */
[----:B------:R-:W-:Y:S02]  /*187e0*/  @!P1 IADD3 R2, R2, 0x1, RZ ;  /* 0x0000000102029810 */ /* 0x000fe40007ffe0ff */
        /* <DEDUP_REMOVED lines=11> */
.L_x_603:
[----:B------:R-:W-:Y:S01]  /*188a0*/  UMOV UR4, URZ ;  /* 0x0000003f00047c82 */ /* 0x000fe20008000000 */
[----:B------:R-:W-:Y:S01]  /*188b0*/  UMOV UR5, URZ ;  /* 0x0000003f00057c82 */ /* 0x000fe20008000000 */
[----:B------:R-:W-:Y:S01]  /*188c0*/  ULDC UR6, c[0x0][0xc3c] ;  /* 0x00030f0000067ab9 */ /* 0x000fe20000000800 */
[----:B------:R-:W-:Y:S02]  /*188d0*/  IMAD.MOV.U32 R16, RZ, RZ, R0 ;  /* 0x000000ffff107224 */ /* 0x000fe400078e0000 */
[----:B------:R-:W-:Y:S02]  /*188e0*/  IMAD.U32 R17, RZ, RZ, UR4 ;  /* 0x00000004ff117e24 */ /* 0x000fe4000f8e00ff */
[----:B------:R-:W-:Y:S02]  /*188f0*/  IMAD.U32 R18, RZ, RZ, UR5 ;  /* 0x00000005ff127e24 */ /* 0x000fe4000f8e00ff */
[----:B------:R-:W-:-:S07]  /*18900*/  IMAD.U32 R19, RZ, RZ, UR6 ;  /* 0x00000006ff137e24 */ /* 0x000fce000f8e00ff */
.L_x_611:
[----:B------:R3:W2:Y:S01]  /*18910*/  LDL R2, [R1+0xc] ;  /* 0x00000c0001027983 */ /* 0x0006a20000100800 */
[----:B------:R-:W1:Y:S01]  /*18920*/  S2R R0, SR_TID.X ;  /* 0x0000000000007919 */ /* 0x000e620000002100 */
[----:B------:R-:W-:Y:S05]  /*18930*/  WARPSYNC.ALL ;  /* 0x0000000000007948 */ /* 0x000fea0003800000 */
[----:B-1----:R-:W-:Y:S01]  /*18940*/  LOP3.LUT R0, R0, 0x1f, RZ, 0xc0, !PT ;  /* 0x0000001f00007812 */ /* 0x002fe200078ec0ff */
[----:B------:R-:W-:Y:S03]  /*18950*/  BAR.SYNC.DEFER_BLOCKING 0x4, 0x200 ;  /* 0x0108000000007b1d */ /* 0x000fe60000010000 */
[----:B------:R-:W-:-:S13]  /*18960*/  ISETP.NE.AND P0, PT, R0, RZ, PT ;  /* 0x000000ff0000720c */ /* 0x000fda0003f05270 */
[----:B------:R-:W-:Y:S01]  /*18970*/  @!P0 MOV R0, 0x400 ;  /* 0x0000040000008802 */ /* 0x000fe20000000f00 */
[----:B--2---:R-:W1:Y:S03]  /*18980*/  @!P0 S2R R2, SR_CgaCtaId ;  /* 0x0000000000028919 */ /* 0x004e660000008800 */
[----:B-1----:R-:W-:Y:S01]  /*18990*/  @!P0 LEA R22, R2, R0, 0x18 ;  /* 0x0000000002168211 */ /* 0x002fe200078ec0ff */
[----:B------:R3:W-:Y:S04]  /*189a0*/  @!P0 STL [R1+0xc], R2 ;  /* 0x00000c0201008387 */ /* 0x0007e80000100800 */
[----:B------:R3:W-:Y:S01]  /*189b0*/  @!P0 STS.128 [R22+0x19cd0], R16 ;  /* 0x019cd01016008388 */ /* 0x0007e20000000c00 */
[----:B------:R-:W-:Y:S06]  /*189c0*/  BAR.ARV 0x5, 0x200 ;  /* 0x0148000000007b1d */ /* 0x000fec0000002000 */
.L_x_600:
[----:B------:R-:W-:Y:S02]  /*189d0*/  ULDC UR4, c[0x0][0xc3c] ;  /* 0x00030f0000047ab9 */ /* 0x000fe40000000800 */
[----:B--2---:R-:W-:-:S13]  /*189e0*/  ISETP.GE.AND P0, PT, R19, UR4, PT ;  /* 0x0000000413007c0c */ /* 0x004fda000bf06270 */
[----:B------:R-:W-:Y:S05]  /*189f0*/  @!P0 BRA `(.L_x_612) ;  /* 0xffffffa000d08947 */ /* 0x000fea000383ffff */
[----:B------:R-:W-:Y:S05]  /*18a00*/  BSYNC B7 ;  /* 0x0000000000077941 */ /* 0x000fea0003800000 */
.L_x_494:
[----:B0-----:R-:W2:Y:S01]  /*18a10*/  LDL.LU R0, [R1+0x40] ;  /* 0x0000400001007983 */ /* 0x001ea20000300800 */
[----:B------:R-:W-:Y:S01]  /*18a20*/  BSSY B0, `(.L_x_613) ;  /* 0x000000b000007945 */ /* 0x000fe20003800000 */
[----:B------:R-:W0:Y:S01]  /*18a30*/  S2R R5, SR_CgaCtaId ;  /* 0x0000000000057919 */ /* 0x000e220000008800 */
[----:B--2---:R-:W-:-:S05]  /*18a40*/  VIADD R0, R0, 0x1 ;  /* 0x0000000100007836 */ /* 0x004fca0000000000 */
[----:B-1-3--:R-:W-:-:S04]  /*18a50*/  LEA.HI R2, R0, R0, RZ, 0x1 ;  /* 0x0000000000027211 */ /* 0x00afc800078f08ff */
[----:B------:R-:W-:Y:S02]  /*18a60*/  LOP3.LUT R3, R2, 0xfffffffe, RZ, 0xc0, !PT ;  /* 0xfffffffe02037812 */ /* 0x000fe400078ec0ff */
[----:B------:R-:W-:-:S03]  /*18a70*/  MOV R2, 0x400 ;  /* 0x0000040000027802 */ /* 0x000fc60000000f00 */
[----:B------:R-:W-:Y:S01]  /*18a80*/  IMAD.IADD R0, R0, 0x1, -R3 ;  /* 0x0000000100007824 */ /* 0x000fe200078e0a03 */
[----:B0-----:R-:W-:-:S04]  /*18a90*/  LEA R5, R5, R2, 0x18 ;  /* 0x0000000205057211 */ /* 0x001fc800078ec0ff */
[----:B------:R-:W-:-:S04]  /*18aa0*/  SHF.L.U32 R0, R0, 0x1f, RZ ;  /* 0x0000001f00007819 */ /* 0x000fc800000006ff */
[----:B------:R-:W0:Y:S02]  /*18ab0*/  SYNCS.PHASECHK.TRANS64.TRYWAIT P0, [R5+URZ+0x19c20], R0 ;  /* 0x019c2000050075a7 */ /* 0x000e24000800017f */
[----:B0-----:R-:W-:Y:S05]  /*18ac0*/  @!P0 BRA `(.L_x_614) ;  /* 0x0000002c001c8947 */ /* 0x001fea0003800000 */
.L_x_735:
[----:B------:R-:W-:Y:S05]  /*18ad0*/  BSYNC B0 ;  /* 0x0000000000007941 */ /* 0x000fea0003800000 */
.L_x_613:
[----:B------:R-:W-:-:S03]  /*18ae0*/  UMOV UR4, 0xffffffff ;  /* 0xffffffff00047882 */ /* 0x000fc60000000000 */
[----:B------:R-:W-:Y:S05]  /*18af0*/  BRA.DIV UR4, `(.L_x_615) ;  /* 0x0000002e04247947 */ /* 0x000fea000b800000 */
[----:B0-----:R-:W0:Y:S02]  /*18b00*/  S2R R0, SR_TID.X ;  /* 0x0000000000007919 */ /* 0x001e240000002100 */
[----:B0-----:R-:W-:-:S04]  /*18b10*/  SHF.R.U32.HI R0, RZ, 0x5, R0 ;  /* 0x00000005ff007819 */ /* 0x001fc80000011600 */
[----:B------:R-:W-:-:S05]  /*18b20*/  LOP3.LUT R0, R0, 0x3, RZ, 0xc0, !PT ;  /* 0x0000000300007812 */ /* 0x000fca00078ec0ff */
[----:B------:R0:W1:Y:S02]  /*18b30*/  SHFL.IDX PT, R14, R0, RZ, 0x1f ;  /* 0x00001fff000e7589 */ /* 0x00006400000e0000 */
.L_x_738:
[----:B-1----:R-:W-:-:S13]  /*18b40*/  ISETP.NE.AND P0, PT, R14, RZ, PT ;  /* 0x000000ff0e00720c */ /* 0x002fda0003f05270 */
[----:B------:R-:W-:Y:S05]  /*18b50*/  @P0 BRA `(.L_x_365) ;  /* 0x0000000000a80947 */ /* 0x000fea0003800000 */
[----:B------:R-:W-:-:S03]  /*18b60*/  UMOV UR4, 0xffffffff ;  /* 0xffffffff00047882 */ /* 0x000fc60000000000 */
[----:B------:R-:W-:Y:S05]  /*18b70*/  BRA.DIV UR4, `(.L_x_616) ;  /* 0x0000002e04387947 */ /* 0x000fea000b800000 */
[----:B------:R-:W-:-:S13]  /*18b80*/  ELECT P6, URZ, PT ;  /* 0x00000000003f782f */ /* 0x000fda00038c0000 */
.L_x_741:
[----:B------:R-:W-:Y:S05]  /*18b90*/  @!P6 BRA `(.L_x_365) ;  /* 0x000000000098e947 */ /* 0x000fea0003800000 */
[----:B------:R-:W-:-:S06]  /*18ba0*/  ULOP3.LUT UR4, UR37, 0x2, URZ, 0xfc, !UPT ;  /* 0x0000000225047892 */ /* 0x000fcc000f8efc3f */
[----:B0-----:R-:W-:-:S04]  /*18bb0*/  MOV R0, UR4 ;  /* 0x0000000400007c02 */ /* 0x001fc80008000f00 */
[----:B------:R-:W-:-:S13]  /*18bc0*/  ISETP.NE.AND P0, PT, R0, 0x3, PT ;  /* 0x000000030000780c */ /* 0x000fda0003f05270 */
[----:B------:R-:W-:Y:S05]  /*18bd0*/  @!P0 BRA `(.L_x_617) ;  /* 0x0000000000048947 */ /* 0x000fea0003800000 */
[----:B------:R-:W-:Y:S01]  /*18be0*/  BPT.TRAP 0x1 ;  /* 0x000000040000795c */ /* 0x000fe20000300000 */
.L_x_617:
[----:B------:R-:W-:Y:S01]  /*18bf0*/  IMAD R3, R23, 0x8, R5 ;  /* 0x0000000817037824 */ /* 0x000fe200078e0205 */
[----:B------:R-:W-:Y:S01]  /*18c00*/  SHF.L.U32 R2, R25, 0x1f, RZ ;  /* 0x0000001f19027819 */ /* 0x000fe200000006ff */
[----:B------:R-:W-:-:S03]  /*18c10*/  VIADD R23, R23, 0x1 ;  /* 0x0000000117177836 */ /* 0x000fc60000000000 */
[----:B------:R-:W0:Y:S02]  /*18c20*/  SYNCS.PHASECHK.TRANS64.TRYWAIT P1, [R3+URZ+0x19c40], R2 ;  /* 0x019c4002030075a7 */ /* 0x000e24000802017f */
[----:B------:R-:W-:-:S04]  /*18c30*/  ISETP.NE.AND P2, PT, R23, 0x2, PT ;  /* 0x000000021700780c */ /* 0x000fc80003f45270 */
[----:B------:R-:W-:Y:S01]  /*18c40*/  SEL R0, RZ, 0x1, P2 ;  /* 0x00000001ff007807 */ /* 0x000fe20001000000 */
[----:B0-----:R-:W-:Y:S08]  /*18c50*/  @!P1 BRA `(.L_x_618) ;  /* 0x0000002c00209947 */ /* 0x001ff00003800000 */
.L_x_742:
[----:B------:R-:W-:Y:S02]  /*18c60*/  SEL R23, R23, RZ, P2 ;  /* 0x000000ff17177207 */ /* 0x000fe40001000000 */
[----:B------:R-:W-:Y:S01]  /*18c70*/  LOP3.LUT R0, R25, R0, RZ, 0x3c, !PT ;  /* 0x0000000019007212 */ /* 0x000fe200078e3cff */
[----:B------:R-:W-:Y:S06]  /*18c80*/  @!P0 BRA `(.L_x_619) ;  /* 0x0000000000048947 */ /* 0x000fec0003800000 */
[----:B------:R-:W-:Y:S01]  /*18c90*/  BPT.TRAP 0x1 ;  /* 0x000000040000795c */ /* 0x000fe20000300000 */
.L_x_619:
[----:B------:R-:W-:Y:S01]  /*18ca0*/  IMAD R23, R23, 0x8, R5 ;  /* 0x0000000817177824 */ /* 0x000fe200078e0205 */
[----:B------:R-:W-:-:S04]  /*18cb0*/  SHF.L.U32 R0, R0, 0x1f, RZ ;  /* 0x0000001f00007819 */ /* 0x000fc800000006ff */
[----:B------:R-:W1:Y:S02]  /*18cc0*/  SYNCS.PHASECHK.TRANS64.TRYWAIT P1, [R23+URZ+0x19c40], R0 ;  /* 0x019c4000170075a7 */ /* 0x000e64000802017f */
[----:B-1----:R-:W-:Y:S05]  /*18cd0*/  @!P1 BRA `(.L_x_620) ;  /* 0x0000002c00149947 */ /* 0x002fea0003800000 */
.L_x_743:
[----:B------:R-:W-:Y:S05]  /*18ce0*/  @!P0 BRA `(.L_x_621) ;  /* 0x0000000000048947 */ /* 0x000fea0003800000 */
[----:B------:R-:W-:Y:S01]  /*18cf0*/  BPT.TRAP 0x1 ;  /* 0x000000040000795c */ /* 0x000fe20000300000 */
.L_x_621:
[----:B------:R-:W2:Y:S02]  /*18d00*/  SYNCS.PHASECHK.TRANS64.TRYWAIT P1, [R3+URZ+0x19c60], R2 ;  /* 0x019c6002030075a7 */ /* 0x000ea4000802017f */
[----:B--2---:R-:W-:Y:S05]  /*18d10*/  @!P1 BRA `(.L_x_622) ;  /* 0x0000002c00189947 */ /* 0x004fea0003800000 */
.L_x_744:
[----:B------:R-:W-:Y:S05]  /*18d20*/  @!P0 BRA `(.L_x_623) ;  /* 0x0000000000048947 */ /* 0x000fea0003800000 */
[----:B------:R-:W-:Y:S01]  /*18d30*/  BPT.TRAP 0x1 ;  /* 0x000000040000795c */ /* 0x000fe20000300000 */
.L_x_623:
[----:B------:R-:W3:Y:S02]  /*18d40*/  SYNCS.PHASECHK.TRANS64.TRYWAIT P1, [R23+URZ+0x19c60], R0 ;  /* 0x019c6000170075a7 */ /* 0x000ee4000802017f */
[----:B---3--:R-:W-:Y:S05]  /*18d50*/  @!P1 BRA `(.L_x_624) ;  /* 0x0000002c001c9947 */ /* 0x008fea0003800000 */
.L_x_745:
[----:B------:R-:W-:Y:S05]  /*18d60*/  @!P0 BRA `(.L_x_625) ;  /* 0x0000000000048947 */ /* 0x000fea0003800000 */
[----:B------:R-:W-:Y:S01]  /*18d70*/  BPT.TRAP 0x1 ;  /* 0x000000040000795c */ /* 0x000fe20000300000 */
.L_x_625:
[----:B------:R-:W4:Y:S02]  /*18d80*/  SYNCS.PHASECHK.TRANS64.TRYWAIT P1, [R3+URZ+0x19c80], R2 ;  /* 0x019c8002030075a7 */ /* 0x000f24000802017f */
[----:B----4-:R-:W-:Y:S05]  /*18d90*/  @!P1 BRA `(.L_x_626) ;  /* 0x0000002c00209947 */ /* 0x010fea0003800000 */
.L_x_746:
[----:B------:R-:W-:Y:S05]  /*18da0*/  @!P0 BRA `(.L_x_627) ;  /* 0x0000000000048947 */ /* 0x000fea0003800000 */
[----:B------:R-:W-:Y:S01]  /*18db0*/  BPT.TRAP 0x1 ;  /* 0x000000040000795c */ /* 0x000fe20000300000 */
.L_x_627:
[----:B------:R0:W0:Y:S02]  /*18dc0*/  SYNCS.PHASECHK.TRANS64.TRYWAIT P0, [R23+URZ+0x19c80], R0 ;  /* 0x019c8000170075a7 */ /* 0x000024000800017f */
[----:B0-----:R-:W-:Y:S05]  /*18dd0*/  @!P0 NANOSLEEP.SYNCS 0x989680 ;  /* 0x009896800000895d */ /* 0x001fea0003900000 */
[----:B------:R-:W0:Y:S02]  /*18de0*/  @!P0 SYNCS.PHASECHK.TRANS64 P0, [R23+URZ+0x19c80], R0 ;  /* 0x019c8000170085a7 */ /* 0x000e24000800007f */
[----:B0-----:R-:W-:Y:S05]  /*18df0*/  @!P0 BRA `(.L_x_627) ;  /* 0xfffffffc00f08947 */ /* 0x001fea000383ffff */
.L_x_365:
[----:B------:R-:W-:Y:S05]  /*18e00*/  BSYNC B8 ;  /* 0x0000000000087941 */ /* 0x000fea0003800000 */
.L_x_362:
[----:B------:R-:W-:Y:S05]  /*18e10*/  EXIT ;  /* 0x000000000000794d */ /* 0x000fea0003800000 */
.L_x_381:
[----:B-1----:R1:W2:Y:S02]  /*18e20*/  SYNCS.PHASECHK.TRANS64.TRYWAIT P6, [R68+URZ+0x19c90], R79 ;  /* 0x019c904f440075a7 */ /* 0x0022a400080c017f */
[----:B--2---:R-:W-:Y:S05]  /*18e30*/  @!P6 NANOSLEEP.SYNCS 0x989680 ;  /* 0x009896800000e95d */ /* 0x004fea0003900000 */
[----:B------:R-:W2:Y:S02]  /*18e40*/  @!P6 SYNCS.PHASECHK.TRANS64 P6, [R68+URZ+0x19c90], R79 ;  /* 0x019c904f4400e5a7 */ /* 0x000ea400080c007f */
[----:B--2---:R-:W-:Y:S05]  /*18e50*/  @!P6 BRA `(.L_x_381) ;  /* 0xfffffffc00f0e947 */ /* 0x004fea000383ffff */
[----:B------:R-:W-:Y:S05]  /*18e60*/  BRA `(.L_x_628) ;  /* 0xfffffe9800607947 */ /* 0x000fea000383ffff */
.L_x_382:
[----:B------:R-:W-:Y:S01]  /*18e70*/  BSSY B1, `(.L_x_629) ;  /* 0x0000008000017945 */ /* 0x000fe20003800000 */
[----:B0-----:R-:W-:Y:S02]  /*18e80*/  IMAD.MOV.U32 R13, RZ, RZ, R82 ;  /* 0x000000ffff0d7224 */ /* 0x001fe400078e0052 */
[----:B------:R-:W-:Y:S02]  /*18e90*/  IMAD.MOV.U32 R12, RZ, RZ, RZ ;  /* 0x000000ffff0c7224 */ /* 0x000fe400078e00ff */
[----:B------:R-:W-:Y:S02]  /*18ea0*/  IMAD.MOV.U32 R11, RZ, RZ, 0x1e1f ;  /* 0x00001e1fff0b7424 */ /* 0x000fe400078e00ff */
[----:B------:R-:W-:-:S07]  /*18eb0*/  IMAD.MOV.U32 R15, RZ, RZ, -0x1 ;  /* 0xffffffffff0f7424 */ /* 0x000fce00078e00ff */
[----:B-1----:R-:W-:Y:S05]  /*18ec0*/  WARPSYNC.COLLECTIVE R15, `(.L_x_630) ;  /* 0x000000000f087348 */ /* 0x002fea0003c00000 */
[----:B------:R0:W2:Y:S02]  /*18ed0*/  SHFL.IDX P6, R14, R13, R12, R11 ;  /* 0x0000000c0d0e7389 */ /* 0x0000a400000c000b */
[----:B012---:R-:W-:Y:S01]  /*18ee0*/  ENDCOLLECTIVE ;  /* 0x000000000000791b */ /* 0x007fe20003800000 */
.L_x_630:
[----:B------:R-:W-:Y:S05]  /*18ef0*/  BSYNC B1 ;  /* 0x0000000000017941 */ /* 0x000fea0003800000 */
.L_x_629:
[----:B------:R-:W-:Y:S01]  /*18f00*/  IMAD.MOV.U32 R13, RZ, RZ, R84 ;  /* 0x000000ffff0d7224 */ /* 0x000fe200078e0054 */
[----:B------:R-:W-:Y:S01]  /*18f10*/  MOV R15, 0xffffffff ;  /* 0xffffffff000f7802 */ /* 0x000fe20000000f00 */
[----:B------:R-:W-:Y:S02]  /*18f20*/  IMAD.MOV.U32 R12, RZ, RZ, RZ ;  /* 0x000000ffff0c7224 */ /* 0x000fe400078e00ff */
[----:B------:R-:W-:Y:S02]  /*18f30*/  IMAD.MOV.U32 R11, RZ, RZ, 0x1e1f ;  /* 0x00001e1fff0b7424 */ /* 0x000fe400078e00ff */
[----:B------:R-:W-:-:S07]  /*18f40*/  IMAD.MOV.U32 R39, RZ, RZ, R14 ;  /* 0x000000ffff277224 */ /* 0x000fce00078e000e */
[----:B------:R-:W-:Y:S05]  /*18f50*/  WARPSYNC.COLLECTIVE R15, `(.L_x_631) ;  /* 0x000000000f087348 */ /* 0x000fea0003c00000 */
[----:B------:R0:W1:Y:S02]  /*18f60*/  SHFL.IDX P6, R14, R13, R12, R11 ;  /* 0x0000000c0d0e7389 */ /* 0x00006400000c000b */
[----:B01----:R-:W-:Y:S01]  /*18f70*/  ENDCOLLECTIVE ;  /* 0x000000000000791b */ /* 0x003fe20003800000 */
.L_x_631:
[----:B------:R-:W-:Y:S05]  /*18f80*/  BRA `(.L_x_632) ;  /* 0xfffffe98002c7947 */ /* 0x000fea000383ffff */
.L_x_398:
[----:B-1----:R1:W2:Y:S02]  /*18f90*/  SYNCS.PHASECHK.TRANS64.TRYWAIT P6, [R68+URZ+0x19c90], R79 ;  /* 0x019c904f440075a7 */ /* 0x0022a400080c017f */
[----:B--2---:R-:W-:Y:S05]  /*18fa0*/  @!P6 NANOSLEEP.SYNCS 0x989680 ;  /* 0x009896800000e95d */ /* 0x004fea0003900000 */
[----:B------:R-:W2:Y:S02]  /*18fb0*/  @!P6 SYNCS.PHASECHK.TRANS64 P6, [R68+URZ+0x19c90], R79 ;  /* 0x019c904f4400e5a7 */ /* 0x000ea400080c007f */
[----:B--2---:R-:W-:Y:S05]  /*18fc0*/  @!P6 BRA `(.L_x_398) ;  /* 0xfffffffc00f0e947 */ /* 0x004fea000383ffff */
[----:B------:R-:W-:Y:S05]  /*18fd0*/  BRA `(.L_x_633) ;  /* 0xfffffeb000507947 */ /* 0x000fea000383ffff */
.L_x_399:
        /* <DEDUP_REMOVED lines=8> */
.L_x_635:
[----:B------:R-:W-:Y:S05]  /*19060*/  BSYNC B1 ;  /* 0x0000000000017941 */ /* 0x000fea0003800000 */
.L_x_634:
        /* <DEDUP_REMOVED lines=8> */
.L_x_636:
[----:B------:R-:W-:Y:S01]  /*190f0*/  IMAD.MOV.U32 R84, RZ, RZ, R14 ;  /* 0x000000ffff547224 */ /* 0x000fe200078e000e */
[----:B------:R-:W-:Y:S06]  /*19100*/  BRA `(.L_x_637) ;  /* 0xfffffeb000187947 */ /* 0x000fec000383ffff */
.L_x_408:
[----:B0-----:R0:W1:Y:S02]  /*19110*/  SYNCS.PHASECHK.TRANS64.TRYWAIT P5, [R68+URZ+0x19c90], R79 ;  /* 0x019c904f440075a7 */ /* 0x00106400080a017f */
[----:B-1----:R-:W-:Y:S05]  /*19120*/  @!P5 NANOSLEEP.SYNCS 0x989680 ;  /* 0x009896800000d95d */ /* 0x002fea0003900000 */
[----:B------:R-:W1:Y:S02]  /*19130*/  @!P5 SYNCS.PHASECHK.TRANS64 P5, [R68+URZ+0x19c90], R79 ;  /* 0x019c904f4400d5a7 */ /* 0x000e6400080a007f */
[----:B-1----:R-:W-:Y:S05]  /*19140*/  @!P5 BRA `(.L_x_408) ;  /* 0xfffffffc00f0d947 */ /* 0x002fea000383ffff */
[----:B------:R-:W-:Y:S05]  /*19150*/  BRA `(.L_x_638) ;  /* 0xfffffecc00d87947 */ /* 0x000fea000383ffff */
.L_x_409:
[----:B------:R-:W-:Y:S01]  /*19160*/  BSSY B1, `(.L_x_639) ;  /* 0x0000007000017945 */ /* 0x000fe20003800000 */
[----:B------:R-:W-:Y:S01]  /*19170*/  IMAD.MOV.U32 R12, RZ, RZ, RZ ;  /* 0x000000ffff0c7224 */ /* 0x000fe200078e00ff */
[----:B------:R-:W-:Y:S01]  /*19180*/  MOV R11, 0x1e1f ;  /* 0x00001e1f000b7802 */ /* 0x000fe20000000f00 */
[----:B------:R-:W-:-:S07]  /*19190*/  IMAD.MOV.U32 R15, RZ, RZ, -0x1 ;  /* 0xffffffffff0f7424 */ /* 0x000fce00078e00ff */
[----:B0-----:R-:W-:Y:S05]  /*191a0*/  WARPSYNC.COLLECTIVE R15, `(.L_x_640) ;  /* 0x000000000f087348 */ /* 0x001fea0003c00000 */
[----:B------:R1:W2:Y:S02]  /*191b0*/  SHFL.IDX P6, R14, R13, R12, R11 ;  /* 0x0000000c0d0e7389 */ /* 0x0002a400000c000b */
[----:B012---:R-:W-:Y:S01]  /*191c0*/  ENDCOLLECTIVE ;  /* 0x000000000000791b */ /* 0x007fe20003800000 */
.L_x_640:
[----:B------:R-:W-:Y:S05]  /*191d0*/  BSYNC B1 ;  /* 0x0000000000017941 */ /* 0x000fea0003800000 */
.L_x_639:
        /* <DEDUP_REMOVED lines=8> */
.L_x_641:
[----:B------:R-:W-:Y:S05]  /*19260*/  BRA `(.L_x_642) ;  /* 0xfffffed0000c7947 */ /* 0x000fea000383ffff */
.L_x_413:
[----:B0-----:R0:W2:Y:S02]  /*19270*/  SYNCS.PHASECHK.TRANS64.TRYWAIT P0, [R68+URZ+0x19cb0], R79 ;  /* 0x019cb04f440075a7 */ /* 0x0010a4000800017f */
[----:B--2---:R-:W-:Y:S05]  /*19280*/  @!P0 NANOSLEEP.SYNCS 0x989680 ;  /* 0x009896800000895d */ /* 0x004fea0003900000 */
[----:B------:R-:W2:Y:S02]  /*19290*/  @!P0 SYNCS.PHASECHK.TRANS64 P0, [R68+URZ+0x19cb0], R79 ;  /* 0x019cb04f440085a7 */ /* 0x000ea4000800007f */
[----:B--2---:R-:W-:Y:S05]  /*192a0*/  @!P0 BRA `(.L_x_413) ;  /* 0xfffffffc00f08947 */ /* 0x004fea000383ffff */
[----:B------:R-:W-:Y:S05]  /*192b0*/  BRA `(.L_x_643) ;  /* 0xfffffed0009c7947 */ /* 0x000fea000383ffff */
.L_x_431:
        /* <DEDUP_REMOVED lines=8> */
.L_x_645:
[----:B------:R-:W-:Y:S05]  /*19340*/  BSYNC B1 ;  /* 0x0000000000017941 */ /* 0x000fea0003800000 */
.L_x_644:
[----:B------:R-:W-:Y:S01]  /*19350*/  MOV R13, R28 ;  /* 0x0000001c000d7202 */ /* 0x000fe20000000f00 */
[----:B------:R-:W-:Y:S02]  /*19360*/  IMAD.MOV.U32 R12, RZ, RZ, RZ ;  /* 0x000000ffff0c7224 */ /* 0x000fe400078e00ff */
[----:B------:R-:W-:Y:S02]  /*19370*/  IMAD.MOV.U32 R11, RZ, RZ, 0x1e1f ;  /* 0x00001e1fff0b7424 */ /* 0x000fe400078e00ff */
[----:B------:R-:W-:Y:S02]  /*19380*/  IMAD.MOV.U32 R15, RZ, RZ, -0x1 ;  /* 0xffffffffff0f7424 */ /* 0x000fe400078e00ff */
[----:B------:R-:W-:-:S07]  /*19390*/  IMAD.MOV.U32 R0, RZ, RZ, R14 ;  /* 0x000000ffff007224 */ /* 0x000fce00078e000e */
[----:B------:R-:W-:Y:S05]  /*193a0*/  WARPSYNC.COLLECTIVE R15, `(.L_x_646) ;  /* 0x000000000f087348 */ /* 0x000fea0003c00000 */
[----:B------:R0:W1:Y:S02]  /*193b0*/  SHFL.IDX P6, R14, R13, R12, R11 ;  /* 0x0000000c0d0e7389 */ /* 0x00006400000c000b */
[----:B01----:R-:W-:Y:S01]  /*193c0*/  ENDCOLLECTIVE ;  /* 0x000000000000791b */ /* 0x003fe20003800000 */
.L_x_646:
[----:B------:R-:W-:Y:S02]  /*193d0*/  IMAD.MOV.U32 R13, RZ, RZ, R30 ;  /* 0x000000ffff0d7224 */ /* 0x000fe400078e001e */
[----:B------:R-:W-:-:S07]  /*193e0*/  IMAD.MOV.U32 R29, RZ, RZ, R14 ;  /* 0x000000ffff1d7224 */ /* 0x000fce00078e000e */
[----:B------:R-:W-:Y:S05]  /*193f0*/  WARPSYNC.COLLECTIVE R15, `(.L_x_647) ;  /* 0x000000000f087348 */ /* 0x000fea0003c00000 */
[----:B------:R0:W1:Y:S02]  /*19400*/  SHFL.IDX P6, R14, R13, R12, R11 ;  /* 0x0000000c0d0e7389 */ /* 0x00006400000c000b */
[----:B01----:R-:W-:Y:S01]  /*19410*/  ENDCOLLECTIVE ;  /* 0x000000000000791b */ /* 0x003fe20003800000 */
.L_x_647:
[----:B------:R-:W-:Y:S02]  /*19420*/  IMAD.MOV.U32 R13, RZ, RZ, R26 ;  /* 0x000000ffff0d7224 */ /* 0x000fe400078e001a */
[----:B------:R-:W-:-:S07]  /*19430*/  IMAD.MOV.U32 R3, RZ, RZ, R14 ;  /* 0x000000ffff037224 */ /* 0x000fce00078e000e */
[----:B------:R-:W-:Y:S05]  /*19440*/  WARPSYNC.COLLECTIVE R15, `(.L_x_648) ;  /* 0x000000000f087348 */ /* 0x000fea0003c00000 */
[----:B------:R0:W1:Y:S02]  /*19450*/  SHFL.IDX P6, R14, R13, R12, R11 ;  /* 0x0000000c0d0e7389 */ /* 0x00006400000c000b */
[----:B01----:R-:W-:Y:S01]  /*19460*/  ENDCOLLECTIVE ;  /* 0x000000000000791b */ /* 0x003fe20003800000 */
.L_x_648:
[----:B------:R-:W-:Y:S05]  /*19470*/  BRA `(.L_x_649) ;  /* 0xfffffedc00f47947 */ /* 0x000fea000383ffff */
.L_x_435:
[----:B-1----:R1:W3:Y:S02]  /*19480*/  SYNCS.PHASECHK.TRANS64.TRYWAIT P0, [R18+URZ+0x19c00], R21 ;  /* 0x019c0015120075a7 */ /* 0x0022e4000800017f */
[----:B---3--:R-:W-:Y:S05]  /*19490*/  @!P0 NANOSLEEP.SYNCS 0x989680 ;  /* 0x009896800000895d */ /* 0x008fea0003900000 */
[----:B------:R-:W3:Y:S02]  /*194a0*/  @!P0 SYNCS.PHASECHK.TRANS64 P0, [R18+URZ+0x19c00], R21 ;  /* 0x019c0015120085a7 */ /* 0x000ee4000800007f */
[----:B---3--:R-:W-:Y:S05]  /*194b0*/  @!P0 BRA `(.L_x_435) ;  /* 0xfffffffc00f08947 */ /* 0x008fea000383ffff */
[----:B------:R-:W-:Y:S05]  /*194c0*/  BRA `(.L_x_650) ;  /* 0xfffffee000c07947 */ /* 0x000fea000383ffff */
.L_x_441:
        /* <DEDUP_REMOVED lines=8> */
.L_x_652:
[----:B------:R-:W-:Y:S05]  /*19550*/  BSYNC B1 ;  /* 0x0000000000017941 */ /* 0x000fea0003800000 */
.L_x_651:
[----:B------:R-:W-:Y:S01]  /*19560*/  IMAD.MOV.U32 R13, RZ, RZ, R28 ;  /* 0x000000ffff0d7224 */ /* 0x000fe200078e001c */
[----:B------:R-:W-:Y:S01]  /*19570*/  MOV R0, R14 ;  /* 0x0000000e00007202 */ /* 0x000fe20000000f00 */
[----:B------:R-:W-:Y:S02]  /*19580*/  IMAD.MOV.U32 R12, RZ, RZ, RZ ;  /* 0x000000ffff0c7224 */ /* 0x000fe400078e00ff */
[----:B------:R-:W-:Y:S02]  /*19590*/  IMAD.MOV.U32 R11, RZ, RZ, 0x1e1f ;  /* 0x00001e1fff0b7424 */ /* 0x000fe400078e00ff */
[----:B------:R-:W-:-:S07]  /*195a0*/  IMAD.MOV.U32 R15, RZ, RZ, -0x1 ;  /* 0xffffffffff0f7424 */ /* 0x000fce00078e00ff */
[----:B------:R-:W-:Y:S05]  /*195b0*/  WARPSYNC.COLLECTIVE R15, `(.L_x_653) ;  /* 0x000000000f087348 */ /* 0x000fea0003c00000 */
[----:B------:R0:W1:Y:S02]  /*195c0*/  SHFL.IDX P6, R14, R13, R12, R11 ;  /* 0x0000000c0d0e7389 */ /* 0x00006400000c000b */
[----:B01----:R-:W-:Y:S01]  /*195d0*/  ENDCOLLECTIVE ;  /* 0x000000000000791b */ /* 0x003fe20003800000 */
.L_x_653:
[----:B------:R-:W-:Y:S02]  /*195e0*/  IMAD.MOV.U32 R13, RZ, RZ, R30 ;  /* 0x000000ffff0d7224 */ /* 0x000fe400078e001e */
[----:B------:R-:W-:-:S07]  /*195f0*/  IMAD.MOV.U32 R29, RZ, RZ, R14 ;  /* 0x000000ffff1d7224 */ /* 0x000fce00078e000e */
[----:B------:R-:W-:Y:S05]  /*19600*/  WARPSYNC.COLLECTIVE R15, `(.L_x_654) ;  /* 0x000000000f087348 */ /* 0x000fea0003c00000 */
[----:B------:R0:W1:Y:S02]  /*19610*/  SHFL.IDX P6, R14, R13, R12, R11 ;  /* 0x0000000c0d0e7389 */ /* 0x00006400000c000b */
[----:B01----:R-:W-:Y:S01]  /*19620*/  ENDCOLLECTIVE ;  /* 0x000000000000791b */ /* 0x003fe20003800000 */
.L_x_654:
[----:B------:R-:W-:Y:S02]  /*19630*/  IMAD.MOV.U32 R13, RZ, RZ, R26 ;  /* 0x000000ffff0d7224 */ /* 0x000fe400078e001a */
[----:B------:R-:W-:-:S07]  /*19640*/  IMAD.MOV.U32 R3, RZ, RZ, R14 ;  /* 0x000000ffff037224 */ /* 0x000fce00078e000e */
[----:B------:R-:W-:Y:S05]  /*19650*/  WARPSYNC.COLLECTIVE R15, `(.L_x_655) ;  /* 0x000000000f087348 */ /* 0x000fea0003c00000 */
[----:B------:R0:W1:Y:S02]  /*19660*/  SHFL.IDX P6, R14, R13, R12, R11 ;  /* 0x0000000c0d0e7389 */ /* 0x00006400000c000b */
[----:B01----:R-:W-:Y:S01]  /*19670*/  ENDCOLLECTIVE ;  /* 0x000000000000791b */ /* 0x003fe20003800000 */
.L_x_655:
[----:B------:R-:W-:Y:S01]  /*19680*/  IMAD.MOV.U32 R21, RZ, RZ, R14 ;  /* 0x000000ffff157224 */ /* 0x000fe200078e000e */
[----:B------:R-:W-:Y:S06]  /*19690*/  BRA `(.L_x_656) ;  /* 0xfffffef8003c7947 */ /* 0x000fec000383ffff */
.L_x_445:
[----:B-1----:R1:W3:Y:S02]  /*196a0*/  SYNCS.PHASECHK.TRANS64.TRYWAIT P0, [R18+URZ+0x19c00], R37 ;  /* 0x019c0025120075a7 */ /* 0x0022e4000800017f */
[----:B---3--:R-:W-:Y:S05]  /*196b0*/  @!P0 NANOSLEEP.SYNCS 0x989680 ;  /* 0x009896800000895d */ /* 0x008fea0003900000 */
[----:B------:R-:W3:Y:S02]  /*196c0*/  @!P0 SYNCS.PHASECHK.TRANS64 P0, [R18+URZ+0x19c00], R37 ;  /* 0x019c0025120085a7 */ /* 0x000ee4000800007f */
[----:B---3--:R-:W-:Y:S05]  /*196d0*/  @!P0 BRA `(.L_x_445) ;  /* 0xfffffffc00f08947 */ /* 0x008fea000383ffff */
[----:B------:R-:W-:Y:S05]  /*196e0*/  BRA `(.L_x_657) ;  /* 0xfffffefc000c7947 */ /* 0x000fea000383ffff */
.L_x_451:
[----:B-1----:R1:W2:Y:S02]  /*196f0*/  SYNCS.PHASECHK.TRANS64.TRYWAIT P1, [R3+URZ+0x19c30], R4 ;  /* 0x019c3004030075a7 */ /* 0x0022a4000802017f */
[----:B--2---:R-:W-:Y:S05]  /*19700*/  @!P1 NANOSLEEP.SYNCS 0x989680 ;  /* 0x009896800000995d */ /* 0x004fea0003900000 */
[----:B------:R-:W2:Y:S02]  /*19710*/  @!P1 SYNCS.PHASECHK.TRANS64 P1, [R3+URZ+0x19c30], R4 ;  /* 0x019c3004030095a7 */ /* 0x000ea4000802007f */
[----:B--2---:R-:W-:Y:S05]  /*19720*/  @!P1 BRA `(.L_x_451) ;  /* 0xfffffffc00f09947 */ /* 0x004fea000383ffff */
[----:B------:R-:W-:Y:S05]  /*19730*/  BRA `(.L_x_450) ;  /* 0xffffff1c007c7947 */ /* 0x000fea000383ffff */
.L_x_459:
[----:B-1----:R1:W2:Y:S02]  /*19740*/  SYNCS.PHASECHK.TRANS64.TRYWAIT P1, [R0+URZ+0x19c30], R5 ;  /* 0x019c3005000075a7 */ /* 0x0022a4000802017f */
[----:B--2---:R-:W-:Y:S05]  /*19750*/  @!P1 NANOSLEEP.SYNCS 0x989680 ;  /* 0x009896800000995d */ /* 0x004fea0003900000 */
[----:B------:R-:W2:Y:S02]  /*19760*/  @!P1 SYNCS.PHASECHK.TRANS64 P1, [R0+URZ+0x19c30], R5 ;  /* 0x019c3005000095a7 */ /* 0x000ea4000802007f */
[----:B--2---:R-:W-:Y:S05]  /*19770*/  @!P1 BRA `(.L_x_459) ;  /* 0xfffffffc00f09947 */ /* 0x004fea000383ffff */
[----:B------:R-:W-:Y:S05]  /*19780*/  BRA `(.L_x_458) ;  /* 0xffffff4000047947 */ /* 0x000fea000383ffff */
.L_x_464:
[----:B-1----:R1:W2:Y:S02]  /*19790*/  SYNCS.PHASECHK.TRANS64.TRYWAIT P1, [R7+URZ+0x19c50], R5 ;  /* 0x019c5005070075a7 */ /* 0x0022a4000802017f */
[----:B--2---:R-:W-:Y:S05]  /*197a0*/  @!P1 NANOSLEEP.SYNCS 0x989680 ;  /* 0x009896800000995d */ /* 0x004fea0003900000 */
[----:B------:R-:W2:Y:S02]  /*197b0*/  @!P1 SYNCS.PHASECHK.TRANS64 P1, [R7+URZ+0x19c50], R5 ;  /* 0x019c5005070095a7 */ /* 0x000ea4000802007f */
[----:B--2---:R-:W-:Y:S05]  /*197c0*/  @!P1 BRA `(.L_x_464) ;  /* 0xfffffffc00f09947 */ /* 0x004fea000383ffff */
[----:B------:R-:W-:Y:S05]  /*197d0*/  BRA `(.L_x_463) ;  /* 0xffffff4000847947 */ /* 0x000fea000383ffff */
.L_x_472:
[----:B-1----:R1:W2:Y:S02]  /*197e0*/  SYNCS.PHASECHK.TRANS64.TRYWAIT P1, [R4+URZ+0x19c50], R7 ;  /* 0x019c5007040075a7 */ /* 0x0022a4000802017f */
[----:B--2---:R-:W-:Y:S05]  /*197f0*/  @!P1 NANOSLEEP.SYNCS 0x989680 ;  /* 0x009896800000995d */ /* 0x004fea0003900000 */
[----:B------:R-:W2:Y:S02]  /*19800*/  @!P1 SYNCS.PHASECHK.TRANS64 P1, [R4+URZ+0x19c50], R7 ;  /* 0x019c5007040095a7 */ /* 0x000ea4000802007f */
[----:B--2---:R-:W-:Y:S05]  /*19810*/  @!P1 BRA `(.L_x_472) ;  /* 0xfffffffc00f09947 */ /* 0x004fea000383ffff */
[----:B------:R-:W-:Y:S05]  /*19820*/  BRA `(.L_x_471) ;  /* 0xffffff5c00087947 */ /* 0x000fea000383ffff */
.L_x_500:
[----:B-1----:R-:W0:Y:S01]  /*19830*/  S2R R8, SR_TID.X ;  /* 0x0000000000087919 */ /* 0x002e220000002100 */
[----:B------:R-:W-:Y:S01]  /*19840*/  BSSY B1, `(.L_x_658) ;  /* 0x000000a000017945 */ /* 0x000fe20003800000 */
[----:B------:R-:W-:Y:S01]  /*19850*/  IMAD.MOV.U32 R12, RZ, RZ, RZ ;  /* 0x000000ffff0c7224 */ /* 0x000fe200078e00ff */
[----:B------:R-:W-:Y:S01]  /*19860*/  MOV R11, 0x1f ;  /* 0x0000001f000b7802 */ /* 0x000fe20000000f00 */
[----:B------:R-:W-:Y:S01]  /*19870*/  IMAD.MOV.U32 R15, RZ, RZ, -0x1 ;  /* 0xffffffffff0f7424 */ /* 0x000fe200078e00ff */
[----:B0-----:R-:W-:-:S04]  /*19880*/  SHF.R.U32.HI R8, RZ, 0x5, R8 ;  /* 0x00000005ff087819 */ /* 0x001fc80000011608 */
[----:B------:R-:W-:-:S05]  /*19890*/  LOP3.LUT R8, R8, 0x3, RZ, 0xc0, !PT ;  /* 0x0000000308087812 */ /* 0x000fca00078ec0ff */
[----:B------:R-:W-:-:S07]  /*198a0*/  IMAD.MOV.U32 R13, RZ, RZ, R8 ;  /* 0x000000ffff0d7224 */ /* 0x000fce00078e0008 */
[----:B------:R-:W-:Y:S05]  /*198b0*/  WARPSYNC.COLLECTIVE R15, `(.L_x_659) ;  /* 0x000000000f087348 */ /* 0x000fea0003c00000 */
[----:B------:R0:W1:Y:S02]  /*198c0*/  SHFL.IDX P6, R14, R13, R12, R11 ;  /* 0x0000000c0d0e7389 */ /* 0x00006400000c000b */
[----:B01----:R-:W-:Y:S01]  /*198d0*/  ENDCOLLECTIVE ;  /* 0x000000000000791b */ /* 0x003fe20003800000 */
.L_x_659:
[----:B------:R-:W-:Y:S05]  /*198e0*/  BSYNC B1 ;  /* 0x0000000000017941 */ /* 0x000fea0003800000 */
.L_x_658:
[----:B------:R-:W-:Y:S05]  /*198f0*/  BRA `(.L_x_660) ;  /* 0xffffff9800c07947 */ /* 0x000fea000383ffff */
.L_x_502:
[----:B------:R-:W-:Y:S01]  /*19900*/  BSSY B1, `(.L_x_661) ;  /* 0x0000006000017945 */ /* 0x000fe20003800000 */
[----:B------:R-:W-:-:S07]  /*19910*/  IMAD.MOV.U32 R15, RZ, RZ, -0x1 ;  /* 0xffffffffff0f7424 */ /* 0x000fce00078e00ff */
[----:B01----:R-:W-:Y:S05]  /*19920*/  WARPSYNC.COLLECTIVE R15, `(.L_x_662) ;  /* 0x000000000f0c7348 */ /* 0x003fea0003c00000 */
[----:B------:R-:W-:Y:S02]  /*19930*/  ELECT P6, UR62, PT ;  /* 0x00000000003e782f */ /* 0x000fe400038c0000 */
[----:B------:R-:W-:Y:S01]  /*19940*/  MOV R14, UR62 ;  /* 0x0000003e000e7c02 */ /* 0x000fe20008000f00 */
[----:B01----:R-:W-:Y:S10]  /*19950*/  ENDCOLLECTIVE ;  /* 0x000000000000791b */ /* 0x003ff40003800000 */
.L_x_662:
[----:B------:R-:W-:Y:S05]  /*19960*/  BSYNC B1 ;  /* 0x0000000000017941 */ /* 0x000fea0003800000 */
.L_x_661:
[----:B------:R-:W-:Y:S05]  /*19970*/  BRA `(.L_x_501) ;  /* 0xffffff9800b87947 */ /* 0x000fea000383ffff */
.L_x_504:
[----:B0-----:R0:W2:Y:S02]  /*19980*/  SYNCS.PHASECHK.TRANS64.TRYWAIT P0, [R22+URZ+0x19c20], R5 ;  /* 0x019c2005160075a7 */ /* 0x0010a4000800017f */
[----:B--2---:R-:W-:Y:S05]  /*19990*/  @!P0 NANOSLEEP.SYNCS 0x989680 ;  /* 0x009896800000895d */ /* 0x004fea0003900000 */
[----:B------:R-:W2:Y:S02]  /*199a0*/  @!P0 SYNCS.PHASECHK.TRANS64 P0, [R22+URZ+0x19c20], R5 ;  /* 0x019c2005160085a7 */ /* 0x000ea4000800007f */
[----:B--2---:R-:W-:Y:S05]  /*199b0*/  @!P0 BRA `(.L_x_504) ;  /* 0xfffffffc00f08947 */ /* 0x004fea000383ffff */
[----:B------:R-:W-:Y:S05]  /*199c0*/  BRA `(.L_x_663) ;  /* 0xffffff9800c87947 */ /* 0x000fea000383ffff */
.L_x_508:
[----:B-1----:R1:W2:Y:S02]  /*199d0*/  SYNCS.PHASECHK.TRANS64.TRYWAIT P0, [R8+URZ+0x19ca0], R10 ;  /* 0x019ca00a080075a7 */ /* 0x0022a4000800017f */
[----:B--2---:R-:W-:Y:S05]  /*199e0*/  @!P0 NANOSLEEP.SYNCS 0x989680 ;  /* 0x009896800000895d */ /* 0x004fea0003900000 */
[----:B------:R-:W2:Y:S02]  /*199f0*/  @!P0 SYNCS.PHASECHK.TRANS64 P0, [R8+URZ+0x19ca0], R10 ;  /* 0x019ca00a080085a7 */ /* 0x000ea4000800007f */
[----:B--2---:R-:W-:Y:S05]  /*19a00*/  @!P0 BRA `(.L_x_508) ;  /* 0xfffffffc00f08947 */ /* 0x004fea000383ffff */
[----:B------:R-:W-:Y:S05]  /*19a10*/  BRA `(.L_x_664) ;  /* 0xffffff9800e07947 */ /* 0x000fea000383ffff */
.L_x_515:
[----:B0-----:R0:W2:Y:S02]  /*19a20*/  SYNCS.PHASECHK.TRANS64.TRYWAIT P0, [R8+URZ+0x19cc0], R10 ;  /* 0x019cc00a080075a7 */ /* 0x0010a4000800017f */
[----:B--2---:R-:W-:Y:S05]  /*19a30*/  @!P0 NANOSLEEP.SYNCS 0x989680 ;  /* 0x009896800000895d */ /* 0x004fea0003900000 */
[----:B------:R-:W2:Y:S02]  /*19a40*/  @!P0 SYNCS.PHASECHK.TRANS64 P0, [R8+URZ+0x19cc0], R10 ;  /* 0x019cc00a080085a7 */ /* 0x000ea4000800007f */
[----:B--2---:R-:W-:Y:S05]  /*19a50*/  @!P0 BRA `(.L_x_515) ;  /* 0xfffffffc00f08947 */ /* 0x004fea000383ffff */
[----:B------:R-:W-:Y:S05]  /*19a60*/  BRA `(.L_x_665) ;  /* 0xffffff9c00dc7947 */ /* 0x000fea000383ffff */
.L_x_524:
[----:B-1----:R1:W2:Y:S02]  /*19a70*/  SYNCS.PHASECHK.TRANS64.TRYWAIT P1, [R8+URZ+0x19ca0], R7 ;  /* 0x019ca007080075a7 */ /* 0x0022a4000802017f */
[----:B--2---:R-:W-:Y:S05]  /*19a80*/  @!P1 NANOSLEEP.SYNCS 0x989680 ;  /* 0x009896800000995d */ /* 0x004fea0003900000 */
[----:B------:R-:W2:Y:S02]  /*19a90*/  @!P1 SYNCS.PHASECHK.TRANS64 P1, [R8+URZ+0x19ca0], R7 ;  /* 0x019ca007080095a7 */ /* 0x000ea4000802007f */
[----:B--2---:R-:W-:Y:S05]  /*19aa0*/  @!P1 BRA `(.L_x_524) ;  /* 0xfffffffc00f09947 */ /* 0x004fea000383ffff */
[----:B------:R-:W-:Y:S05]  /*19ab0*/  BRA `(.L_x_666) ;  /* 0xffffffa400107947 */ /* 0x000fea000383ffff */
.L_x_531:
[----:B0-----:R0:W2:Y:S02]  /*19ac0*/  SYNCS.PHASECHK.TRANS64.TRYWAIT P1, [R8+URZ+0x19cc0], R7 ;  /* 0x019cc007080075a7 */ /* 0x0010a4000802017f */
[----:B--2---:R-:W-:Y:S05]  /*19ad0*/  @!P1 NANOSLEEP.SYNCS 0x989680 ;  /* 0x009896800000995d */ /* 0x004fea0003900000 */
[----:B------:R-:W2:Y:S02]  /*19ae0*/  @!P1 SYNCS.PHASECHK.TRANS64 P1, [R8+URZ+0x19cc0], R7 ;  /* 0x019cc007080095a7 */ /* 0x000ea4000802007f */
[----:B--2---:R-:W-:Y:S05]  /*19af0*/  @!P1 BRA `(.L_x_531) ;  /* 0xfffffffc00f09947 */ /* 0x004fea000383ffff */
[----:B------:R-:W-:Y:S05]  /*19b00*/  BRA `(.L_x_667) ;  /* 0xffffffa800087947 */ /* 0x000fea000383ffff */
.L_x_548:
[----:B-1----:R-:W0:Y:S01]  /*19b10*/  S2R R20, SR_TID.X ;  /* 0x0000000000147919 */ /* 0x002e220000002100 */
[----:B------:R-:W-:Y:S01]  /*19b20*/  BSSY B0, `(.L_x_668) ;  /* 0x000000a000007945 */ /* 0x000fe20003800000 */
        /* <DEDUP_REMOVED lines=9> */
.L_x_669:
[----:B------:R-:W-:Y:S05]  /*19bc0*/  BSYNC B0 ;  /* 0x0000000000007941 */ /* 0x000fea0003800000 */
.L_x_668:
[----:B------:R-:W-:Y:S05]  /*19bd0*/  BRA `(.L_x_670) ;  /* 0xffffffb400b07947 */ /* 0x000fea000383ffff */
.L_x_551:
[----:B0-----:R-:W2:Y:S02]  /*19be0*/  LDL R3, [R1+0x30] ;  /* 0x0000300001037983 */ /* 0x001ea40000100800 */
[----:B--2---:R0:W1:Y:S02]  /*19bf0*/  SYNCS.PHASECHK.TRANS64.TRYWAIT P0, [R4+URZ+0x19c80], R3 ;  /* 0x019c8003040075a7 */ /* 0x004064000800017f */
[----:B-1----:R-:W-:Y:S05]  /*19c00*/  @!P0 NANOSLEEP.SYNCS 0x989680 ;  /* 0x009896800000895d */ /* 0x002fea0003900000 */
[----:B------:R-:W1:Y:S02]  /*19c10*/  @!P0 SYNCS.PHASECHK.TRANS64 P0, [R4+URZ+0x19c80], R3 ;  /* 0x019c8003040085a7 */ /* 0x000e64000800007f */
[----:B-1----:R-:W-:Y:S05]  /*19c20*/  @!P0 BRA `(.L_x_551) ;  /* 0xfffffffc00ec8947 */ /* 0x002fea000383ffff */
[----:B------:R-:W-:Y:S05]  /*19c30*/  BRA `(.L_x_671) ;  /* 0xffffffb400c07947 */ /* 0x000fea000383ffff */
.L_x_552:
        /* <DEDUP_REMOVED lines=8> */
.L_x_673:
[----:B------:R-:W-:Y:S05]  /*19cc0*/  BSYNC B0 ;  /* 0x0000000000007941 */ /* 0x000fea0003800000 */
.L_x_672:
[----:B------:R-:W0:Y:S01]  /*19cd0*/  S2R R7, SR_TID.X ;  /* 0x0000000000077919 */ /* 0x000e220000002100 */
[----:B------:R-:W-:Y:S01]  /*19ce0*/  MOV R13, R8 ;  /* 0x00000008000d7202 */ /* 0x000fe20000000f00 */
[----:B------:R-:W-:Y:S02]  /*19cf0*/  IMAD.MOV.U32 R12, RZ, RZ, RZ ;  /* 0x000000ffff0c7224 */ /* 0x000fe400078e00ff */
[----:B------:R-:W-:Y:S02]  /*19d00*/  IMAD.MOV.U32 R11, RZ, RZ, 0x1e1f ;  /* 0x00001e1fff0b7424 */ /* 0x000fe400078e00ff */
[----:B------:R-:W-:Y:S02]  /*19d10*/  IMAD.MOV.U32 R15, RZ, RZ, -0x1 ;  /* 0xffffffffff0f7424 */ /* 0x000fe400078e00ff */
[----:B------:R-:W-:-:S07]  /*19d20*/  IMAD.MOV.U32 R0, RZ, RZ, R14 ;  /* 0x000000ffff007224 */ /* 0x000fce00078e000e */
[----:B0-----:R-:W-:Y:S05]  /*19d30*/  WARPSYNC.COLLECTIVE R15, `(.L_x_674) ;  /* 0x000000000f087348 */ /* 0x001fea0003c00000 */
[----:B------:R1:W2:Y:S02]  /*19d40*/  SHFL.IDX P6, R14, R13, R12, R11 ;  /* 0x0000000c0d0e7389 */ /* 0x0002a400000c000b */
[----:B012---:R-:W-:Y:S01]  /*19d50*/  ENDCOLLECTIVE ;  /* 0x000000000000791b */ /* 0x007fe20003800000 */
.L_x_674:
[----:B------:R-:W0:Y:S01]  /*19d60*/  LDC R11, c[0x0][0x2f4] ;  /* 0x0000bd00ff0b7b82 */ /* 0x000e220000000800 */
[----:B------:R-:W-:Y:S02]  /*19d70*/  IMAD.MOV.U32 R13, RZ, RZ, R9 ;  /* 0x000000ffff0d7224 */ /* 0x000fe400078e0009 */
[----:B------:R-:W-:Y:S02]  /*19d80*/  IMAD.SHL.U32 R15, R7, 0x10, RZ ;  /* 0x00000010070f7824 */ /* 0x000fe400078e00ff */
[----:B------:R-:W-:-:S03]  /*19d90*/  IMAD.MOV.U32 R6, RZ, RZ, R14 ;  /* 0x000000ffff067224 */ /* 0x000fc600078e000e */
[----:B------:R-:W-:-:S04]  /*19da0*/  LOP3.LUT R15, R15, 0x10, RZ, 0xc0, !PT ;  /* 0x000000100f0f7812 */ /* 0x000fc800078ec0ff */
[C---:B------:R-:W-:Y:S02]  /*19db0*/  IADD3 R6, P0, R15.reuse, R6, RZ ;  /* 0x000000060f067210 */ /* 0x040fe40007f1e0ff */
[----:B------:R-:W-:-:S03]  /*19dc0*/  LOP3.LUT R12, R15, 0x20, RZ, 0xfc, !PT ;  /* 0x000000200f0c7812 */ /* 0x000fc600078efcff */
[----:B------:R-:W-:Y:S02]  /*19dd0*/  IMAD.X R7, RZ, RZ, R0, P0 ;  /* 0x000000ffff077224 */ /* 0x000fe400000e0600 */
[----:B------:R-:W-:Y:S01]  /*19de0*/  IMAD.IADD R0, R22, 0x1, R10 ;  /* 0x0000000116007824 */ /* 0x000fe200078e020a */
[-C--:B0-----:R-:W-:Y:S02]  /*19df0*/  ISETP.GE.AND P4, PT, R15, R11.reuse, PT ;  /* 0x0000000b0f00720c */ /* 0x081fe40003f86270 */
[----:B------:R-:W-:Y:S01]  /*19e00*/  ISETP.GE.AND P2, PT, R12, R11, PT ;  /* 0x0000000b0c00720c */ /* 0x000fe20003f46270 */
[----:B------:R-:W-:Y:S01]  /*19e10*/  IMAD.MOV.U32 R12, RZ, RZ, 0x1 ;  /* 0x00000001ff0c7424 */ /* 0x000fe200078e00ff */
[----:B------:R-:W-:Y:S02]  /*19e20*/  ISETP.LT.OR P0, PT, R3, 0x1, P4 ;  /* 0x000000010300780c */ /* 0x000fe40002701670 */
[----:B------:R-:W-:-:S11]  /*19e30*/  LOP3.LUT R15, R15, 0x40, RZ, 0xfc, !PT ;  /* 0x000000400f0f7812 */ /* 0x000fd600078efcff */
        /* <DEDUP_REMOVED lines=13> */
.L_x_675:
[----:B------:R-:W-:Y:S01]  /*19f10*/  @!PT LDS RZ, [RZ] ;  /* 0x00000000fffff984 */ /* 0x000fe20000000800 */
[----:B------:R-:W-:Y:S01]  /*19f20*/  @!PT LDS RZ, [RZ] ;  /* 0x00000000fffff984 */ /* 0x000fe20000000800 */
[----:B------:R-:W-:Y:S01]  /*19f30*/  @!PT LDS RZ, [RZ] ;  /* 0x00000000fffff984 */ /* 0x000fe20000000800 */
[----:B------:R0:W-:Y:S01]  /*19f40*/  LDGSTS.E.BYPASS.LTC128B.128 [R0+0xb000], desc[UR42][R6.64+0x40], !P3 ;  /* 0x0b00004006007fae */ /* 0x0001e2000d901d6a */
[----:B------:R-:W-:Y:S01]  /*19f50*/  ISETP.GE.AND P3, PT, R3, 0x41, PT ;  /* 0x000000410300780c */ /* 0x000fe20003f66270 */
[----:B------:R-:W-:Y:S01]  /*19f60*/  IMAD.MOV.U32 R13, RZ, RZ, R8 ;  /* 0x000000ffff0d7224 */ /* 0x000fe200078e0008 */
[----:B------:R-:W-:-:S11]  /*19f70*/  MOV R9, R14 ;  /* 0x0000000e00097202 */ /* 0x000fd60000000f00 */
[----:B0-----:R-:W-:Y:S05]  /*19f80*/  WARPSYNC.COLLECTIVE R15, `(.L_x_676) ;  /* 0x000000000f087348 */ /* 0x001fea0003c00000 */
[----:B------:R1:W2:Y:S02]  /*19f90*/  SHFL.IDX P6, R14, R13, R12, R11 ;  /* 0x0000000c0d0e7389 */ /* 0x0002a400000c000b */
[----:B012---:R-:W-:Y:S01]  /*19fa0*/  ENDCOLLECTIVE ;  /* 0x000000000000791b */ /* 0x007fe20003800000 */
.L_x_676:
[----:B------:R-:W-:Y:S01]  /*19fb0*/  IMAD.MOV.U32 R6, RZ, RZ, R14 ;  /* 0x000000ffff067224 */ /* 0x000fe200078e000e */
[----:B------:R-:W-:Y:S06]  /*19fc0*/  BRA `(.L_x_677) ;  /* 0xffffffb400ac7947 */ /* 0x000fec000383ffff */
.L_x_557:
[----:B---3--:R-:W3:Y:S02]  /*19fd0*/  LDL R3, [R1+0x30] ;  /* 0x0000300001037983 */ /* 0x008ee40000100800 */
[----:B---3--:R3:W4:Y:S02]  /*19fe0*/  SYNCS.PHASECHK.TRANS64.TRYWAIT P0, [R4+URZ+0x19c40], R3 ;  /* 0x019c4003040075a7 */ /* 0x008724000800017f */
[----:B----4-:R-:W-:Y:S05]  /*19ff0*/  @!P0 NANOSLEEP.SYNCS 0x989680 ;  /* 0x009896800000895d */ /* 0x010fea0003900000 */
[----:B------:R-:W4:Y:S02]  /*1a000*/  @!P0 SYNCS.PHASECHK.TRANS64 P0, [R4+URZ+0x19c40], R3 ;  /* 0x019c4003040085a7 */ /* 0x000f24000800007f */
[----:B----4-:R-:W-:Y:S05]  /*1a010*/  @!P0 BRA `(.L_x_557) ;  /* 0xfffffffc00ec8947 */ /* 0x010fea000383ffff */
[----:B------:R-:W-:Y:S05]  /*1a020*/  BRA `(.L_x_678) ;  /* 0xffffffb8001c7947 */ /* 0x000fea000383ffff */
.L_x_558:
[----:B------:R-:W-:Y:S01]  /*1a030*/  BSSY B0, `(.L_x_679) ;  /* 0x0000008000007945 */ /* 0x000fe20003800000 */
[----:B------:R-:W-:Y:S02]  /*1a040*/  IMAD.MOV.U32 R13, RZ, RZ, R6 ;  /* 0x000000ffff0d7224 */ /* 0x000fe400078e0006 */
[----:B------:R-:W-:Y:S02]  /*1a050*/  IMAD.MOV.U32 R12, RZ, RZ, RZ ;  /* 0x000000ffff0c7224 */ /* 0x000fe400078e00ff */
[----:B------:R-:W-:Y:S02]  /*1a060*/  IMAD.MOV.U32 R11, RZ, RZ, 0x1e1f ;  /* 0x00001e1fff0b7424 */ /* 0x000fe400078e00ff */
[----:B------:R-:W-:-:S07]  /*1a070*/  IMAD.MOV.U32 R15, RZ, RZ, -0x1 ;  /* 0xffffffffff0f7424 */ /* 0x000fce00078e00ff */
[----:B--2---:R-:W-:Y:S05]  /*1a080*/  WARPSYNC.COLLECTIVE R15, `(.L_x_680) ;  /* 0x000000000f087348 */ /* 0x004fea0003c00000 */
[----:B------:R0:W1:Y:S02]  /*1a090*/  SHFL.IDX P6, R14, R13, R12, R11 ;  /* 0x0000000c0d0e7389 */ /* 0x00006400000c000b */
[----:B012---:R-:W-:Y:S01]  /*1a0a0*/  ENDCOLLECTIVE ;  /* 0x000000000000791b */ /* 0x007fe20003800000 */
.L_x_680:
[----:B------:R-:W-:Y:S05]  /*1a0b0*/  BSYNC B0 ;  /* 0x0000000000007941 */ /* 0x000fea0003800000 */
.L_x_679:
        /* <DEDUP_REMOVED lines=8> */
.L_x_681:
[----:B------:R-:W-:Y:S02]  /*1a140*/  IMAD.MOV.U32 R13, RZ, RZ, R6 ;  /* 0x000000ffff0d7224 */ /* 0x000fe400078e0006 */
[----:B------:R-:W-:Y:S01]  /*1a150*/  IMAD.MOV.U32 R12, RZ, RZ, 0x1 ;  /* 0x00000001ff0c7424 */ /* 0x000fe200078e00ff */
[----:B------:R-:W-:-:S07]  /*1a160*/  MOV R3, R14 ;  /* 0x0000000e00037202 */ /* 0x000fce0000000f00 */
[----:B------:R-:W-:Y:S05]  /*1a170*/  WARPSYNC.COLLECTIVE R15, `(.L_x_682) ;  /* 0x000000000f087348 */ /* 0x000fea0003c00000 */
[----:B------:R0:W1:Y:S02]  /*1a180*/  SHFL.IDX P6, R14, R13, R12, R11 ;  /* 0x0000000c0d0e7389 */ /* 0x00006400000c000b */
[----:B01----:R-:W-:Y:S01]  /*1a190*/  ENDCOLLECTIVE ;  /* 0x000000000000791b */ /* 0x003fe20003800000 */
.L_x_682:
[----:B------:R-:W-:-:S05]  /*1a1a0*/  @P1 IADD3 R3, P0, R8, R3, RZ ;  /* 0x0000000308031210 */ /* 0x000fca0007f1e0ff */
[----:B------:R-:W-:-:S05]  /*1a1b0*/  @P1 IMAD.X R2, RZ, RZ, R2, P0 ;  /* 0x000000ffff021224 */ /* 0x000fca00000e0602 */
[----:B------:R-:W-:Y:S01]  /*1a1c0*/  @P1 LOP3.LUT R3, R3, R2, RZ, 0x3c, !PT ;  /* 0x0000000203031212 */ /* 0x000fe200078e3cff */
[----:B------:R-:W-:-:S03]  /*1a1d0*/  IMAD.MOV.U32 R13, RZ, RZ, R5 ;  /* 0x000000ffff0d7224 */ /* 0x000fc600078e0005 */
[----:B------:R-:W-:-:S04]  /*1a1e0*/  @P1 LOP3.LUT R2, R3, R2, RZ, 0x3c, !PT ;  /* 0x0000000203021212 */ /* 0x000fc800078e3cff */
[----:B------:R-:W-:Y:S01]  /*1a1f0*/  @P1 LOP3.LUT R3, R3, R2, RZ, 0x3c, !PT ;  /* 0x0000000203031212 */ /* 0x000fe200078e3cff */
[----:B------:R-:W-:-:S04]  /*1a200*/  IMAD.MOV.U32 R6, RZ, RZ, R14 ;  /* 0x000000ffff067224 */ /* 0x000fc800078e000e */
[----:B------:R-:W-:Y:S01]  /*1a210*/  @!PT LDS RZ, [RZ] ;  /* 0x00000000fffff984 */ /* 0x000fe20000000800 */
[----:B------:R-:W-:Y:S01]  /*1a220*/  @!PT LDS RZ, [RZ] ;  /* 0x00000000fffff984 */ /* 0x000fe20000000800 */
[----:B------:R-:W-:Y:S01]  /*1a230*/  @!PT LDS RZ, [RZ] ;  /* 0x00000000fffff984 */ /* 0x000fe20000000800 */
[----:B------:R0:W-:Y:S03]  /*1a240*/  @P1 LDGSTS.E.BYPASS.LTC128B.128 [R0+0x13800], desc[UR42][R2.64], !P5 ;  /* 0x1380000002001fae */ /* 0x0001e6000e901d6a */
[----:B0-----:R-:W-:Y:S05]  /*1a250*/  WARPSYNC.COLLECTIVE R15, `(.L_x_683) ;  /* 0x000000000f087348 */ /* 0x001fea0003c00000 */
[----:B------:R1:W2:Y:S02]  /*1a260*/  SHFL.IDX P6, R14, R13, R12, R11 ;  /* 0x0000000c0d0e7389 */ /* 0x0002a400000c000b */
[----:B012---:R-:W-:Y:S01]  /*1a270*/  ENDCOLLECTIVE ;  /* 0x000000000000791b */ /* 0x007fe20003800000 */
.L_x_683:
[----:B------:R-:W-:Y:S01]  /*1a280*/  @!PT LDS RZ, [RZ] ;  /* 0x00000000fffff984 */ /* 0x000fe20000000800 */
[----:B------:R-:W-:Y:S01]  /*1a290*/  @!PT LDS RZ, [RZ] ;  /* 0x00000000fffff984 */ /* 0x000fe20000000800 */
[----:B------:R-:W-:Y:S01]  /*1a2a0*/  @!PT LDS RZ, [RZ] ;  /* 0x00000000fffff984 */ /* 0x000fe20000000800 */
[----:B------:R1:W-:Y:S04]  /*1a2b0*/  @P1 LDGSTS.E.BYPASS.LTC128B.128 [R0+0x14800], desc[UR42][R2.64+0x20], !P4 ;  /* 0x1480002002001fae */ /* 0x0003e8000e101d6a */
[----:B------:R1:W-:Y:S01]  /*1a2c0*/  @P1 LDGSTS.E.BYPASS.LTC128B.128 [R0+0x15800], desc[UR42][R2.64+0x40], !P2 ;  /* 0x1580004002001fae */ /* 0x0003e2000d101d6a */
[----:B------:R-:W-:Y:S01]  /*1a2d0*/  IMAD.MOV.U32 R5, RZ, RZ, R14 ;  /* 0x000000ffff057224 */ /* 0x000fe200078e000e */
[----:B------:R-:W-:Y:S06]  /*1a2e0*/  BRA `(.L_x_684) ;  /* 0xffffffb8001c7947 */ /* 0x000fec000383ffff */
.L_x_563:
[----:B------:R-:W-:Y:S02]  /*1a2f0*/  IMAD.MOV.U32 R13, RZ, RZ, R4 ;  /* 0x000000ffff0d7224 */ /* 0x000fe400078e0004 */
[----:B------:R-:W-:Y:S02]  /*1a300*/  IMAD.MOV.U32 R12, RZ, RZ, RZ ;  /* 0x000000ffff0c7224 */ /* 0x000fe400078e00ff */
[----:B------:R-:W-:Y:S02]  /*1a310*/  IMAD.MOV.U32 R11, RZ, RZ, 0x1e1f ;  /* 0x00001e1fff0b7424 */ /* 0x000fe400078e00ff */
[----:B------:R-:W-:Y:S02]  /*1a320*/  IMAD.MOV.U32 R15, RZ, RZ, -0x1 ;  /* 0xffffffffff0f7424 */ /* 0x000fe400078e00ff */
[----:B-----5:R-:W-:Y:S02]  /*1a330*/  IMAD R0, R21, R9, RZ ;  /* 0x0000000915007224 */ /* 0x020fe400078e02ff */
[----:B------:R-:W-:-:S07]  /*1a340*/  IMAD R17, R17, 0xc0, R20 ;  /* 0x000000c011117824 */ /* 0x000fce00078e0214 */
[----:B------:R-:W-:Y:S05]  /*1a350*/  WARPSYNC.COLLECTIVE R15, `(.L_x_685) ;  /* 0x000000000f087348 */ /* 0x000fea0003c00000 */
[----:B------:R0:W1:Y:S02]  /*1a360*/  SHFL.IDX P6, R14, R13, R12, R11 ;  /* 0x0000000c0d0e7389 */ /* 0x00006400000c000b */
[----:B01----:R-:W-:Y:S01]  /*1a370*/  ENDCOLLECTIVE ;  /* 0x000000000000791b */ /* 0x003fe20003800000 */
.L_x_685:
[----:B------:R-:W-:Y:S02]  /*1a380*/  ISETP.GE.AND P2, PT, R17, R0, PT ;  /* 0x000000001100720c */ /* 0x000fe40003f46270 */
[----:B------:R-:W-:Y:S01]  /*1a390*/  MOV R13, R6 ;  /* 0x00000006000d7202 */ /* 0x000fe20000000f00 */
[----:B------:R-:W-:-:S10]  /*1a3a0*/  IMAD.MOV.U32 R2, RZ, RZ, R14 ;  /* 0x000000ffff027224 */ /* 0x000fd400078e000e */
[----:B------:R-:W-:Y:S05]  /*1a3b0*/  WARPSYNC.COLLECTIVE R15, `(.L_x_686) ;  /* 0x000000000f087348 */ /* 0x000fea0003c00000 */
[----:B------:R0:W1:Y:S02]  /*1a3c0*/  SHFL.IDX P6, R14, R13, R12, R11 ;  /* 0x0000000c0d0e7389 */ /* 0x00006400000c000b */
[----:B01----:R-:W-:Y:S01]  /*1a3d0*/  ENDCOLLECTIVE ;  /* 0x000000000000791b */ /* 0x003fe20003800000 */
.L_x_686:
[----:B------:R-:W-:Y:S02]  /*1a3e0*/  IMAD.MOV.U32 R13, RZ, RZ, R4 ;  /* 0x000000ffff0d7224 */ /* 0x000fe400078e0004 */
[----:B------:R-:W-:Y:S02]  /*1a3f0*/  IMAD.MOV.U32 R12, RZ, RZ, 0x1 ;  /* 0x00000001ff0c7424 */ /* 0x000fe400078e00ff */
[----:B------:R-:W-:-:S07]  /*1a400*/  IMAD.MOV.U32 R3, RZ, RZ, R14 ;  /* 0x000000ffff037224 */ /* 0x000fce00078e000e */
[----:B------:R-:W-:Y:S05]  /*1a410*/  WARPSYNC.COLLECTIVE R15, `(.L_x_687) ;  /* 0x000000000f087348 */ /* 0x000fea0003c00000 */
[----:B------:R0:W1:Y:S02]  /*1a420*/  SHFL.IDX P6, R14, R13, R12, R11 ;  /* 0x0000000c0d0e7389 */ /* 0x00006400000c000b */
[----:B01----:R-:W-:Y:S01]  /*1a430*/  ENDCOLLECTIVE ;  /* 0x000000000000791b */ /* 0x003fe20003800000 */
.L_x_687:
        /* <DEDUP_REMOVED lines=10> */
.L_x_688:
[----:B------:R-:W-:Y:S01]  /*1a4e0*/  @!PT LDS RZ, [RZ] ;  /* 0x00000000fffff984 */ /* 0x000fe20000000800 */
[----:B------:R-:W-:Y:S01]  /*1a4f0*/  @!PT LDS RZ, [RZ] ;  /* 0x00000000fffff984 */ /* 0x000fe20000000800 */
[----:B------:R-:W-:Y:S01]  /*1a500*/  @!PT LDS RZ, [RZ] ;  /* 0x00000000fffff984 */ /* 0x000fe20000000800 */
[----:B------:R-:W-:Y:S04]  /*1a510*/  @!P2 LDGSTS.E.BYPASS.LTC128B.128 [R8+0xf000], desc[UR42][R2.64], !P3 ;  /* 0x0f0000000208afae */ /* 0x000fe8000d901d6a */
[----:B------:R-:W-:Y:S04]  /*1a520*/  @!P2 LDGSTS.E.BYPASS.LTC128B.128 [R8+0x10800], desc[UR42][R2.64+0x20], !P0 ;  /* 0x108000200208afae */ /* 0x000fe8000c101d6a */
[----:B------:R0:W-:Y:S01]  /*1a530*/  @!P2 LDGSTS.E.BYPASS.LTC128B.128 [R8+0x12000], desc[UR42][R2.64+0x40], !P1 ;  /* 0x120000400208afae */ /* 0x0001e2000c901d6a */
[----:B------:R-:W-:Y:S02]  /*1a540*/  IMAD.MOV.U32 R13, RZ, RZ, R5 ;  /* 0x000000ffff0d7224 */ /* 0x000fe400078e0005 */
[----:B------:R-:W-:-:S02]  /*1a550*/  IMAD.MOV.U32 R12, RZ, RZ, RZ ;  /* 0x000000ffff0c7224 */ /* 0x000fc400078e00ff */
[----:B0-----:R-:W-:Y:S02]  /*1a560*/  VIADD R3, R17, 0x40 ;  /* 0x0000004011037836 */ /* 0x001fe40000000000 */
[----:B------:R-:W-:-:S07]  /*1a570*/  IMAD.MOV.U32 R6, RZ, RZ, R14 ;  /* 0x000000ffff067224 */ /* 0x000fce00078e000e */
[----:B------:R-:W-:Y:S05]  /*1a580*/  WARPSYNC.COLLECTIVE R15, `(.L_x_689) ;  /* 0x000000000f087348 */ /* 0x000fea0003c00000 */
[----:B------:R0:W1:Y:S02]  /*1a590*/  SHFL.IDX P6, R14, R13, R12, R11 ;  /* 0x0000000c0d0e7389 */ /* 0x00006400000c000b */
[----:B01----:R-:W-:Y:S01]  /*1a5a0*/  ENDCOLLECTIVE ;  /* 0x000000000000791b */ /* 0x003fe20003800000 */
.L_x_689:
[----:B------:R-:W-:-:S13]  /*1a5b0*/  ISETP.GE.AND P2, PT, R3, R0, PT ;  /* 0x000000000300720c */ /* 0x000fda0003f46270 */
[----:B------:R-:W-:Y:S01]  /*1a5c0*/  @!P2 IADD3 R2, P4, R10, R6, RZ ;  /* 0x000000060a02a210 */ /* 0x000fe20007f9e0ff */
[----:B------:R-:W-:-:S04]  /*1a5d0*/  IMAD.MOV.U32 R13, RZ, RZ, R7 ;  /* 0x000000ffff0d7224 */ /* 0x000fc800078e0007 */
[----:B------:R-:W-:-:S05]  /*1a5e0*/  @!P2 IMAD.X R3, RZ, RZ, R4, P4 ;  /* 0x000000ffff03a224 */ /* 0x000fca00020e0604 */
[----:B------:R-:W-:Y:S01]  /*1a5f0*/  @!PT LDS RZ, [RZ] ;  /* 0x00000000fffff984 */ /* 0x000fe20000000800 */
[----:B------:R-:W-:Y:S01]  /*1a600*/  @!PT LDS RZ, [RZ] ;  /* 0x00000000fffff984 */ /* 0x000fe20000000800 */
[----:B------:R-:W-:Y:S01]  /*1a610*/  @!PT LDS RZ, [RZ] ;  /* 0x00000000fffff984 */ /* 0x000fe20000000800 */
[----:B------:R-:W-:Y:S04]  /*1a620*/  @!P2 LDGSTS.E.BYPASS.LTC128B.128 [R8+0xf800], desc[UR42][R2.64], !P3 ;  /* 0x0f8000000208afae */ /* 0x000fe8000d901d6a */
[----:B------:R-:W-:Y:S04]  /*1a630*/  @!P2 LDGSTS.E.BYPASS.LTC128B.128 [R8+0x11000], desc[UR42][R2.64+0x20], !P0 ;  /* 0x110000200208afae */ /* 0x000fe8000c101d6a */
[----:B------:R0:W-:Y:S02]  /*1a640*/  @!P2 LDGSTS.E.BYPASS.LTC128B.128 [R8+0x12800], desc[UR42][R2.64+0x40], !P1 ;  /* 0x128000400208afae */ /* 0x0001e4000c901d6a */
[----:B0-----:R-:W-:-:S07]  /*1a650*/  MOV R3, R14 ;  /* 0x0000000e00037202 */ /* 0x001fce0000000f00 */
[----:B------:R-:W-:Y:S05]  /*1a660*/  WARPSYNC.COLLECTIVE R15, `(.L_x_690) ;  /* 0x000000000f087348 */ /* 0x000fea0003c00000 */
[----:B------:R0:W1:Y:S02]  /*1a670*/  SHFL.IDX P6, R14, R13, R12, R11 ;  /* 0x0000000c0d0e7389 */ /* 0x00006400000c000b */
[----:B01----:R-:W-:Y:S01]  /*1a680*/  ENDCOLLECTIVE ;  /* 0x000000000000791b */ /* 0x003fe20003800000 */
.L_x_690:
[----:B------:R-:W-:Y:S01]  /*1a690*/  IMAD.MOV.U32 R2, RZ, RZ, R14 ;  /* 0x000000ffff027224 */ /* 0x000fe200078e000e */
[----:B------:R-:W-:Y:S06]  /*1a6a0*/  BRA `(.L_x_691) ;  /* 0xffffffbc00c87947 */ /* 0x000fec000383ffff */
.L_x_568:
[----:B--2---:R2:W3:Y:S02]  /*1a6b0*/  SYNCS.PHASECHK.TRANS64.TRYWAIT P0, [R22+URZ+0x19c20], R0 ;  /* 0x019c2000160075a7 */ /* 0x0044e4000800017f */
[----:B---3--:R-:W-:Y:S05]  /*1a6c0*/  @!P0 NANOSLEEP.SYNCS 0x989680 ;  /* 0x009896800000895d */ /* 0x008fea0003900000 */
[----:B------:R-:W3:Y:S02]  /*1a6d0*/  @!P0 SYNCS.PHASECHK.TRANS64 P0, [R22+URZ+0x19c20], R0 ;  /* 0x019c2000160085a7 */ /* 0x000ee4000800007f */
[----:B---3--:R-:W-:Y:S05]  /*1a6e0*/  @!P0 BRA `(.L_x_568) ;  /* 0xfffffffc00f08947 */ /* 0x008fea000383ffff */
[----:B------:R-:W-:Y:S05]  /*1a6f0*/  BRA `(.L_x_692) ;  /* 0xffffffc000387947 */ /* 0x000fea000383ffff */
.L_x_572:
[----:B0-----:R0:W1:Y:S02]  /*1a700*/  SYNCS.PHASECHK.TRANS64.TRYWAIT P0, [R0+URZ+0x19c80], R10 ;  /* 0x019c800a000075a7 */ /* 0x001064000800017f */
[----:B-1----:R-:W-:Y:S05]  /*1a710*/  @!P0 NANOSLEEP.SYNCS 0x989680 ;  /* 0x009896800000895d */ /* 0x002fea0003900000 */
[----:B------:R-:W1:Y:S02]  /*1a720*/  @!P0 SYNCS.PHASECHK.TRANS64 P0, [R0+URZ+0x19c80], R10 ;  /* 0x019c800a000085a7 */ /* 0x000e64000800007f */
[----:B-1----:R-:W-:Y:S05]  /*1a730*/  @!P0 BRA `(.L_x_572) ;  /* 0xfffffffc00f08947 */ /* 0x002fea000383ffff */
[----:B------:R-:W-:Y:S05]  /*1a740*/  BRA `(.L_x_693) ;  /* 0xffffffc400047947 */ /* 0x000fea000383ffff */
.L_x_573:
        /* <DEDUP_REMOVED lines=8> */
.L_x_695:
[----:B------:R-:W-:Y:S05]  /*1a7d0*/  BSYNC B0 ;  /* 0x0000000000007941 */ /* 0x000fea0003800000 */
.L_x_694:
[----:B------:R-:W0:Y:S01]  /*1a7e0*/  S2R R2, SR_TID.X ;  /* 0x0000000000027919 */ /* 0x000e220000002100 */
[----:B------:R-:W-:Y:S02]  /*1a7f0*/  IMAD.MOV.U32 R13, RZ, RZ, R21 ;  /* 0x000000ffff0d7224 */ /* 0x000fe400078e0015 */
[----:B------:R-:W-:Y:S02]  /*1a800*/  IMAD.MOV.U32 R12, RZ, RZ, RZ ;  /* 0x000000ffff0c7224 */ /* 0x000fe400078e00ff */
[----:B------:R-:W-:Y:S02]  /*1a810*/  IMAD.MOV.U32 R11, RZ, RZ, 0x1e1f ;  /* 0x00001e1fff0b7424 */ /* 0x000fe400078e00ff */
[----:B------:R-:W-:Y:S02]  /*1a820*/  IMAD.MOV.U32 R15, RZ, RZ, -0x1 ;  /* 0xffffffffff0f7424 */ /* 0x000fe400078e00ff */
[----:B------:R-:W-:Y:S02]  /*1a830*/  IMAD.MOV.U32 R3, RZ, RZ, R14 ;  /* 0x000000ffff037224 */ /* 0x000fe400078e000e */
[----:B------:R-:W-:-:S07]  /*1a840*/  IMAD.IADD R6, R22, 0x1, R6 ;  /* 0x0000000116067824 */ /* 0x000fce00078e0206 */
[----:B0-----:R-:W-:Y:S05]  /*1a850*/  WARPSYNC.COLLECTIVE R15, `(.L_x_696) ;  /* 0x000000000f087348 */ /* 0x001fea0003c00000 */
[----:B------:R1:W2:Y:S02]  /*1a860*/  SHFL.IDX P6, R14, R13, R12, R11 ;  /* 0x0000000c0d0e7389 */ /* 0x0002a400000c000b */
[----:B012---:R-:W-:Y:S01]  /*1a870*/  ENDCOLLECTIVE ;  /* 0x000000000000791b */ /* 0x007fe20003800000 */
.L_x_696:
[----:B------:R-:W-:Y:S02]  /*1a880*/  IMAD.MOV.U32 R13, RZ, RZ, R26 ;  /* 0x000000ffff0d7224 */ /* 0x000fe400078e001a */
[----:B------:R-:W-:Y:S01]  /*1a890*/  IMAD.MOV.U32 R12, RZ, RZ, 0x1 ;  /* 0x00000001ff0c7424 */ /* 0x000fe200078e00ff */
[----:B------:R-:W-:Y:S01]  /*1a8a0*/  SHF.L.U32 R15, R2, 0x4, RZ ;  /* 0x00000004020f7819 */ /* 0x000fe200000006ff */
        /* <DEDUP_REMOVED lines=8> */
.L_x_697:
        /* <DEDUP_REMOVED lines=11> */
.L_x_698:
[----:B------:R-:W-:Y:S01]  /*1a9e0*/  IMAD.MOV.U32 R2, RZ, RZ, R14 ;  /* 0x000000ffff027224 */ /* 0x000fe200078e000e */
[----:B------:R-:W-:Y:S06]  /*1a9f0*/  BRA `(.L_x_699) ;  /* 0xffffffc400107947 */ /* 0x000fec000383ffff */
.L_x_578:
[----:B---3--:R3:W4:Y:S02]  /*1aa00*/  SYNCS.PHASECHK.TRANS64.TRYWAIT P0, [R0+URZ+0x19c40], R10 ;  /* 0x019c400a000075a7 */ /* 0x008724000800017f */
[----:B----4-:R-:W-:Y:S05]  /*1aa10*/  @!P0 NANOSLEEP.SYNCS 0x989680 ;  /* 0x009896800000895d */ /* 0x010fea0003900000 */
[----:B------:R-:W4:Y:S02]  /*1aa20*/  @!P0 SYNCS.PHASECHK.TRANS64 P0, [R0+URZ+0x19c40], R10 ;  /* 0x019c400a000085a7 */ /* 0x000f24000800007f */
[----:B----4-:R-:W-:Y:S05]  /*1aa30*/  @!P0 BRA `(.L_x_578) ;  /* 0xfffffffc00f08947 */ /* 0x010fea000383ffff */
[----:B------:R-:W-:Y:S05]  /*1aa40*/  BRA `(.L_x_700) ;  /* 0xffffffc400747947 */ /* 0x000fea000383ffff */
.L_x_579:
[----:B------:R-:W-:Y:S01]  /*1aa50*/  BSSY B0, `(.L_x_701) ;  /* 0x0000008000007945 */ /* 0x000fe20003800000 */
[----:B------:R-:W-:Y:S01]  /*1aa60*/  IMAD.MOV.U32 R13, RZ, RZ, R8 ;  /* 0x000000ffff0d7224 */ /* 0x000fe200078e0008 */
[----:B------:R-:W-:Y:S01]  /*1aa70*/  MOV R11, 0x1e1f ;  /* 0x00001e1f000b7802 */ /* 0x000fe20000000f00 */
[----:B------:R-:W-:Y:S02]  /*1aa80*/  IMAD.MOV.U32 R12, RZ, RZ, RZ ;  /* 0x000000ffff0c7224 */ /* 0x000fe400078e00ff */
[----:B------:R-:W-:-:S07]  /*1aa90*/  IMAD.MOV.U32 R15, RZ, RZ, -0x1 ;  /* 0xffffffffff0f7424 */ /* 0x000fce00078e00ff */
[----:B0-23--:R-:W-:Y:S05]  /*1aaa0*/  WARPSYNC.COLLECTIVE R15, `(.L_x_702) ;  /* 0x000000000f087348 */ /* 0x00dfea0003c00000 */
[----:B------:R1:W4:Y:S02]  /*1aab0*/  SHFL.IDX P6, R14, R13, R12, R11 ;  /* 0x0000000c0d0e7389 */ /* 0x00032400000c000b */
[----:B01234-:R-:W-:Y:S01]  /*1aac0*/  ENDCOLLECTIVE ;  /* 0x000000000000791b */ /* 0x01ffe20003800000 */
.L_x_702:
[----:B------:R-:W-:Y:S05]  /*1aad0*/  BSYNC B0 ;  /* 0x0000000000007941 */ /* 0x000fea0003800000 */
.L_x_701:
        /* <DEDUP_REMOVED lines=8> */
.L_x_703:
[----:B------:R-:W-:Y:S02]  /*1ab60*/  IMAD.MOV.U32 R13, RZ, RZ, R8 ;  /* 0x000000ffff0d7224 */ /* 0x000fe400078e0008 */
[----:B------:R-:W-:Y:S02]  /*1ab70*/  IMAD.MOV.U32 R12, RZ, RZ, 0x1 ;  /* 0x00000001ff0c7424 */ /* 0x000fe400078e00ff */
[----:B------:R-:W-:-:S07]  /*1ab80*/  IMAD.MOV.U32 R2, RZ, RZ, R14 ;  /* 0x000000ffff027224 */ /* 0x000fce00078e000e */
[----:B------:R-:W-:Y:S05]  /*1ab90*/  WARPSYNC.COLLECTIVE R15, `(.L_x_704) ;  /* 0x000000000f087348 */ /* 0x000fea0003c00000 */
[----:B------:R0:W1:Y:S02]  /*1aba0*/  SHFL.IDX P6, R14, R13, R12, R11 ;  /* 0x0000000c0d0e7389 */ /* 0x00006400000c000b */
[----:B01----:R-:W-:Y:S01]  /*1abb0*/  ENDCOLLECTIVE ;  /* 0x000000000000791b */ /* 0x003fe20003800000 */
.L_x_704:
[----:B------:R-:W-:-:S05]  /*1abc0*/  IADD3 R2, P0, R21, R2, RZ ;  /* 0x0000000215027210 */ /* 0x000fca0007f1e0ff */
[----:B------:R-:W-:-:S05]  /*1abd0*/  IMAD.X R3, RZ, RZ, R3, P0 ;  /* 0x000000ffff037224 */ /* 0x000fca00000e0603 */
[----:B------:R-:W-:Y:S01]  /*1abe0*/  @!PT LDS RZ, [RZ] ;  /* 0x00000000fffff984 */ /* 0x000fe20000000800 */
[----:B------:R-:W-:Y:S01]  /*1abf0*/  @!PT LDS RZ, [RZ] ;  /* 0x00000000fffff984 */ /* 0x000fe20000000800 */
[----:B------:R-:W-:Y:S01]  /*1ac00*/  @!PT LDS RZ, [RZ] ;  /* 0x00000000fffff984 */ /* 0x000fe20000000800 */
[----:B------:R0:W-:Y:S01]  /*1ac10*/  LDGSTS.E.BYPASS.LTC128B.128 [R6+0x13800], desc[UR42][R2.64], !P4 ;  /* 0x1380000002067fae */ /* 0x0001e2000e101d6a */
[----:B------:R-:W-:-:S03]  /*1ac20*/  MOV R13, R7 ;  /* 0x00000007000d7202 */ /* 0x000fc60000000f00 */
[----:B------:R0:W-:Y:S04]  /*1ac30*/  LDGSTS.E.BYPASS.LTC128B.128 [R6+0x14800], desc[UR42][R2.64+0x20], !P3 ;  /* 0x1480002002067fae */ /* 0x0001e8000d901d6a */
[----:B------:R0:W-:Y:S01]  /*1ac40*/  LDGSTS.E.BYPASS.LTC128B.128 [R6+0x15800], desc[UR42][R2.64+0x40], !P2 ;  /* 0x1580004002067fae */ /* 0x0001e2000d101d6a */
[----:B------:R-:W-:-:S07]  /*1ac50*/  IMAD.MOV.U32 R8, RZ, RZ, R14 ;  /* 0x000000ffff087224 */ /* 0x000fce00078e000e */
[----:B0-----:R-:W-:Y:S05]  /*1ac60*/  WARPSYNC.COLLECTIVE R15, `(.L_x_705) ;  /* 0x000000000f087348 */ /* 0x001fea0003c00000 */
[----:B------:R1:W2:Y:S02]  /*1ac70*/  SHFL.IDX P6, R14, R13, R12, R11 ;  /* 0x0000000c0d0e7389 */ /* 0x0002a400000c000b */
[----:B012---:R-:W-:Y:S01]  /*1ac80*/  ENDCOLLECTIVE ;  /* 0x000000000000791b */ /* 0x007fe20003800000 */
.L_x_705:
[----:B------:R-:W-:Y:S01]  /*1ac90*/  IMAD.MOV.U32 R2, RZ, RZ, R14 ;  /* 0x000000ffff027224 */ /* 0x000fe200078e000e */
[----:B------:R-:W-:Y:S06]  /*1aca0*/  BRA `(.L_x_706) ;  /* 0xffffffc4007c7947 */ /* 0x000fec000383ffff */
.L_x_584:
[----:B0-----:R0:W2:Y:S02]  /*1acb0*/  SYNCS.PHASECHK.TRANS64.TRYWAIT P2, [R2+URZ+0x19c70], R0 ;  /* 0x019c7000020075a7 */ /* 0x0010a4000804017f */
[----:B--2---:R-:W-:Y:S05]  /*1acc0*/  @!P2 NANOSLEEP.SYNCS 0x989680 ;  /* 0x009896800000a95d */ /* 0x004fea0003900000 */
[----:B------:R-:W2:Y:S02]  /*1acd0*/  @!P2 SYNCS.PHASECHK.TRANS64 P2, [R2+URZ+0x19c70], R0 ;  /* 0x019c70000200a5a7 */ /* 0x000ea4000804007f */
[----:B--2---:R-:W-:Y:S05]  /*1ace0*/  @!P2 BRA `(.L_x_584) ;  /* 0xfffffffc00f0a947 */ /* 0x004fea000383ffff */
[----:B------:R-:W-:Y:S05]  /*1acf0*/  BRA `(.L_x_707) ;  /* 0xffffffc400e87947 */ /* 0x000fea000383ffff */
.L_x_586:
[----:B0-----:R0:W2:Y:S02]  /*1ad00*/  SYNCS.PHASECHK.TRANS64.TRYWAIT P2, [R2+URZ+0x19c60], R0 ;  /* 0x019c6000020075a7 */ /* 0x0010a4000804017f */
[----:B--2---:R-:W-:Y:S05]  /*1ad10*/  @!P2 NANOSLEEP.SYNCS 0x989680 ;  /* 0x009896800000a95d */ /* 0x004fea0003900000 */
[----:B------:R-:W2:Y:S02]  /*1ad20*/  @!P2 SYNCS.PHASECHK.TRANS64 P2, [R2+URZ+0x19c60], R0 ;  /* 0x019c60000200a5a7 */ /* 0x000ea4000804007f */
[----:B--2---:R-:W-:Y:S05]  /*1ad30*/  @!P2 BRA `(.L_x_586) ;  /* 0xfffffffc00f0a947 */ /* 0x004fea000383ffff */
[----:B------:R-:W-:Y:S05]  /*1ad40*/  BRA `(.L_x_708) ;  /* 0xffffffc400f87947 */ /* 0x000fea000383ffff */
.L_x_594:
[----:B0-----:R0:W1:Y:S02]  /*1ad50*/  SYNCS.PHASECHK.TRANS64.TRYWAIT P1, [R3+URZ+0x19c70], R0 ;  /* 0x019c7000030075a7 */ /* 0x001064000802017f */
[----:B-1----:R-:W-:Y:S05]  /*1ad60*/  @!P1 NANOSLEEP.SYNCS 0x989680 ;  /* 0x009896800000995d */ /* 0x002fea0003900000 */
[----:B------:R-:W1:Y:S02]  /*1ad70*/  @!P1 SYNCS.PHASECHK.TRANS64 P1, [R3+URZ+0x19c70], R0 ;  /* 0x019c7000030095a7 */ /* 0x000e64000802007f */
[----:B-1----:R-:W-:Y:S05]  /*1ad80*/  @!P1 BRA `(.L_x_594) ;  /* 0xfffffffc00f09947 */ /* 0x002fea000383ffff */
[----:B------:R-:W-:Y:S05]  /*1ad90*/  BRA `(.L_x_709) ;  /* 0xffffffcc005c7947 */ /* 0x000fea000383ffff */
.L_x_596:
[----:B0-----:R0:W1:Y:S02]  /*1ada0*/  SYNCS.PHASECHK.TRANS64.TRYWAIT P1, [R3+URZ+0x19c60], R0 ;  /* 0x019c6000030075a7 */ /* 0x001064000802017f */
[----:B-1----:R-:W-:Y:S05]  /*1adb0*/  @!P1 NANOSLEEP.SYNCS 0x989680 ;  /* 0x009896800000995d */ /* 0x002fea0003900000 */
[----:B------:R-:W1:Y:S02]  /*1adc0*/  @!P1 SYNCS.PHASECHK.TRANS64 P1, [R3+URZ+0x19c60], R0 ;  /* 0x019c6000030095a7 */ /* 0x000e64000802007f */
[----:B-1----:R-:W-:Y:S05]  /*1add0*/  @!P1 BRA `(.L_x_596) ;  /* 0xfffffffc00f09947 */ /* 0x002fea000383ffff */
[----:B------:R-:W-:Y:S05]  /*1ade0*/  BRA `(.L_x_710) ;  /* 0xffffffcc00687947 */ /* 0x000fea000383ffff */
.L_x_601:
[----:B------:R-:W-:Y:S01]  /*1adf0*/  BSSY B0, `(.L_x_711) ;  /* 0x0000008000007945 */ /* 0x000fe20003800000 */
[----:B------:R-:W-:Y:S02]  /*1ae00*/  IMAD.MOV.U32 R13, RZ, RZ, R16 ;  /* 0x000000ffff0d7224 */ /* 0x000fe400078e0010 */
[----:B------:R-:W-:Y:S02]  /*1ae10*/  IMAD.MOV.U32 R12, RZ, RZ, RZ ;  /* 0x000000ffff0c7224 */ /* 0x000fe400078e00ff */
[----:B0-----:R-:W-:Y:S02]  /*1ae20*/  IMAD.MOV.U32 R11, RZ, RZ, 0x1f ;  /* 0x0000001fff0b7424 */ /* 0x001fe400078e00ff */
[----:B------:R-:W-:-:S07]  /*1ae30*/  IMAD.MOV.U32 R15, RZ, RZ, -0x1 ;  /* 0xffffffffff0f7424 */ /* 0x000fce00078e00ff */
[----:B-1----:R-:W-:Y:S05]  /*1ae40*/  WARPSYNC.COLLECTIVE R15, `(.L_x_712) ;  /* 0x000000000f087348 */ /* 0x002fea0003c00000 */
[----:B------:R0:W2:Y:S02]  /*1ae50*/  SHFL.IDX P6, R14, R13, R12, R11 ;  /* 0x0000000c0d0e7389 */ /* 0x0000a400000c000b */
[----:B012---:R-:W-:Y:S01]  /*1ae60*/  ENDCOLLECTIVE ;  /* 0x000000000000791b */ /* 0x007fe20003800000 */
.L_x_712:
[----:B------:R-:W-:Y:S05]  /*1ae70*/  BSYNC B0 ;  /* 0x0000000000007941 */ /* 0x000fea0003800000 */
.L_x_711:
[----:B------:R-:W-:Y:S01]  /*1ae80*/  IMAD.MOV.U32 R13, RZ, RZ, R16 ;  /* 0x000000ffff0d7224 */ /* 0x000fe200078e0010 */
[----:B------:R-:W-:Y:S01]  /*1ae90*/  IADD3 R5, R19, R6, RZ ;  /* 0x0000000613057210 */ /* 0x000fe20007ffe0ff */
[----:B------:R-:W-:Y:S02]  /*1aea0*/  IMAD.MOV.U32 R12, RZ, RZ, 0x1 ;  /* 0x00000001ff0c7424 */ /* 0x000fe400078e00ff */
[----:B------:R-:W-:Y:S02]  /*1aeb0*/  IMAD.MOV.U32 R11, RZ, RZ, 0x1f ;  /* 0x0000001fff0b7424 */ /* 0x000fe400078e00ff */
[----:B------:R-:W-:Y:S02]  /*1aec0*/  IMAD.MOV.U32 R15, RZ, RZ, -0x1 ;  /* 0xffffffffff0f7424 */ /* 0x000fe400078e00ff */
[----:B------:R-:W-:-:S07]  /*1aed0*/  IMAD.MOV.U32 R0, RZ, RZ, R14 ;  /* 0x000000ffff007224 */ /* 0x000fce00078e000e */
[----:B------:R-:W-:Y:S05]  /*1aee0*/  WARPSYNC.COLLECTIVE R15, `(.L_x_713) ;  /* 0x000000000f087348 */ /* 0x000fea0003c00000 */
[----:B------:R0:W1:Y:S02]  /*1aef0*/  SHFL.IDX P6, R14, R13, R12, R11 ;  /* 0x0000000c0d0e7389 */ /* 0x00006400000c000b */
[----:B01----:R-:W-:Y:S01]  /*1af00*/  ENDCOLLECTIVE ;  /* 0x000000000000791b */ /* 0x003fe20003800000 */
.L_x_713:
[----:B------:R-:W-:Y:S02]  /*1af10*/  ULDC UR4, c[0x0][0xc3c] ;  /* 0x00030f0000047ab9 */ /* 0x000fe40000000800 */
[----:B------:R-:W-:-:S13]  /*1af20*/  ISETP.GE.OR P1, PT, R5, UR4, !P0 ;  /* 0x0000000405007c0c */ /* 0x000fda000c726670 */
[----:B------:R-:W0:Y:S01]  /*1af30*/  @!P1 LDC.64 R2, c[0x0][0xc80] ;  /* 0x00032000ff029b82 */ /* 0x000e220000000a00 */
[----:B------:R-:W-:Y:S02]  /*1af40*/  IMAD.MOV.U32 R11, RZ, RZ, RZ ;  /* 0x000000ffff0b7224 */ /* 0x000fe400078e00ff */
[----:B------:R-:W-:Y:S02]  /*1af50*/  IMAD.MOV.U32 R4, RZ, RZ, R14 ;  /* 0x000000ffff047224 */ /* 0x000fe400078e000e */
[----:B0-----:R-:W-:-:S06]  /*1af60*/  @!P1 IMAD.WIDE R2, R5, 0x4, R2 ;  /* 0x0000000405029825 */ /* 0x001fcc00078e0202 */
[----:B------:R0:W2:Y:S01]  /*1af70*/  @!P1 LDG.E R3, desc[UR42][R2.64] ;  /* 0x0000002a02039981 */ /* 0x0000a2000c1e1900 */
[C---:B------:R-:W-:Y:S02]  /*1af80*/  ISETP.GE.U32.AND P2, PT, R6.reuse, 0x2, PT ;  /* 0x000000020600780c */ /* 0x040fe40003f46070 */
[C---:B------:R-:W-:Y:S02]  /*1af90*/  ISETP.GE.U32.AND P3, PT, R6.reuse, 0x4, PT ;  /* 0x000000040600780c */ /* 0x040fe40003f66070 */
[C---:B------:R-:W-:Y:S02]  /*1afa0*/  ISETP.GE.U32.AND P4, PT, R6.reuse, 0x8, PT ;  /* 0x000000080600780c */ /* 0x040fe40003f86070 */
[C---:B------:R-:W-:Y:S01]  /*1afb0*/  ISETP.GE.U32.AND P5, PT, R6.reuse, 0x10, PT ;  /* 0x000000100600780c */ /* 0x040fe20003fa6070 */
[----:B0-----:R-:W-:Y:S02]  /*1afc0*/  IMAD.MOV.U32 R2, RZ, RZ, RZ ;  /* 0x000000ffff027224 */ /* 0x001fe400078e00ff */
[----:B--2---:R-:W-:Y:S01]  /*1afd0*/  @!P1 IMAD.MOV.U32 R2, RZ, RZ, R3 ;  /* 0x000000ffff029224 */ /* 0x004fe200078e0003 */
[----:B------:R-:W-:-:S03]  /*1afe0*/  ISETP.NE.AND P1, PT, R6, RZ, PT ;  /* 0x000000ff0600720c */ /* 0x000fc60003f25270 */
[----:B------:R-:W-:-:S10]  /*1aff0*/  IMAD.MOV.U32 R13, RZ, RZ, R2 ;  /* 0x000000ffff0d7224 */ /* 0x000fd400078e0002 */
[----:B------:R-:W-:Y:S05]  /*1b000*/  WARPSYNC.COLLECTIVE R15, `(.L_x_714) ;  /* 0x000000000f087348 */ /* 0x000fea0003c00000 */
[----:B------:R0:W1:Y:S02]  /*1b010*/  SHFL.UP P6, R14, R13, R12, R11 ;  /* 0x0400000c0d0e7389 */ /* 0x00006400000c000b */
[----:B01----:R-:W-:Y:S01]  /*1b020*/  ENDCOLLECTIVE ;  /* 0x000000000000791b */ /* 0x003fe20003800000 */
.L_x_714:
[----:B------:R-:W-:Y:S01]  /*1b030*/  IMAD.MOV.U32 R12, RZ, RZ, 0x2 ;  /* 0x00000002ff0c7424 */ /* 0x000fe200078e00ff */
[----:B------:R-:W-:-:S05]  /*1b040*/  SEL R5, R14, RZ, P1 ;  /* 0x000000ff0e057207 */ /* 0x000fca0000800000 */
[----:B------:R-:W-:-:S04]  /*1b050*/  IMAD.IADD R3, R2, 0x1, R5 ;  /* 0x0000000102037824 */ /* 0x000fc800078e0205 */
[----:B------:R-:W-:-:S07]  /*1b060*/  IMAD.MOV.U32 R13, RZ, RZ, R3 ;  /* 0x000000ffff0d7224 */ /* 0x000fce00078e0003 */
[----:B------:R-:W-:Y:S05]  /*1b070*/  WARPSYNC.COLLECTIVE R15, `(.L_x_715) ;  /* 0x000000000f087348 */ /* 0x000fea0003c00000 */
[----:B------:R0:W1:Y:S02]  /*1b080*/  SHFL.UP P6, R14, R13, R12, R11 ;  /* 0x0400000c0d0e7389 */ /* 0x00006400000c000b */
[----:B01----:R-:W-:Y:S01]  /*1b090*/  ENDCOLLECTIVE ;  /* 0x000000000000791b */ /* 0x003fe20003800000 */
.L_x_715:
[----:B------:R-:W-:Y:S01]  /*1b0a0*/  IMAD.MOV.U32 R12, RZ, RZ, 0x4 ;  /* 0x00000004ff0c7424 */ /* 0x000fe200078e00ff */
[----:B------:R-:W-:-:S05]  /*1b0b0*/  SEL R14, R14, RZ, P2 ;  /* 0x000000ff0e0e7207 */ /* 0x000fca0001000000 */
[----:B------:R-:W-:-:S04]  /*1b0c0*/  IMAD.IADD R3, R3, 0x1, R14 ;  /* 0x0000000103037824 */ /* 0x000fc800078e020e */
[----:B------:R-:W-:-:S07]  /*1b0d0*/  IMAD.MOV.U32 R13, RZ, RZ, R3 ;  /* 0x000000ffff0d7224 */ /* 0x000fce00078e0003 */
[----:B------:R-:W-:Y:S05]  /*1b0e0*/  WARPSYNC.COLLECTIVE R15, `(.L_x_716) ;  /* 0x000000000f087348 */ /* 0x000fea0003c00000 */
[----:B------:R0:W1:Y:S02]  /*1b0f0*/  SHFL.UP P6, R14, R13, R12, R11 ;  /* 0x0400000c0d0e7389 */ /* 0x00006400000c000b */
[----:B01----:R-:W-:Y:S01]  /*1b100*/  ENDCOLLECTIVE ;  /* 0x000000000000791b */ /* 0x003fe20003800000 */
.L_x_716:
[----:B------:R-:W-:Y:S01]  /*1b110*/  IMAD.MOV.U32 R12, RZ, RZ, 0x8 ;  /* 0x00000008ff0c7424 */ /* 0x000fe200078e00ff */
[----:B------:R-:W-:-:S05]  /*1b120*/  SEL R14, R14, RZ, P3 ;  /* 0x000000ff0e0e7207 */ /* 0x000fca0001800000 */
[----:B------:R-:W-:-:S05]  /*1b130*/  IMAD.IADD R3, R3, 0x1, R14 ;  /* 0x0000000103037824 */ /* 0x000fca00078e020e */
[----:B------:R-:W-:-:S07]  /*1b140*/  MOV R13, R3 ;  /* 0x00000003000d7202 */ /* 0x000fce0000000f00 */
[----:B------:R-:W-:Y:S05]  /*1b150*/  WARPSYNC.COLLECTIVE R15, `(.L_x_717) ;  /* 0x000000000f087348 */ /* 0x000fea0003c00000 */
[----:B------:R0:W1:Y:S02]  /*1b160*/  SHFL.UP P6, R14, R13, R12, R11 ;  /* 0x0400000c0d0e7389 */ /* 0x00006400000c000b */
[----:B01----:R-:W-:Y:S01]  /*1b170*/  ENDCOLLECTIVE ;  /* 0x000000000000791b */ /* 0x003fe20003800000 */
.L_x_717:
[----:B------:R-:W-:Y:S01]  /*1b180*/  IMAD.MOV.U32 R12, RZ, RZ, 0x10 ;  /* 0x00000010ff0c7424 */ /* 0x000fe200078e00ff */
[----:B------:R-:W-:-:S05]  /*1b190*/  SEL R14, R14, RZ, P4 ;  /* 0x000000ff0e0e7207 */ /* 0x000fca0002000000 */
[----:B------:R-:W-:-:S04]  /*1b1a0*/  IMAD.IADD R3, R3, 0x1, R14 ;  /* 0x0000000103037824 */ /* 0x000fc800078e020e */
[----:B------:R-:W-:-:S07]  /*1b1b0*/  IMAD.MOV.U32 R13, RZ, RZ, R3 ;  /* 0x000000ffff0d7224 */ /* 0x000fce00078e0003 */
[----:B------:R-:W-:Y:S05]  /*1b1c0*/  WARPSYNC.COLLECTIVE R15, `(.L_x_718) ;  /* 0x000000000f087348 */ /* 0x000fea0003c00000 */
[----:B------:R0:W1:Y:S02]  /*1b1d0*/  SHFL.UP P6, R14, R13, R12, R11 ;  /* 0x0400000c0d0e7389 */ /* 0x00006400000c000b */
[----:B01----:R-:W-:Y:S01]  /*1b1e0*/  ENDCOLLECTIVE ;  /* 0x000000000000791b */ /* 0x003fe20003800000 */
.L_x_718:
[----:B------:R-:W-:Y:S02]  /*1b1f0*/  IMAD.MOV.U32 R12, RZ, RZ, 0x1f ;  /* 0x0000001fff0c7424 */ /* 0x000fe400078e00ff */
[----:B------:R-:W-:Y:S01]  /*1b200*/  IMAD.MOV.U32 R11, RZ, RZ, 0x1f ;  /* 0x0000001fff0b7424 */ /* 0x000fe200078e00ff */
[----:B------:R-:W-:-:S05]  /*1b210*/  SEL R14, R14, RZ, P5 ;  /* 0x000000ff0e0e7207 */ /* 0x000fca0002800000 */
[----:B------:R-:W-:-:S04]  /*1b220*/  IMAD.IADD R3, R3, 0x1, R14 ;  /* 0x0000000103037824 */ /* 0x000fc800078e020e */
[----:B------:R-:W-:-:S07]  /*1b230*/  IMAD.MOV.U32 R13, RZ, RZ, R3 ;  /* 0x000000ffff0d7224 */ /* 0x000fce00078e0003 */
[----:B------:R-:W-:Y:S05]  /*1b240*/  WARPSYNC.COLLECTIVE R15, `(.L_x_719) ;  /* 0x000000000f087348 */ /* 0x000fea0003c00000 */
[----:B------:R0:W1:Y:S02]  /*1b250*/  SHFL.IDX P6, R14, R13, R12, R11 ;  /* 0x0000000c0d0e7389 */ /* 0x00006400000c000b */
[----:B01----:R-:W-:Y:S01]  /*1b260*/  ENDCOLLECTIVE ;  /* 0x000000000000791b */ /* 0x003fe20003800000 */
.L_x_719:
[----:B------:R-:W-:Y:S05]  /*1b270*/  BRA `(.L_x_720) ;  /* 0xffffffd0001c7947 */ /* 0x000fea000383ffff */
.L_x_606:
[----:B------:R-:W-:Y:S01]  /*1b280*/  BSSY B0, `(.L_x_721) ;  /* 0x0000008000007945 */ /* 0x000fe20003800000 */
[----:B-----5:R-:W-:Y:S01]  /*1b290*/  IMAD.MOV.U32 R13, RZ, RZ, R2 ;  /* 0x000000ffff0d7224 */ /* 0x020fe200078e0002 */
[----:B------:R-:W-:Y:S01]  /*1b2a0*/  MOV R15, 0xffffffff ;  /* 0xffffffff000f7802 */ /* 0x000fe20000000f00 */
[----:B------:R-:W-:Y:S02]  /*1b2b0*/  IMAD.MOV.U32 R12, RZ, RZ, 0x1 ;  /* 0x00000001ff0c7424 */ /* 0x000fe400078e00ff */
[----:B------:R-:W-:-:S07]  /*1b2c0*/  IMAD.MOV.U32 R11, RZ, RZ, RZ ;  /* 0x000000ffff0b7224 */ /* 0x000fce00078e00ff */
[----:B0-----:R-:W-:Y:S05]  /*1b2d0*/  WARPSYNC.COLLECTIVE R15, `(.L_x_722) ;  /* 0x000000000f087348 */ /* 0x001fea0003c00000 */
[----:B------:R1:W2:Y:S02]  /*1b2e0*/  SHFL.UP P6, R14, R13, R12, R11 ;  /* 0x0400000c0d0e7389 */ /* 0x0002a400000c000b */
[----:B012---:R-:W-:Y:S01]  /*1b2f0*/  ENDCOLLECTIVE ;  /* 0x000000000000791b */ /* 0x007fe20003800000 */
.L_x_722:
[----:B------:R-:W-:Y:S05]  /*1b300*/  BSYNC B0 ;  /* 0x0000000000007941 */ /* 0x000fea0003800000 */
.L_x_721:
[----:B------:R-:W-:Y:S01]  /*1b310*/  SEL R3, R14, RZ, P1 ;  /* 0x000000ff0e037207 */ /* 0x000fe20000800000 */
[----:B------:R-:W-:Y:S02]  /*1b320*/  IMAD.MOV.U32 R12, RZ, RZ, 0x2 ;  /* 0x00000002ff0c7424 */ /* 0x000fe400078e00ff */
[----:B------:R-:W-:Y:S02]  /*1b330*/  IMAD.MOV.U32 R11, RZ, RZ, RZ ;  /* 0x000000ffff0b7224 */ /* 0x000fe400078e00ff */
[----:B------:R-:W-:Y:S02]  /*1b340*/  IMAD.IADD R3, R2, 0x1, R3 ;  /* 0x0000000102037824 */ /* 0x000fe400078e0203 */
[----:B------:R-:W-:Y:S02]  /*1b350*/  IMAD.MOV.U32 R15, RZ, RZ, -0x1 ;  /* 0xffffffffff0f7424 */ /* 0x000fe400078e00ff */
[----:B------:R-:W-:-:S07]  /*1b360*/  IMAD.MOV.U32 R13, RZ, RZ, R3 ;  /* 0x000000ffff0d7224 */ /* 0x000fce00078e0003 */
[----:B------:R-:W-:Y:S05]  /*1b370*/  WARPSYNC.COLLECTIVE R15, `(.L_x_723) ;  /* 0x000000000f087348 */ /* 0x000fea0003c00000 */
[----:B------:R0:W1:Y:S02]  /*1b380*/  SHFL.UP P6, R14, R13, R12, R11 ;  /* 0x0400000c0d0e7389 */ /* 0x00006400000c000b */
[----:B01----:R-:W-:Y:S01]  /*1b390*/  ENDCOLLECTIVE ;  /* 0x000000000000791b */ /* 0x003fe20003800000 */
.L_x_723:
[----:B------:R-:W-:Y:S01]  /*1b3a0*/  IMAD.MOV.U32 R12, RZ, RZ, 0x4 ;  /* 0x00000004ff0c7424 */ /* 0x000fe200078e00ff */
[----:B------:R-:W-:-:S05]  /*1b3b0*/  SEL R14, R14, RZ, P2 ;  /* 0x000000ff0e0e7207 */ /* 0x000fca0001000000 */
[----:B------:R-:W-:-:S04]  /*1b3c0*/  IMAD.IADD R3, R3, 0x1, R14 ;  /* 0x0000000103037824 */ /* 0x000fc800078e020e */
[----:B------:R-:W-:-:S07]  /*1b3d0*/  IMAD.MOV.U32 R13, RZ, RZ, R3 ;  /* 0x000000ffff0d7224 */ /* 0x000fce00078e0003 */
[----:B------:R-:W-:Y:S05]  /*1b3e0*/  WARPSYNC.COLLECTIVE R15, `(.L_x_724) ;  /* 0x000000000f087348 */ /* 0x000fea0003c00000 */
[----:B------:R0:W1:Y:S02]  /*1b3f0*/  SHFL.UP P6, R14, R13, R12, R11 ;  /* 0x0400000c0d0e7389 */ /* 0x00006400000c000b */
[----:B01----:R-:W-:Y:S01]  /*1b400*/  ENDCOLLECTIVE ;  /* 0x000000000000791b */ /* 0x003fe20003800000 */
.L_x_724:
[----:B------:R-:W-:Y:S01]  /*1b410*/  IMAD.MOV.U32 R12, RZ, RZ, 0x8 ;  /* 0x00000008ff0c7424 */ /* 0x000fe200078e00ff */
[----:B------:R-:W-:-:S05]  /*1b420*/  SEL R14, R14, RZ, P3 ;  /* 0x000000ff0e0e7207 */ /* 0x000fca0001800000 */
[----:B------:R-:W-:-:S04]  /*1b430*/  IMAD.IADD R3, R3, 0x1, R14 ;  /* 0x0000000103037824 */ /* 0x000fc800078e020e */
[----:B------:R-:W-:-:S07]  /*1b440*/  IMAD.MOV.U32 R13, RZ, RZ, R3 ;  /* 0x000000ffff0d7224 */ /* 0x000fce00078e0003 */
[----:B------:R-:W-:Y:S05]  /*1b450*/  WARPSYNC.COLLECTIVE R15, `(.L_x_725) ;  /* 0x000000000f087348 */ /* 0x000fea0003c00000 */
[----:B------:R0:W1:Y:S02]  /*1b460*/  SHFL.UP P6, R14, R13, R12, R11 ;  /* 0x0400000c0d0e7389 */ /* 0x00006400000c000b */
[----:B01----:R-:W-:Y:S01]  /*1b470*/  ENDCOLLECTIVE ;  /* 0x000000000000791b */ /* 0x003fe20003800000 */
.L_x_725:
[----:B------:R-:W-:Y:S01]  /*1b480*/  IMAD.MOV.U32 R12, RZ, RZ, 0x10 ;  /* 0x00000010ff0c7424 */ /* 0x000fe200078e00ff */
[----:B------:R-:W-:-:S04]  /*1b490*/  SEL R14, R14, RZ, P4 ;  /* 0x000000ff0e0e7207 */ /* 0x000fc80002000000 */
[----:B------:R-:W-:-:S05]  /*1b4a0*/  IADD3 R3, R3, R14, RZ ;  /* 0x0000000e03037210 */ /* 0x000fca0007ffe0ff */
[----:B------:R-:W-:-:S07]  /*1b4b0*/  IMAD.MOV.U32 R13, RZ, RZ, R3 ;  /* 0x000000ffff0d7224 */ /* 0x000fce00078e0003 */
[----:B------:R-:W-:Y:S05]  /*1b4c0*/  WARPSYNC.COLLECTIVE R15, `(.L_x_726) ;  /* 0x000000000f087348 */ /* 0x000fea0003c00000 */
[----:B------:R0:W1:Y:S02]  /*1b4d0*/  SHFL.UP P6, R14, R13, R12, R11 ;  /* 0x0400000c0d0e7389 */ /* 0x00006400000c000b */
[----:B01----:R-:W-:Y:S01]  /*1b4e0*/  ENDCOLLECTIVE ;  /* 0x000000000000791b */ /* 0x003fe20003800000 */
.L_x_726:
        /* <DEDUP_REMOVED lines=8> */
.L_x_727:
[----:B------:R-:W-:Y:S05]  /*1b570*/  BRA `(.L_x_728) ;  /* 0xffffffcc00f87947 */ /* 0x000fea000383ffff */
.L_x_608:
[----:B------:R-:W-:Y:S01]  /*1b580*/  BSSY B0, `(.L_x_729) ;  /* 0x0000006000007945 */ /* 0x000fe20003800000 */
[----:B------:R-:W-:Y:S01]  /*1b590*/  PLOP3.LUT P6, PT, P6, PT, PT, 0x8, 0x0 ;  /* 0x000000000000781c */ /* 0x000fe200037ce170 */
[----:B------:R-:W-:-:S12]  /*1b5a0*/  IMAD.MOV.U32 R15, RZ, RZ, -0x1 ;  /* 0xffffffffff0f7424 */ /* 0x000fd800078e00ff */
[----:B0-----:R-:W-:Y:S05]  /*1b5b0*/  WARPSYNC.COLLECTIVE R15, `(.L_x_730) ;  /* 0x000000000f087348 */ /* 0x001fea0003c00000 */
[----:B------:R-:W-:Y:S01]  /*1b5c0*/  VOTE.ANY R14, PT, P6 ;  /* 0x00000000000e7806 */ /* 0x000fe200030e0100 */
[----:B0-----:R-:W-:Y:S06]  /*1b5d0*/  ENDCOLLECTIVE ;  /* 0x000000000000791b */ /* 0x001fec0003800000 */
.L_x_730:
[----:B------:R-:W-:Y:S05]  /*1b5e0*/  BSYNC B0 ;  /* 0x0000000000007941 */ /* 0x000fea0003800000 */
.L_x_729:
[----:B------:R-:W-:Y:S01]  /*1b5f0*/  IMAD.MOV.U32 R5, RZ, RZ, R14 ;  /* 0x000000ffff057224 */ /* 0x000fe200078e000e */
[----:B------:R-:W-:Y:S01]  /*1b600*/  MOV R15, 0xffffffff ;  /* 0xffffffff000f7802 */ /* 0x000fe20000000f00 */
[----:B------:R-:W-:Y:S02]  /*1b610*/  IMAD.MOV.U32 R13, RZ, RZ, R2 ;  /* 0x000000ffff0d7224 */ /* 0x000fe400078e0002 */
[----:B------:R-:W0:Y:S01]  /*1b620*/  POPC R4, R5 ;  /* 0x0000000500047309 */ /* 0x000e220000000000 */
[----:B------:R-:W-:Y:S02]  /*1b630*/  IMAD.MOV.U32 R11, RZ, RZ, 0x1f ;  /* 0x0000001fff0b7424 */ /* 0x000fe400078e00ff */
[----:B0-----:R-:W-:-:S07]  /*1b640*/  IMAD.MOV.U32 R12, RZ, RZ, R4 ;  /* 0x000000ffff0c7224 */ /* 0x001fce00078e0004 */
[----:B------:R-:W-:Y:S05]  /*1b650*/  WARPSYNC.COLLECTIVE R15, `(.L_x_731) ;  /* 0x000000000f087348 */ /* 0x000fea0003c00000 */
[----:B------:R0:W1:Y:S02]  /*1b660*/  SHFL.IDX P6, R14, R13, R12, R11 ;  /* 0x0000000c0d0e7389 */ /* 0x00006400000c000b */
[----:B01----:R-:W-:Y:S01]  /*1b670*/  ENDCOLLECTIVE ;  /* 0x000000000000791b */ /* 0x003fe20003800000 */
.L_x_731:
[----:B------:R-:W-:Y:S01]  /*1b680*/  IMAD.MOV.U32 R17, RZ, RZ, R14 ;  /* 0x000000ffff117224 */ /* 0x000fe200078e000e */
[----:B------:R-:W-:Y:S06]  /*1b690*/  BRA `(.L_x_732) ;  /* 0xffffffcc00e87947 */ /* 0x000fec000383ffff */
.L_x_610:
[----:B------:R-:W-:Y:S01]  /*1b6a0*/  BSSY B0, `(.L_x_733) ;  /* 0x0000007000007945 */ /* 0x000fe20003800000 */
[----:B------:R-:W-:Y:S02]  /*1b6b0*/  IMAD.MOV.U32 R13, RZ, RZ, R3 ;  /* 0x000000ffff0d7224 */ /* 0x000fe400078e0003 */
[----:B------:R-:W-:Y:S02]  /*1b6c0*/  IMAD.MOV.U32 R11, RZ, RZ, 0x1f ;  /* 0x0000001fff0b7424 */ /* 0x000fe400078e00ff */
[----:B------:R-:W-:-:S07]  /*1b6d0*/  IMAD.MOV.U32 R15, RZ, RZ, -0x1 ;  /* 0xffffffffff0f7424 */ /* 0x000fce00078e00ff */
[----:B0-2---:R-:W-:Y:S05]  /*1b6e0*/  WARPSYNC.COLLECTIVE R15, `(.L_x_734) ;  /* 0x000000000f087348 */ /* 0x005fea0003c00000 */
[----:B------:R1:W3:Y:S02]  /*1b6f0*/  SHFL.IDX P6, R14, R13, R12, R11 ;  /* 0x0000000c0d0e7389 */ /* 0x0002e400000c000b */
[----:B0123--:R-:W-:Y:S01]  /*1b700*/  ENDCOLLECTIVE ;  /* 0x000000000000791b */ /* 0x00ffe20003800000 */
.L_x_734:
[----:B------:R-:W-:Y:S05]  /*1b710*/  BSYNC B0 ;  /* 0x0000000000007941 */ /* 0x000fea0003800000 */
.L_x_733:
[----:B------:R-:W-:Y:S01]  /*1b720*/  IMAD.MOV.U32 R2, RZ, RZ, R14 ;  /* 0x000000ffff027224 */ /* 0x000fe200078e000e */
[----:B------:R-:W-:Y:S06]  /*1b730*/  BRA `(.L_x_609) ;  /* 0xffffffcc00dc7947 */ /* 0x000fec000383ffff */
.L_x_614:
[----:B0-----:R0:W1:Y:S02]  /*1b740*/  SYNCS.PHASECHK.TRANS64.TRYWAIT P0, [R5+URZ+0x19c20], R0 ;  /* 0x019c2000050075a7 */ /* 0x001064000800017f */
[----:B-1----:R-:W-:Y:S05]  /*1b750*/  @!P0 NANOSLEEP.SYNCS 0x989680 ;  /* 0x009896800000895d */ /* 0x002fea0003900000 */
[----:B------:R-:W1:Y:S02]  /*1b760*/  @!P0 SYNCS.PHASECHK.TRANS64 P0, [R5+URZ+0x19c20], R0 ;  /* 0x019c2000050085a7 */ /* 0x000e64000800007f */
[----:B-1----:R-:W-:Y:S05]  /*1b770*/  @!P0 BRA `(.L_x_614) ;  /* 0xfffffffc00f08947 */ /* 0x002fea000383ffff */
[----:B------:R-:W-:Y:S05]  /*1b780*/  BRA `(.L_x_735) ;  /* 0xffffffd000d07947 */ /* 0x000fea000383ffff */
.L_x_615:
        /* <DEDUP_REMOVED lines=11> */
.L_x_737:
[----:B------:R-:W-:Y:S05]  /*1b840*/  BSYNC B0 ;  /* 0x0000000000007941 */ /* 0x000fea0003800000 */
.L_x_736:
[----:B------:R-:W-:Y:S05]  /*1b850*/  BRA `(.L_x_738) ;  /* 0xffffffd000b87947 */ /* 0x000fea000383ffff */
.L_x_616:
[----:B------:R-:W-:Y:S01]  /*1b860*/  BSSY B0, `(.L_x_739) ;  /* 0x0000006000007945 */ /* 0x000fe20003800000 */
[----:B------:R-:W-:-:S07]  /*1b870*/  IMAD.MOV.U32 R15, RZ, RZ, -0x1 ;  /* 0xffffffffff0f7424 */ /* 0x000fce00078e00ff */
[----:B0-----:R-:W-:Y:S05]  /*1b880*/  WARPSYNC.COLLECTIVE R15, `(.L_x_740) ;  /* 0x000000000f0c7348 */ /* 0x001fea0003c00000 */
[----:B------:R-:W-:Y:S02]  /*1b890*/  ELECT P6, UR62, PT ;  /* 0x00000000003e782f */ /* 0x000fe400038c0000 */
[----:B------:R-:W-:Y:S01]  /*1b8a0*/  MOV R14, UR62 ;  /* 0x0000003e000e7c02 */ /* 0x000fe20008000f00 */
[----:B0-----:R-:W-:Y:S10]  /*1b8b0*/  ENDCOLLECTIVE ;  /* 0x000000000000791b */ /* 0x001ff40003800000 */
.L_x_740:
[----:B------:R-:W-:Y:S05]  /*1b8c0*/  BSYNC B0 ;  /* 0x0000000000007941 */ /* 0x000fea0003800000 */
.L_x_739:
[----:B------:R-:W-:Y:S05]  /*1b8d0*/  BRA `(.L_x_741) ;  /* 0xffffffd000ac7947 */ /* 0x000fea000383ffff */
.L_x_618:
[----:B0-----:R0:W1:Y:S02]  /*1b8e0*/  SYNCS.PHASECHK.TRANS64.TRYWAIT P1, [R3+URZ+0x19c40], R2 ;  /* 0x019c4002030075a7 */ /* 0x001064000802017f */
[----:B-1----:R-:W-:Y:S05]  /*1b8f0*/  @!P1 NANOSLEEP.SYNCS 0x989680 ;  /* 0x009896800000995d */ /* 0x002fea0003900000 */
[----:B------:R-:W1:Y:S02]  /*1b900*/  @!P1 SYNCS.PHASECHK.TRANS64 P1, [R3+URZ+0x19c40], R2 ;  /* 0x019c4002030095a7 */ /* 0x000e64000802007f */
[----:B-1----:R-:W-:Y:S05]  /*1b910*/  @!P1 BRA `(.L_x_618) ;  /* 0xfffffffc00f09947 */ /* 0x002fea000383ffff */
[----:B------:R-:W-:Y:S05]  /*1b920*/  BRA `(.L_x_742) ;  /* 0xffffffd000cc7947 */ /* 0x000fea000383ffff */
.L_x_620:
[----:B-1----:R1:W2:Y:S02]  /*1b930*/  SYNCS.PHASECHK.TRANS64.TRYWAIT P1, [R23+URZ+0x19c40], R0 ;  /* 0x019c4000170075a7 */ /* 0x0022a4000802017f */
[----:B--2---:R-:W-:Y:S05]  /*1b940*/  @!P1 NANOSLEEP.SYNCS 0x989680 ;  /* 0x009896800000995d */ /* 0x004fea0003900000 */
[----:B------:R-:W2:Y:S02]  /*1b950*/  @!P1 SYNCS.PHASECHK.TRANS64 P1, [R23+URZ+0x19c40], R0 ;  /* 0x019c4000170095a7 */ /* 0x000ea4000802007f */
[----:B--2---:R-:W-:Y:S05]  /*1b960*/  @!P1 BRA `(.L_x_620) ;  /* 0xfffffffc00f09947 */ /* 0x004fea000383ffff */
[----:B------:R-:W-:Y:S05]  /*1b970*/  BRA `(.L_x_743) ;  /* 0xffffffd000d87947 */ /* 0x000fea000383ffff */
.L_x_622:
[----:B--2---:R2:W3:Y:S02]  /*1b980*/  SYNCS.PHASECHK.TRANS64.TRYWAIT P1, [R3+URZ+0x19c60], R2 ;  /* 0x019c6002030075a7 */ /* 0x0044e4000802017f */
[----:B---3--:R-:W-:Y:S05]  /*1b990*/  @!P1 NANOSLEEP.SYNCS 0x989680 ;  /* 0x009896800000995d */ /* 0x008fea0003900000 */
[----:B------:R-:W3:Y:S02]  /*1b9a0*/  @!P1 SYNCS.PHASECHK.TRANS64 P1, [R3+URZ+0x19c60], R2 ;  /* 0x019c6002030095a7 */ /* 0x000ee4000802007f */
[----:B---3--:R-:W-:Y:S05]  /*1b9b0*/  @!P1 BRA `(.L_x_622) ;  /* 0xfffffffc00f09947 */ /* 0x008fea000383ffff */
[----:B------:R-:W-:Y:S05]  /*1b9c0*/  BRA `(.L_x_744) ;  /* 0xffffffd000d47947 */ /* 0x000fea000383ffff */
.L_x_624:
[----:B---3--:R3:W4:Y:S02]  /*1b9d0*/  SYNCS.PHASECHK.TRANS64.TRYWAIT P1, [R23+URZ+0x19c60], R0 ;  /* 0x019c6000170075a7 */ /* 0x008724000802017f */
[----:B----4-:R-:W-:Y:S05]  /*1b9e0*/  @!P1 NANOSLEEP.SYNCS 0x989680 ;  /* 0x009896800000995d */ /* 0x010fea0003900000 */
[----:B------:R-:W4:Y:S02]  /*1b9f0*/  @!P1 SYNCS.PHASECHK.TRANS64 P1, [R23+URZ+0x19c60], R0 ;  /* 0x019c6000170095a7 */ /* 0x000f24000802007f */
[----:B----4-:R-:W-:Y:S05]  /*1ba00*/  @!P1 BRA `(.L_x_624) ;  /* 0xfffffffc00f09947 */ /* 0x010fea000383ffff */
[----:B------:R-:W-:Y:S05]  /*1ba10*/  BRA `(.L_x_745) ;  /* 0xffffffd000d07947 */ /* 0x000fea000383ffff */
.L_x_626:
[----:B----4-:R4:W0:Y:S02]  /*1ba20*/  SYNCS.PHASECHK.TRANS64.TRYWAIT P1, [R3+URZ+0x19c80], R2 ;  /* 0x019c8002030075a7 */ /* 0x010824000802017f */
[----:B0-----:R-:W-:Y:S05]  /*1ba30*/  @!P1 NANOSLEEP.SYNCS 0x989680 ;  /* 0x009896800000995d */ /* 0x001fea0003900000 */
[----:B------:R-:W0:Y:S02]  /*1ba40*/  @!P1 SYNCS.PHASECHK.TRANS64 P1, [R3+URZ+0x19c80], R2 ;  /* 0x019c8002030095a7 */ /* 0x000e24000802007f */
[----:B0-----:R-:W-:Y:S05]  /*1ba50*/  @!P1 BRA `(.L_x_626) ;  /* 0xfffffffc00f09947 */ /* 0x001fea000383ffff */
[----:B------:R-:W-:Y:S05]  /*1ba60*/  BRA `(.L_x_746) ;  /* 0xffffffd000cc7947 */ /* 0x000fea000383ffff */
.L_x_747:
        /* <DEDUP_REMOVED lines=9> */
.L_x_2580:


//--------------------- .text._ZN7cutlass13device_kernelIN5flash11enable_sm90INS1_16FlashAttnFwdSm90INS1_25CollectiveMainloopFwdSm90ILi2EN4cute5tupleIJNS5_1CILi1EEES8_S8_EEENS6_IJNS7_ILi192EEENS7_ILi128EEENS7_ILi96EEEEEELi96ENS_12float_e4m3_tEfNS_4arch4Sm90ELb0ELb1ELb0ELb0ELb1ELb0ELb0ELb1ELb1ELb1ELb0ELb0EEENS1_21CollectiveEpilogueFwdINS6_IJSA_SC_SB_EEES9_NS_10bfloat16_tESG_Li384ELb0ELb1ELb0ELb1EEENS1_30DynamicPersistentTileSchedulerILi384ELi128ELb0ELb1ELb1EEEEEEEEEvNT_6ParamsE --------------------------
	.section	.text._ZN7cutlass13device_kernelIN5flash11enable_sm90INS1_16FlashAttnFwdSm90INS1_25CollectiveMainloopFwdSm90ILi2EN4cute5tupleIJNS5_1CILi1EEES8_S8_EEENS6_IJNS7_ILi192EEENS7_ILi128EEENS7_ILi96EEEEEELi96ENS_12float_e4m3_tEfNS_4arch4Sm90ELb0ELb1ELb0ELb0ELb1ELb0ELb0ELb1ELb1ELb1ELb0ELb0EEENS1_21CollectiveEpilogueFwdINS6_IJSA_SC_SB_EEES9_NS_10bfloat16_tESG_Li384ELb0ELb1ELb0ELb1EEENS1_30DynamicPersistentTileSchedulerILi384ELi128ELb0ELb1ELb1EEEEEEEEEvNT_6ParamsE,"ax",@progbits
	.align	128
.text._ZN7cutlass13device_kernelIN5flash11enable_sm90INS1_16FlashAttnFwdSm90INS1_25CollectiveMainloopFwdSm90ILi2EN4cute5tupleIJNS5_1CILi1EEES8_S8_EEENS6_IJNS7_ILi192EEENS7_ILi128EEENS7_ILi96EEEEEELi96ENS_12float_e4m3_tEfNS_4arch4Sm90ELb0ELb1ELb0ELb0ELb1ELb0ELb0ELb1ELb1ELb1ELb0ELb0EEENS1_21CollectiveEpilogueFwdINS6_IJSA_SC_SB_EEES9_NS_10bfloat16_tESG_Li384ELb0ELb1ELb0ELb1EEENS1_30DynamicPersistentTileSchedulerILi384ELi128ELb0ELb1ELb1EEEEEEEEEvNT_6ParamsE:
        .type           _ZN7cutlass13device_kernelIN5flash11enable_sm90INS1_16FlashAttnFwdSm90INS1_25CollectiveMainloopFwdSm90ILi2EN4cute5tupleIJNS5_1CILi1EEES8_S8_EEENS6_IJNS7_ILi192EEENS7_ILi128EEENS7_ILi96EEEEEELi96ENS_12float_e4m3_tEfNS_4arch4Sm90ELb0ELb1ELb0ELb0ELb1ELb0ELb0ELb1ELb1ELb1ELb0ELb0EEENS1_21CollectiveEpilogueFwdINS6_IJSA_SC_SB_EEES9_NS_10bfloat16_tESG_Li384ELb0ELb1ELb0ELb1EEENS1_30DynamicPersistentTileSchedulerILi384ELi128ELb0ELb1ELb1EEEEEEEEEvNT_6ParamsE,@function
        .size           _ZN7cutlass13device_kernelIN5flash11enable_sm90INS1_16FlashAttnFwdSm90INS1_25CollectiveMainloopFwdSm90ILi2EN4cute5tupleIJNS5_1CILi1EEES8_S8_EEENS6_IJNS7_ILi192EEENS7_ILi128EEENS7_ILi96EEEEEELi96ENS_12float_e4m3_tEfNS_4arch4Sm90ELb0ELb1ELb0ELb0ELb1ELb0ELb0ELb1ELb1ELb1ELb0ELb0EEENS1_21CollectiveEpilogueFwdINS6_IJSA_SC_SB_EEES9_NS_10bfloat16_tESG_Li384ELb0ELb1ELb0ELb1EEENS1_30DynamicPersistentTileSchedulerILi384ELi128ELb0ELb1ELb1EEEEEEEEEvNT_6ParamsE,(.L_x_2581 - _ZN7cutlass13device_kernelIN5flash11enable_sm90INS1_16FlashAttnFwdSm90INS1_25CollectiveMainloopFwdSm90ILi2EN4cute5tupleIJNS5_1CILi1EEES8_S8_EEENS6_IJNS7_ILi192EEENS7_ILi128EEENS7_ILi96EEEEEELi96ENS_12float_e4m3_tEfNS_4arch4Sm90ELb0ELb1ELb0ELb0ELb1ELb0ELb0ELb1ELb1ELb1ELb0ELb0EEENS1_21CollectiveEpilogueFwdINS6_IJSA_SC_SB_EEES9_NS_10bfloat16_tESG_Li384ELb0ELb1ELb0ELb1EEENS1_30DynamicPersistentTileSchedulerILi384ELi128ELb0ELb1ELb1EEEEEEEEEvNT_6ParamsE)
        .other          _ZN7cutlass13device_kernelIN5flash11enable_sm90INS1_16FlashAttnFwdSm90INS1_25CollectiveMainloopFwdSm90ILi2EN4cute5tupleIJNS5_1CILi1EEES8_S8_EEENS6_IJNS7_ILi192EEENS7_ILi128EEENS7_ILi96EEEEEELi96ENS_12float_e4m3_tEfNS_4arch4Sm90ELb0ELb1ELb0ELb0ELb1ELb0ELb0ELb1ELb1ELb1ELb0ELb0EEENS1_21CollectiveEpilogueFwdINS6_IJSA_SC_SB_EEES9_NS_10bfloat16_tESG_Li384ELb0ELb1ELb0ELb1EEENS1_30DynamicPersistentTileSchedulerILi384ELi128ELb0ELb1ELb1EEEEEEEEEvNT_6ParamsE,@"STO_CUDA_ENTRY STV_DEFAULT"
_ZN7cutlass13device_kernelIN5flash11enable_sm90INS1_16FlashAttnFwdSm90INS1_25CollectiveMainloopFwdSm90ILi2EN4cute5tupleIJNS5_1CILi1EEES8_S8_EEENS6_IJNS7_ILi192EEENS7_ILi128EEENS7_ILi96EEEEEELi96ENS_12float_e4m3_tEfNS_4arch4Sm90ELb0ELb1ELb0ELb0ELb1ELb0ELb0ELb1ELb1ELb1ELb0ELb0EEENS1_21CollectiveEpilogueFwdINS6_IJSA_SC_SB_EEES9_NS_10bfloat16_tESG_Li384ELb0ELb1ELb0ELb1EEENS1_30DynamicPersistentTileSchedulerILi384ELi128ELb0ELb1ELb1EEEEEEEEEvNT_6ParamsE:
        /* <DEDUP_REMOVED lines=45> */
.L_x_748:
        /* <DEDUP_REMOVED lines=22> */
.L_x_749:
        /* <DEDUP_REMOVED lines=18> */
.L_x_750:
        /* <DEDUP_REMOVED lines=22> */
.L_x_751:
        /* <DEDUP_REMOVED lines=24> */
.L_x_752:
[----:B------:R-:W-:Y:S01]  /*0830*/  UISETP.NE.AND UP0, UPT, UR9, URZ, UPT ;  /* 0x0000003f0900728c */ /* 0x000fe2000bf05270 */
[----:B------:R-:W-:Y:S01]  /*0840*/  NOP ;  /* 0x0000000000007918 */ /* 0x000fe20000000000 */
[----:B------:R-:W-:Y:S01]  /*0850*/  UMOV UR38, 0x1 ;  /* 0x0000000100267882 */ /* 0x000fe20000000000 */
[----:B------:R-:W-:Y:S01]  /*0860*/  IMAD.U32 R29, RZ, RZ, UR10 ;  /* 0x0000000aff1d7e24 */ /* 0x000fe2000f8e00ff */
[----:B------:R-:W-:Y:S01]  /*0870*/  USEL UR38, UR38, 0x2, !UP0 ;  /* 0x0000000226267887 */ /* 0x000fe2000c000000 */
[----:B01234-:R-:W-:Y:S01]  /*0880*/  BAR.SYNC.DEFER_BLOCKING 0x0 ;  /* 0x0000000000007b1d */ /* 0x01ffe20000010000 */
[----:B------:R-:W-:-:S05]  /*0890*/  PLOP3.LUT P0, PT, PT, PT, UP0, 0x80, 0x0 ;  /* 0x000000000000781c */ /* 0x000fca0003f0f008 */
[----:B------:R-:W-:-:S08]  /*08a0*/  ULDC.64 UR52, c[0x0][0x208] ;  /* 0x0000820000347ab9 */ /* 0x000fd00000000a00 */
[----:B------:R-:W-:Y:S05]  /*08b0*/  @!P0 BRA `(.L_x_753) ;  /* 0x000000e000f08947 */ /* 0x000fea0003800000 */
.L_x_754:
[----:B------:R-:W-:-:S08]  /*08c0*/  NOP ;  /* 0x0000000000007918 */ /* 0x000fd00000000000 */
[----:B------:R-:W0:Y:S02]  /*08d0*/  USETMAXREG.TRY_ALLOC.CTAPOOL UP0, 0xa0 ;  /* 0x000000a0000079c8 */ /* 0x000e240008000600 */
[----:B0-----:R-:W-:-:S13]  /*08e0*/  PLOP3.LUT P0, PT, PT, PT, UP0, 0x80, 0x0 ;  /* 0x000000000000781c */ /* 0x001fda0003f0f008 */
[----:B------:R-:W-:Y:S05]  /*08f0*/  @!P0 BRA `(.L_x_754) ;  /* 0xfffffffc00f08947 */ /* 0x000fea000383ffff */
[----:B------:R-:W0:Y:S08]  /*0900*/  S2UR UR4, SR_CTAID.X ;  /* 0x00000000000479c3 */ /* 0x000e300000002500 */
[----:B------:R-:W-:Y:S08]  /*0910*/  BAR.ARV 0x4, 0x200 ;  /* 0x0108000000007b1d */ /* 0x000ff00000002000 */
[----:B------:R-:W0:Y:S08]  /*0920*/  LDC R0, c[0x0][0xc38] ;  /* 0x00030e00ff007b82 */ /* 0x000e300000000800 */
[----:B------:R-:W-:Y:S06]  /*0930*/  BAR.ARV 0x8, 0x200 ;  /* 0x0208000000007b1d */ /* 0x000fec0000002000 */
        /* <DEDUP_REMOVED lines=48> */
[----:B------:R-:W-:Y:S01]  /*0c40*/  IMAD R156, R4, 0x40, R7 ;  /* 0x00000040049c7824 */ /* 0x000fe200078e0207 */
[----:B------:R-:W-:Y:S01]  /*0c50*/  SHF.R.S32.HI R2, RZ, 0x1f, R22 ;  /* 0x0000001fff027819 */ /* 0x000fe20000011416 */
[----:B------:R-:W-:Y:S01]  /*0c60*/  IMAD.IADD R3, R152, 0x1, -R3 ;  /* 0x0000000198037824 */ /* 0x000fe200078e0a03 */
[----:B------:R-:W-:Y:S01]  /*0c70*/  SHF.R.S32.HI R0, RZ, 0x1f, R23 ;  /* 0x0000001fff007819 */ /* 0x000fe20000011417 */
[----:B------:R-:W-:Y:S02]  /*0c80*/  IMAD.IADD R16, R154, 0x1, -R5 ;  /* 0x000000019a107824 */ /* 0x000fe400078e0a05 */
[----:B------:R-:W-:-:S07]  /*0c90*/  IMAD R18, R3, 0x8, R156 ;  /* 0x0000000803127824 */ /* 0x000fce00078e029c */
.L_x_851:
[----:B------:R-:W-:Y:S01]  /*0ca0*/  ULDC UR5, c[0x0][0xc60] ;  /* 0x0003180000057ab9 */ /* 0x000fe20000000800 */
[----:B------:R-:W-:Y:S01]  /*0cb0*/  UMOV UR9, UR4 ;  /* 0x0000000400097c82 */ /* 0x000fe20008000000 */
[----:B------:R-:W-:-:S11]  /*0cc0*/  UISETP.NE.AND UP0, UPT, UR5, 0x1, UPT ;  /* 0x000000010500788c */ /* 0x000fd6000bf05270 */
[----:B------:R-:W-:Y:S01]  /*0cd0*/  @UP0 ULDC UR6, c[0x0][0xc64] ;  /* 0x0003190000060ab9 */ /* 0x000fe20000000800 */
[----:B------:R-:W-:Y:S01]  /*0ce0*/  @UP0 ULDC UR8, c[0x0][0xc68] ;  /* 0x00031a0000080ab9 */ /* 0x000fe20000000800 */
[----:B------:R-:W-:-:S04]  /*0cf0*/  UIMAD.WIDE.U32 UR6, UR4, UR6, URZ ;  /* 0x00000006040672a5 */ /* 0x000fc8000f8e003f */
[----:B------:R-:W-:-:S03]  /*0d00*/  @UP0 USHF.R.U32.HI UR9, URZ, UR8, UR7 ;  /* 0x000000083f090299 */ /* 0x000fc60008011607 */
[----:B------:R-:W-:Y:S02]  /*0d10*/  ULDC UR6, c[0x0][0xc78] ;  /* 0x00031e0000067ab9 */ /* 0x000fe40000000800 */
[----:B------:R-:W-:Y:S02]  /*0d20*/  UISETP.GE.AND UP0, UPT, UR9, UR6, UPT ;  /* 0x000000060900728c */ /* 0x000fe4000bf06270 */
[----:B------:R-:W-:-:S04]  /*0d30*/  UIADD3 UR6, -UR9, URZ, URZ ;  /* 0x0000003f09067290 */ /* 0x000fc8000fffe13f */
[----:B------:R-:W-:Y:S01]  /*0d40*/  PLOP3.LUT P0, PT, PT, PT, UP0, 0x80, 0x0 ;  /* 0x000000000000781c */ /* 0x000fe20003f0f008 */
[----:B------:R-:W-:-:S12]  /*0d50*/  UIMAD UR7, UR5, UR6, UR4 ;  /* 0x00000006050772a4 */ /* 0x000fd8000f8e0204 */
[----:B01234-:R-:W-:Y:S05]  /*0d60*/  @!P0 BRA `(.L_x_755) ;  /* 0x0000000000208947 */ /* 0x01ffea0003800000 */
[----:B------:R-:W-:Y:S01]  /*0d70*/  ULDC UR6, c[0x0][0xc6c] ;  /* 0x00031b0000067ab9 */ /* 0x000fe20000000800 */
[----:B------:R-:W-:Y:S01]  /*0d80*/  UMOV UR8, UR7 ;  /* 0x0000000700087c82 */ /* 0x000fe20008000000 */
[----:B------:R-:W-:-:S11]  /*0d90*/  UISETP.NE.AND UP0, UPT, UR6, 0x1, UPT ;  /* 0x000000010600788c */ /* 0x000fd6000bf05270 */
[----:B------:R-:W-:Y:S02]  /*0da0*/  @UP0 ULDC.64 UR10, c[0x0][0xc70] ;  /* 0x00031c00000a0ab9 */ /* 0x000fe40000000a00 */
[----:B------:R-:W-:-:S04]  /*0db0*/  UIMAD.WIDE.U32 UR4, UR7, UR10, URZ ;  /* 0x0000000a070472a5 */ /* 0x000fc8000f8e003f */
[----:B------:R-:W-:-:S04]  /*0dc0*/  @UP0 USHF.R.U32.HI UR8, URZ, UR11, UR5 ;  /* 0x0000000b3f080299 */ /* 0x000fc80008011605 */
[----:B------:R-:W-:Y:S01]  /*0dd0*/  UIMAD UR4, UR8, UR6, URZ ;  /* 0x00000006080472a4 */ /* 0x000fe2000f8e023f */
[----:B------:R-:W-:Y:S11]  /*0de0*/  BRA `(.L_x_756) ;  /* 0x00000000001c7947 */ /* 0x000ff60003800000 */
.L_x_755:
[----:B------:R-:W-:Y:S01]  /*0df0*/  ULDC UR6, c[0x0][0xc54] ;  /* 0x0003150000067ab9 */ /* 0x000fe20000000800 */
[----:B------:R-:W-:Y:S01]  /*0e00*/  UMOV UR8, UR7 ;  /* 0x0000000700087c82 */ /* 0x000fe20008000000 */
[----:B------:R-:W-:-:S11]  /*0e10*/  UISETP.NE.AND UP0, UPT, UR6, 0x1, UPT ;  /* 0x000000010600788c */ /* 0x000fd6000bf05270 */
[----:B------:R-:W-:Y:S02]  /*0e20*/  @UP0 ULDC.64 UR10, c[0x0][0xc58] ;  /* 0x00031600000a0ab9 */ /* 0x000fe40000000a00 */
[----:B------:R-:W-:-:S04]  /*0e30*/  UIMAD.WIDE.U32 UR4, UR7, UR10, URZ ;  /* 0x0000000a070472a5 */ /* 0x000fc8000f8e003f */
[----:B------:R-:W-:-:S04]  /*0e40*/  @UP0 USHF.R.U32.HI UR8, URZ, UR11, UR5 ;  /* 0x0000000b3f080299 */ /* 0x000fc80008011605 */
[----:B------:R-:W-:-:S12]  /*0e50*/  UIMAD UR4, UR8, UR6, URZ ;  /* 0x00000006080472a4 */ /* 0x000fd8000f8e023f */
.L_x_756:
[----:B------:R-:W-:Y:S01]  /*0e60*/  ULDC UR40, c[0x0][0xc48] ;  /* 0x0003120000287ab9 */ /* 0x000fe20000000800 */
[----:B------:R-:W-:Y:S01]  /*0e70*/  UIADD3 UR6, UR7, -UR4, URZ ;  /* 0x8000000407067290 */ /* 0x000fe2000fffe03f */
[----:B------:R-:W-:Y:S01]  /*0e80*/  IMAD.MOV.U32 R5, RZ, RZ, 0x3f800000 ;  /* 0x3f800000ff057424 */ /* 0x000fe200078e00ff */
[----:B------:R-:W-:Y:S01]  /*0e90*/  UISETP.NE.AND UP2, UPT, UR40, 0x1, UPT ;  /* 0x000000012800788c */ /* 0x000fe2000bf45270 */
[----:B------:R-:W-:Y:S01]  /*0ea0*/  IMAD.MOV.U32 R0, RZ, RZ, 0x3f800000 ;  /* 0x3f800000ff007424 */ /* 0x000fe200078e00ff */
[----:B------:R-:W-:Y:S01]  /*0eb0*/  ULDC.64 UR4, c[0x0][0x990] ;  /* 0x0002640000047ab9 */ /* 0x000fe20000000a00 */
[----:B------:R-:W-:Y:S01]  /*0ec0*/  ULDC UR18, c[0x0][0xc54] ;  /* 0x0003150000127ab9 */ /* 0x000fe20000000800 */
[----:B------:R-:W-:Y:S02]  /*0ed0*/  UISETP.NE.U32.AND UP0, UPT, UR4, URZ, UPT ;  /* 0x0000003f0400728c */ /* 0x000fe4000bf05070 */
[----:B------:R-:W-:Y:S02]  /*0ee0*/  UIMAD UR18, UR9, UR18, UR6 ;  /* 0x00000012091272a4 */ /* 0x000fe4000f8e0206 */
[----:B------:R-:W-:Y:S01]  /*0ef0*/  UISETP.NE.AND.EX UP0, UPT, UR5, URZ, UPT, UP0 ;  /* 0x0000003f0500728c */ /* 0x000fe2000bf05300 */
[----:B------:R-:W-:-:S02]  /*0f00*/  ULDC.64 UR6, c[0x0][0x998] ;  /* 0x0002660000067ab9 */ /* 0x000fc40000000a00 */
[----:B------:R-:W-:Y:S01]  /*0f10*/  @UP2 ULDC UR10, c[0x0][0xc4c] ;  /* 0x00031300000a2ab9 */ /* 0x000fe20000000800 */
[----:B------:R-:W-:Y:S02]  /*0f20*/  UISETP.NE.U32.AND UP1, UPT, UR6, URZ, UPT ;  /* 0x0000003f0600728c */ /* 0x000fe4000bf25070 */
[----:B------:R-:W-:Y:S01]  /*0f30*/  UIMAD.WIDE.U32 UR10, UR18, UR10, URZ ;  /* 0x0000000a120a72a5 */ /* 0x000fe2000f8e003f */
[----:B------:R-:W-:Y:S01]  /*0f40*/  PLOP3.LUT P0, PT, PT, PT, UP0, 0x80, 0x0 ;  /* 0x000000000000781c */ /* 0x000fe20003f0f008 */
[----:B------:R-:W-:Y:S01]  /*0f50*/  @UP2 ULDC UR9, c[0x0][0xc50] ;  /* 0x0003140000092ab9 */ /* 0x000fe20000000800 */
[----:B------:R-:W-:Y:S01]  /*0f60*/  UISETP.NE.AND.EX UP1, UPT, UR7, URZ, UPT, UP1 ;  /* 0x0000003f0700728c */ /* 0x000fe2000bf25310 */
[----:B------:R-:W-:Y:S01]  /*0f70*/  UMOV UR39, UR18 ;  /* 0x0000001200277c82 */ /* 0x000fe20008000000 */
[----:B------:R-:W-:Y:S02]  /*0f80*/  @UP2 USHF.R.U32.HI UR39, URZ, UR9, UR11 ;  /* 0x000000093f272299 */ /* 0x000fe4000801160b */
[----:B------:R-:W-:-:S02]  /*0f90*/  ULOP3.LUT UR8, URZ, UR8, URZ, 0x33, !UPT ;  /* 0x000000083f087292 */ /* 0x000fc4000f8e333f */
[----:B------:R-:W-:Y:S01]  /*0fa0*/  PLOP3.LUT P1, PT, PT, PT, UP1, 0x80, 0x0 ;  /* 0x000000000000781c */ /* 0x000fe20003f2f018 */
[----:B------:R-:W-:Y:S01]  /*0fb0*/  @UP0 USHF.R.S32.HI UR9, URZ, 0x1f, UR39 ;  /* 0x0000001f3f090899 */ /* 0x000fe20008011427 */
[----:B------:R-:W-:Y:S01]  /*0fc0*/  @UP0 ULDC.64 UR10, c[0x0][0x9a8] ;  /* 0x00026a00000a0ab9 */ /* 0x000fe20000000a00 */
[----:B------:R-:W-:Y:S02]  /*0fd0*/  UIADD3 UR15, -UR39, URZ, URZ ;  /* 0x0000003f270f7290 */ /* 0x000fe4000fffe13f */
[----:B------:R-:W-:Y:S02]  /*0fe0*/  @UP0 UIMAD UR9, UR9, UR10, URZ ;  /* 0x0000000a090902a4 */ /* 0x000fe4000f8e023f */
[----:B------:R-:W-:Y:S02]  /*0ff0*/  @UP0 UIMAD.WIDE.U32 UR12, UR39, UR10, URZ ;  /* 0x0000000a270c02a5 */ /* 0x000fe4000f8e003f */
[----:B------:R-:W-:Y:S01]  /*1000*/  @UP1 USHF.R.S32.HI UR10, URZ, 0x1f, UR39 ;  /* 0x0000001f3f0a1899 */ /* 0x000fe20008011427 */
[----:B------:R-:W-:Y:S01]  /*1010*/  @UP1 ULDC.64 UR16, c[0x0][0x9b8] ;  /* 0x00026e0000101ab9 */ /* 0x000fe20000000a00 */
[----:B------:R-:W-:-:S02]  /*1020*/  @UP0 UIMAD UR14, UR39, UR11, UR9 ;  /* 0x0000000b270e02a4 */ /* 0x000fc4000f8e0209 */
[----:B------:R-:W-:Y:S02]  /*1030*/  @UP1 UIMAD UR9, UR10, UR16, URZ ;  /* 0x000000100a0912a4 */ /* 0x000fe4000f8e023f */
[----:B------:R-:W-:Y:S02]  /*1040*/  UIMAD UR40, UR40, UR15, UR18 ;  /* 0x0000000f282872a4 */ /* 0x000fe4000f8e0212 */
[----:B------:R-:W-:Y:S02]  /*1050*/  @UP1 UIMAD UR15, UR39, UR17, UR9 ;  /* 0x00000011270f12a4 */ /* 0x000fe4000f8e0209 */
[----:B------:R-:W-:Y:S02]  /*1060*/  @UP0 USHF.R.S32.HI UR9, URZ, 0x1f, UR40 ;  /* 0x0000001f3f090899 */ /* 0x000fe40008011428 */
[----:B------:R-:W-:Y:S02]  /*1070*/  @UP1 UIMAD.WIDE.U32 UR10, UR39, UR16, URZ ;  /* 0x00000010270a12a5 */ /* 0x000fe4000f8e003f */
[----:B------:R-:W-:Y:S01]  /*1080*/  @UP1 USHF.R.S32.HI UR20, URZ, 0x1f, UR40 ;  /* 0x0000001f3f141899 */ /* 0x000fe20008011428 */
[----:B------:R-:W-:Y:S01]  /*1090*/  @UP0 ULDC.64 UR16, c[0x0][0x9b0] ;  /* 0x00026c0000100ab9 */ /* 0x000fe20000000a00 */
[----:B------:R-:W-:Y:S01]  /*10a0*/  @UP1 ULDC.64 UR18, c[0x0][0x9c0] ;  /* 0x0002700000121ab9 */ /* 0x000fe20000000a00 */
[----:B------:R-:W-:-:S02]  /*10b0*/  @UP0 UIADD3 UR13, UR13, UR14, URZ ;  /* 0x0000000e0d0d0290 */ /* 0x000fc4000fffe03f */
[----:B------:R-:W-:Y:S02]  /*10c0*/  @UP0 UIMAD UR9, UR9, UR16, URZ ;  /* 0x00000010090902a4 */ /* 0x000fe4000f8e023f */
[----:B------:R-:W-:Y:S02]  /*10d0*/  @UP1 UIADD3 UR11, UR11, UR15, URZ ;  /* 0x0000000f0b0b1290 */ /* 0x000fe4000fffe03f */
[----:B------:R-:W-:Y:S02]  /*10e0*/  @UP1 UIMAD UR14, UR20, UR18, URZ ;  /* 0x00000012140e12a4 */ /* 0x000fe4000f8e023f */
[----:B------:R-:W-:Y:S02]  /*10f0*/  @UP0 UIMAD UR9, UR40, UR17, UR9 ;  /* 0x00000011280902a4 */ /* 0x000fe4000f8e0209 */
[----:B------:R-:W-:Y:S02]  /*1100*/  @UP0 UIMAD.WIDE.U32 UR12, UR40, UR16, UR12 ;  /* 0x00000010280c02a5 */ /* 0x000fe4000f8e000c */
[----:B------:R-:W-:-:S02]  /*1110*/  @UP1 UIMAD UR14, UR40, UR19, UR14 ;  /* 0x00000013280e12a4 */ /* 0x000fc4000f8e020e */
[----:B------:R-:W-:Y:S02]  /*1120*/  @UP1 UIMAD.WIDE.U32 UR10, UR40, UR18, UR10 ;  /* 0x00000012280a12a5 */ /* 0x000fe4000f8e000a */
[----:B------:R-:W-:Y:S02]  /*1130*/  @UP0 UIADD3 UR13, UR13, UR9, URZ ;  /* 0x000000090d0d0290 */ /* 0x000fe4000fffe03f */
[----:B------:R-:W-:Y:S02]  /*1140*/  @UP0 ULEA UR4, UP2, UR12, UR4, 0x2 ;  /* 0x000000040c040291 */ /* 0x000fe4000f84103f */
[----:B------:R-:W-:Y:S02]  /*1150*/  @UP1 UIADD3 UR9, UR11, UR14, URZ ;  /* 0x0000000e0b091290 */ /* 0x000fe4000fffe03f */
[----:B------:R-:W-:Y:S02]  /*1160*/  @UP1 ULEA UR6, UP3, UR10, UR6, 0x2 ;  /* 0x000000060a061291 */ /* 0x000fe4000f86103f */
[----:B------:R-:W-:Y:S01]  /*1170*/  @UP0 ULEA.HI.X UR5, UR12, UR5, UR13, 0x2, UP2 ;  /* 0x000000050c050291 */ /* 0x000fe200090f140d */
[----:B------:R-:W-:Y:S01]  /*1180*/  IMAD.U32 R2, RZ, RZ, UR4 ;  /* 0x00000004ff027e24 */ /* 0x000fe2000f8e00ff */
[----:B------:R-:W-:-:S02]  /*1190*/  @UP1 ULEA.HI.X UR7, UR10, UR7, UR9, 0x2, UP3 ;  /* 0x000000070a071291 */ /* 0x000fc400098f1409 */
[----:B------:R-:W-:Y:S01]  /*11a0*/  IMAD.U32 R6, RZ, RZ, UR6 ;  /* 0x00000006ff067e24 */ /* 0x000fe2000f8e00ff */
[----:B------:R-:W-:Y:S01]  /*11b0*/  ULDC UR42, c[0x0][0x424] ;  /* 0x00010900002a7ab9 */ /* 0x000fe20000000800 */
[----:B------:R-:W-:Y:S01]  /*11c0*/  IMAD.U32 R3, RZ, RZ, UR5 ;  /* 0x00000005ff037e24 */ /* 0x000fe2000f8e00ff */
[----:B------:R-:W-:Y:S01]  /*11d0*/  ULDC.64 UR4, c[0x0][0x418] ;  /* 0x0001060000047ab9 */ /* 0x000fe20000000a00 */
[----:B------:R-:W-:Y:S01]  /*11e0*/  IMAD.U32 R7, RZ, RZ, UR7 ;  /* 0x00000007ff077e24 */ /* 0x000fe2000f8e00ff */
[----:B------:R-:W-:Y:S01]  /*11f0*/  ULDC UR51, c[0x0][0x288] ;  /* 0x0000a20000337ab9 */ /* 0x000fe20000000800 */
[----:B------:R-:W-:Y:S01]  /*1200*/  ULDC UR10, c[0x0][0x2f0] ;  /* 0x0000bc00000a7ab9 */ /* 0x000fe20000000800 */
[----:B------:R-:W2:Y:S01]  /*1210*/  @P0 LDG.E R5, desc[UR52][R2.64] ;  /* 0x0000003402050981 */ /* 0x000ea2000c1e1900 */
[----:B------:R-:W-:-:S03]  /*1220*/  ULDC UR11, c[0x0][0x988] ;  /* 0x00026200000b7ab9 */ /* 0x000fc60000000800 */
[----:B------:R-:W2:Y:S01]  /*1230*/  @P1 LDG.E R0, desc[UR52][R6.64] ;  /* 0x0000003406001981 */ /* 0x000ea2000c1e1900 */
[----:B------:R-:W-:Y:S02]  /*1240*/  UISETP.NE.U32.AND UP0, UPT, UR4, URZ, UPT ;  /* 0x0000003f0400728c */ /* 0x000fe4000bf05070 */
[----:B------:R-:W-:Y:S02]  /*1250*/  UIADD3 UR9, -UR51, 0x1, URZ ;  /* 0x0000000133097890 */ /* 0x000fe4000fffe13f */
[----:B------:R-:W-:Y:S01]  /*1260*/  UISETP.NE.AND.EX UP0, UPT, UR5, URZ, UPT, UP0 ;  /* 0x0000003f0500728c */ /* 0x000fe2000bf05300 */
[----:B------:R-:W-:Y:S02]  /*1270*/  ULDC UR4, c[0x0][0xc3c] ;  /* 0x00030f0000047ab9 */ /* 0x000fe40000000800 */
[----:B------:R-:W-:Y:S01]  /*1280*/  ULDC UR5, c[0x0][0x448] ;  /* 0x0001120000057ab9 */ /* 0x000fe20000000800 */
[----:B------:R-:W-:Y:S02]  /*1290*/  UIADD3 UR4, UR8, UR4, URZ ;  /* 0x0000000408047290 */ /* 0x000fe4000fffe03f */
[----:B------:R-:W-:-:S02]  /*12a0*/  UISETP.NE.AND UP5, UPT, UR5, 0x1, UPT ;  /* 0x000000010500788c */ /* 0x000fc4000bfa5270 */
[----:B------:R-:W-:Y:S02]  /*12b0*/  UIMAD UR41, UR4, 0xc0, URZ ;  /* 0x000000c0042978a4 */ /* 0x000fe4000f8e023f */
[----:B------:R-:W-:Y:S02]  /*12c0*/  USEL UR42, UR42, 0x1, UP0 ;  /* 0x000000012a2a7887 */ /* 0x000fe40008000000 */
[----:B------:R-:W-:Y:S01]  /*12d0*/  UIADD3 UR8, UR41, 0xbf, URZ ;  /* 0x000000bf29087890 */ /* 0x000fe2000fffe03f */
[----:B------:R-:W-:Y:S01]  /*12e0*/  ULDC.64 UR4, c[0x0][0x9e0] ;  /* 0x0002780000047ab9 */ /* 0x000fe20000000a00 */
[----:B------:R-:W-:-:S03]  /*12f0*/  UIMAD UR9, UR42, UR10, UR9 ;  /* 0x0000000a2a0972a4 */ /* 0x000fc6000f8e0209 */
[----:B------:R-:W-:Y:S01]  /*1300*/  @UP5 ULDC UR6, c[0x0][0x44c] ;  /* 0x0001130000065ab9 */ /* 0x000fe20000000800 */
[----:B------:R-:W-:Y:S02]  /*1310*/  UISETP.GE.AND UP4, UPT, UR5, 0x1, UPT ;  /* 0x000000010500788c */ /* 0x000fe4000bf86270 */
[----:B------:R-:W-:Y:S01]  /*1320*/  UIMAD.WIDE.U32 UR6, UR8, UR6, URZ ;  /* 0x00000006080672a5 */ /* 0x000fe2000f8e003f */
[----:B------:R-:W-:Y:S01]  /*1330*/  @UP5 ULDC UR12, c[0x0][0x450] ;  /* 0x00011400000c5ab9 */ /* 0x000fe20000000800 */
[----:B------:R-:W-:Y:S02]  /*1340*/  UP2UR UR50, UPR, URZ, 0x20 ;  /* 0x000000203f327883 */ /* 0x000fe40008000000 */
[----:B------:R-:W-:Y:S01]  /*1350*/  PLOP3.LUT P0, PT, PT, PT, UP4, 0x40, 0x0 ;  /* 0x000000000000781c */ /* 0x000fe20003f0e848 */
[----:B------:R-:W-:Y:S02]  /*1360*/  @UP5 USHF.R.U32.HI UR8, URZ, UR12, UR7 ;  /* 0x0000000c3f085299 */ /* 0x000fe40008011607 */
[----:B------:R-:W-:-:S02]  /*1370*/  UP2UR UR49, UPR, URZ, 0x10 ;  /* 0x000000103f317883 */ /* 0x000fc40008000000 */
[----:B------:R-:W-:-:S04]  /*1380*/  UIADD3 UR8, UR9, UR8, URZ ;  /* 0x0000000809087290 */ /* 0x000fc8000fffe03f */
[----:B------:R-:W-:Y:S01]  /*1390*/  UIADD3 UR4, UR8, UR4, URZ ;  /* 0x0000000408047290 */ /* 0x000fe2000fffe03f */
[----:B--2---:R-:W-:-:S04]  /*13a0*/  FMUL.FTZ R0, R5, R0 ;  /* 0x0000000005007220 */ /* 0x004fc80000410000 */
[----:B------:R-:W-:-:S05]  /*13b0*/  FMUL.FTZ R0, R0, UR11 ;  /* 0x0000000b00007c20 */ /* 0x000fca0008410000 */
[----:B------:R-:W-:Y:S01]  /*13c0*/  R2UR UR43, R0 ;  /* 0x00000000002b72ca */ /* 0x000fe200000e0000 */
[----:B------:R-:W-:Y:S01]  /*13d0*/  IMAD.U32 R0, RZ, RZ, UR4 ;  /* 0x00000004ff007e24 */ /* 0x000fe2000f8e00ff */
[----:B------:R-:W-:-:S13]  /*13e0*/  @P0 BRA `(.L_x_757) ;  /* 0x0000000000400947 */ /* 0x000fda0003800000 */
[----:B------:R-:W-:Y:S01]  /*13f0*/  ISETP.LT.AND P0, PT, RZ, UR8, PT ;  /* 0x00000008ff007c0c */ /* 0x000fe2000bf01270 */
[----:B------:R-:W-:-:S12]  /*1400*/  UIADD3 UR4, UR8, -0x1, URZ ;  /* 0xffffffff08047890 */ /* 0x000fd8000fffe03f */
[----:B------:R-:W-:Y:S05]  /*1410*/  @P0 BRA `(.L_x_758) ;  /* 0x00000000001c0947 */ /* 0x000fea0003800000 */
[----:B------:R-:W-:Y:S02]  /*1420*/  UISETP.NE.AND UP0, UPT, UR5, 0x1, UPT ;  /* 0x000000010500788c */ /* 0x000fe4000bf05270 */
[----:B------:R-:W-:-:S09]  /*1430*/  UIADD3 UR4, -UR8, URZ, URZ ;  /* 0x0000003f08047290 */ /* 0x000fd2000fffe13f */
[----:B------:R-:W-:Y:S02]  /*1440*/  @UP0 ULDC.64 UR8, c[0x0][0x9e8] ;  /* 0x00027a0000080ab9 */ /* 0x000fe40000000a00 */
[----:B------:R-:W-:-:S04]  /*1450*/  UIMAD.WIDE.U32 UR6, UR4, UR8, URZ ;  /* 0x00000008040672a5 */ /* 0x000fc8000f8e003f */
[----:B------:R-:W-:-:S04]  /*1460*/  @UP0 USHF.R.U32.HI UR4, URZ, UR9, UR7 ;  /* 0x000000093f040299 */ /* 0x000fc80008011607 */
[----:B------:R-:W-:Y:S01]  /*1470*/  ULOP3.LUT UR4, URZ, UR4, URZ, 0x33, !UPT ;  /* 0x000000043f047292 */ /* 0x000fe2000f8e333f */
[----:B------:R-:W-:Y:S11]  /*1480*/  BRA `(.L_x_759) ;  /* 0x0000000000107947 */ /* 0x000ff60003800000 */
.L_x_758:
[----:B------:R-:W-:-:S11]  /*1490*/  UISETP.NE.AND UP0, UPT, UR5, 0x1, UPT ;  /* 0x000000010500788c */ /* 0x000fd6000bf05270 */
[----:B------:R-:W-:Y:S02]  /*14a0*/  @UP0 ULDC.64 UR8, c[0x0][0x9e8] ;  /* 0x00027a0000080ab9 */ /* 0x000fe40000000a00 */
[----:B------:R-:W-:-:S04]  /*14b0*/  UIMAD.WIDE.U32 UR6, UR4, UR8, URZ ;  /* 0x00000008040672a5 */ /* 0x000fc8000f8e003f */
[----:B------:R-:W-:-:S12]  /*14c0*/  @UP0 USHF.R.U32.HI UR4, URZ, UR9, UR7 ;  /* 0x000000093f040299 */ /* 0x000fd80008011607 */
.L_x_759:
[----:B------:R-:W-:-:S06]  /*14d0*/  UIMAD UR4, UR4, UR5, UR5 ;  /* 0x00000005040472a4 */ /* 0x000fcc000f8e0205 */
[----:B------:R-:W-:-:S07]  /*14e0*/  VIMNMX R0, R0, UR4, PT ;  /* 0x0000000400007c48 */ /* 0x000fce000bfe0100 */
.L_x_757:
[----:B------:R-:W-:Y:S01]  /*14f0*/  UISETP.NE.AND UP0, UPT, UR50, URZ, UPT ;  /* 0x0000003f3200728c */ /* 0x000fe2000bf05270 */
[----:B------:R-:W-:Y:S01]  /*1500*/  VIADD R0, R0, 0x7f ;  /* 0x0000007f00007836 */ /* 0x000fe20000000000 */
[----:B------:R-:W-:Y:S01]  /*1510*/  UMOV UR9, UR41 ;  /* 0x0000002900097c82 */ /* 0x000fe20008000000 */
[----:B------:R-:W-:Y:S02]  /*1520*/  UIMAD UR4, UR42, UR10, 0x7f ;  /* 0x0000007f2a0474a4 */ /* 0x000fe4000f8e020a */
[----:B------:R-:W-:Y:S01]  /*1530*/  UIMAD UR51, UR42, UR10, -UR51 ;  /* 0x0000000a2a3372a4 */ /* 0x000fe2000f8e0a33 */
[----:B------:R-:W-:Y:S01]  /*1540*/  SHF.R.S32.HI R3, RZ, 0x1f, R0 ;  /* 0x0000001fff037819 */ /* 0x000fe20000011400 */
[----:B------:R-:W-:Y:S01]  /*1550*/  USHF.R.S32.HI UR8, URZ, 0x1f, UR4 ;  /* 0x0000001f3f087899 */ /* 0x000fe20008011404 */
[----:B------:R-:W-:Y:S02]  /*1560*/  ULDC UR10, c[0x0][0x9dc] ;  /* 0x00027700000a7ab9 */ /* 0x000fe40000000800 */
[----:B------:R-:W-:Y:S01]  /*1570*/  LEA.HI R3, R3, R0, RZ, 0x7 ;  /* 0x0000000003037211 */ /* 0x000fe200078f38ff */
[----:B------:R-:W-:Y:S01]  /*1580*/  @UP0 ULDC UR6, c[0x0][0x44c] ;  /* 0x0001130000060ab9 */ /* 0x000fe20000000800 */
[----:B------:R-:W-:Y:S01]  /*1590*/  @UP0 ULDC UR11, c[0x0][0x450] ;  /* 0x00011400000b0ab9 */ /* 0x000fe20000000800 */
[----:B------:R-:W-:Y:S01]  /*15a0*/  UIMAD.WIDE.U32 UR6, UR41, UR6, URZ ;  /* 0x00000006290672a5 */ /* 0x000fe2000f8e003f */
[----:B------:R-:W-:Y:S01]  /*15b0*/  SHF.R.S32.HI R3, RZ, 0x7, R3 ;  /* 0x00000007ff037819 */ /* 0x000fe20000011403 */
[----:B------:R-:W-:-:S02]  /*15c0*/  ULEA.HI UR8, UR8, UR4, URZ, 0x7 ;  /* 0x0000000408087291 */ /* 0x000fc4000f8f383f */
[----:B------:R-:W-:Y:S02]  /*15d0*/  @UP0 USHF.R.U32.HI UR9, URZ, UR11, UR7 ;  /* 0x0000000b3f090299 */ /* 0x000fe40008011607 */
[----:B------:R-:W-:Y:S02]  /*15e0*/  UISETP.GE.AND UP0, UPT, UR5, 0x1, UPT ;  /* 0x000000010500788c */ /* 0x000fe4000bf06270 */
[----:B------:R-:W-:Y:S02]  /*15f0*/  USHF.R.S32.HI UR8, URZ, 0x7, UR8 ;  /* 0x000000073f087899 */ /* 0x000fe40008011408 */
[----:B------:R-:W-:Y:S02]  /*1600*/  UIADD3 UR4, UR51, UR9, URZ ;  /* 0x0000000933047290 */ /* 0x000fe4000fffe03f */
[----:B------:R-:W-:Y:S02]  /*1610*/  PLOP3.LUT P0, PT, PT, PT, UP0, 0x40, 0x0 ;  /* 0x000000000000781c */ /* 0x000fe40003f0e808 */
[----:B------:R-:W-:Y:S01]  /*1620*/  UIADD3 UR9, UR4, -UR10, URZ ;  /* 0x8000000a04097290 */ /* 0x000fe2000fffe03f */
[----:B------:R-:W-:-:S10]  /*1630*/  VIMNMX R88, R3, UR8, PT ;  /* 0x0000000803587c48 */ /* 0x000fd4000bfe0100 */
[----:B------:R-:W-:Y:S05]  /*1640*/  @P0 BRA `(.L_x_760) ;  /* 0x0000000000440947 */ /* 0x000fea0003800000 */
[----:B------:R-:W-:-:S06]  /*1650*/  UISETP.GT.AND UP0, UPT, UR4, -0x1, UPT ;  /* 0xffffffff0400788c */ /* 0x000fcc000bf04270 */
[----:B------:R-:W-:-:S13]  /*1660*/  PLOP3.LUT P0, PT, PT, PT, UP0, 0x80, 0x0 ;  /* 0x000000000000781c */ /* 0x000fda0003f0f008 */
[----:B------:R-:W-:Y:S05]  /*1670*/  @P0 BRA `(.L_x_761) ;  /* 0x00000000001c0947 */ /* 0x000fea0003800000 */
[----:B------:R-:W-:Y:S02]  /*1680*/  UISETP.NE.AND UP0, UPT, UR5, 0x1, UPT ;  /* 0x000000010500788c */ /* 0x000fe4000bf05270 */
[----:B------:R-:W-:-:S09]  /*1690*/  ULOP3.LUT UR4, URZ, UR4, URZ, 0x33, !UPT ;  /* 0x000000043f047292 */ /* 0x000fd2000f8e333f */
[----:B------:R-:W-:Y:S02]  /*16a0*/  @UP0 ULDC.64 UR10, c[0x0][0x9e8] ;  /* 0x00027a00000a0ab9 */ /* 0x000fe40000000a00 */
[----:B------:R-:W-:-:S04]  /*16b0*/  UIMAD.WIDE.U32 UR6, UR4, UR10, URZ ;  /* 0x0000000a040672a5 */ /* 0x000fc8000f8e003f */
[----:B------:R-:W-:-:S04]  /*16c0*/  @UP0 USHF.R.U32.HI UR4, URZ, UR11, UR7 ;  /* 0x0000000b3f040299 */ /* 0x000fc80008011607 */
[----:B------:R-:W-:Y:S01]  /*16d0*/  ULOP3.LUT UR4, URZ, UR4, URZ, 0x33, !UPT ;  /* 0x000000043f047292 */ /* 0x000fe2000f8e333f */
[----:B------:R-:W-:Y:S11]  /*16e0*/  BRA `(.L_x_762) ;  /* 0x0000000000107947 */ /* 0x000ff60003800000 */
.L_x_761:
[----:B------:R-:W-:-:S11]  /*16f0*/  UISETP.NE.AND UP0, UPT, UR5, 0x1, UPT ;  /* 0x000000010500788c */ /* 0x000fd6000bf05270 */
[----:B------:R-:W-:Y:S02]  /*1700*/  @UP0 ULDC.64 UR10, c[0x0][0x9e8] ;  /* 0x00027a00000a0ab9 */ /* 0x000fe40000000a00 */
[----:B------:R-:W-:-:S04]  /*1710*/  UIMAD.WIDE.U32 UR6, UR4, UR10, URZ ;  /* 0x0000000a040672a5 */ /* 0x000fc8000f8e003f */
[----:B------:R-:W-:-:S12]  /*1720*/  @UP0 USHF.R.U32.HI UR4, URZ, UR11, UR7 ;  /* 0x0000000b3f040299 */ /* 0x000fd80008011607 */
.L_x_762:
[----:B------:R-:W-:-:S04]  /*1730*/  UIMAD UR4, UR4, UR5, URZ ;  /* 0x00000005040472a4 */ /* 0x000fc8000f8e023f */
[----:B------:R-:W-:-:S04]  /*1740*/  UISETP.LT.AND UP0, UPT, UR9, UR4, UPT ;  /* 0x000000040900728c */ /* 0x000fc8000bf01270 */
[----:B------:R-:W-:-:S12]  /*1750*/  USEL UR9, UR9, UR4, !UP0 ;  /* 0x0000000409097287 */ /* 0x000fd8000c000000 */
.L_x_760:
[----:B------:R-:W-:Y:S01]  /*1760*/  USHF.R.S32.HI UR4, URZ, 0x1f, UR9 ;  /* 0x0000001f3f047899 */ /* 0x000fe20008011409 */
[----:B------:R-:W-:Y:S02]  /*1770*/  PLOP3.LUT P0, PT, PT, PT, PT, 0x80, 0x0 ;  /* 0x000000000000781c */ /* 0x000fe40003f0f070 */
[----:B------:R-:W-:Y:S02]  /*1780*/  CS2R R2, SRZ ;  /* 0x0000000000027805 */ /* 0x000fe4000001ff00 */
[----:B------:R-:W-:Y:S01]  /*1790*/  CS2R R134, SRZ ;  /* 0x0000000000867805 */ /* 0x000fe2000001ff00 */
[----:B------:R-:W-:Y:S01]  /*17a0*/  ULEA.HI UR4, UR4, UR9, URZ, 0x7 ;  /* 0x0000000904047291 */ /* 0x000fe2000f8f383f */
[----:B------:R-:W-:Y:S02]  /*17b0*/  CS2R R6, SRZ ;  /* 0x0000000000067805 */ /* 0x000fe4000001ff00 */
[----:B------:R-:W-:Y:S02]  /*17c0*/  CS2R R132, SRZ ;  /* 0x0000000000847805 */ /* 0x000fe4000001ff00 */
[----:B------:R-:W-:Y:S01]  /*17d0*/  CS2R R8, SRZ ;  /* 0x0000000000087805 */ /* 0x000fe2000001ff00 */
[----:B------:R-:W-:Y:S01]  /*17e0*/  USHF.R.S32.HI UR4, URZ, 0x7, UR4 ;  /* 0x000000073f047899 */ /* 0x000fe20008011404 */
[----:B------:R-:W-:-:S02]  /*17f0*/  CS2R R126, SRZ ;  /* 0x00000000007e7805 */ /* 0x000fc4000001ff00 */
[----:B------:R-:W-:Y:S02]  /*1800*/  CS2R R10, SRZ ;  /* 0x00000000000a7805 */ /* 0x000fe4000001ff00 */
[----:B------:R-:W-:Y:S01]  /*1810*/  CS2R R124, SRZ ;  /* 0x00000000007c7805 */ /* 0x000fe2000001ff00 */
[----:B------:R-:W-:Y:S01]  /*1820*/  UISETP.LT.AND UP0, UPT, URZ, UR4, UPT ;  /* 0x000000043f00728c */ /* 0x000fe2000bf01270 */
[----:B------:R-:W-:Y:S02]  /*1830*/  CS2R R12, SRZ ;  /* 0x00000000000c7805 */ /* 0x000fe4000001ff00 */
[----:B------:R-:W-:Y:S02]  /*1840*/  CS2R R118, SRZ ;  /* 0x0000000000767805 */ /* 0x000fe4000001ff00 */
[----:B------:R-:W-:Y:S01]  /*1850*/  CS2R R14, SRZ ;  /* 0x00000000000e7805 */ /* 0x000fe2000001ff00 */
[----:B------:R-:W-:Y:S01]  /*1860*/  USEL UR44, URZ, UR4, !UP0 ;  /* 0x000000043f2c7287 */ /* 0x000fe2000c000000 */
[----:B------:R-:W-:-:S02]  /*1870*/  CS2R R116, SRZ ;  /* 0x0000000000747805 */ /* 0x000fc4000001ff00 */
[----:B------:R-:W-:Y:S02]  /*1880*/  CS2R R20, SRZ ;  /* 0x0000000000147805 */ /* 0x000fe4000001ff00 */
[----:B------:R-:W-:Y:S02]  /*1890*/  CS2R R110, SRZ ;  /* 0x00000000006e7805 */ /* 0x000fe4000001ff00 */
[----:B------:R-:W-:Y:S02]  /*18a0*/  CS2R R24, SRZ ;  /* 0x0000000000187805 */ /* 0x000fe4000001ff00 */
[----:B------:R-:W-:Y:S02]  /*18b0*/  CS2R R108, SRZ ;  /* 0x00000000006c7805 */ /* 0x000fe4000001ff00 */
[----:B------:R-:W-:Y:S02]  /*18c0*/  ISETP.GT.AND P1, PT, R88, UR44, PT ;  /* 0x0000002c58007c0c */ /* 0x000fe4000bf24270 */
        /* <DEDUP_REMOVED lines=8> */
[----:B------:R-:W-:Y:S01]  /*1950*/  CS2R R34, SRZ ;  /* 0x0000000000227805 */ /* 0x000fe2000001ff00 */
[----:B------:R-:W-:Y:S06]  /*1960*/  @!P1 BRA `(.L_x_763) ;  /* 0x000000b400889947 */ /* 0x000fec0003800000 */
[----:B------:R-:W0:Y:S01]  /*1970*/  SHFL.IDX PT, R0, R155, RZ, 0x1f ;  /* 0x00001fff9b007589 */ /* 0x000e2200000e0000 */
[----:B------:R-:W1:Y:S01]  /*1980*/  S2UR UR45, SR_CgaCtaId ;  /* 0x00000000002d79c3 */ /* 0x000e620000008800 */
[----:B------:R-:W-:Y:S01]  /*1990*/  UMOV UR46, 0x400 ;  /* 0x00000400002e7882 */ /* 0x000fe20000000000 */
        /* <DEDUP_REMOVED lines=28> */
.L_x_764:
        /* <DEDUP_REMOVED lines=9> */
.L_x_943:
[----:B------:R-:W-:Y:S05]  /*1bf0*/  @!P0 BRA `(.L_x_766) ;  /* 0x0000000000048947 */ /* 0x000fea0003800000 */
[----:B------:R-:W-:Y:S01]  /*1c00*/  BPT.TRAP 0x1 ;  /* 0x000000040000795c */ /* 0x000fe20000300000 */
.L_x_766:
[----:B0-----:R-:W-:Y:S02]  /*1c10*/  IMAD.U32 R3, RZ, RZ, UR37 ;  /* 0x00000025ff037e24 */ /* 0x001fe4000f8e00ff */
[----:B------:R-:W-:-:S03]  /*1c20*/  IMAD.U32 R0, RZ, RZ, UR36 ;  /* 0x00000024ff007e24 */ /* 0x000fc6000f8e00ff */
[----:B------:R-:W-:Y:S02]  /*1c30*/  LEA R3, R3, UR46, 0x3 ;  /* 0x0000002e03037c11 */ /* 0x000fe4000f8e18ff */
[----:B------:R-:W-:-:S04]  /*1c40*/  SHF.L.U32 R0, R0, 0x1f, RZ ;  /* 0x0000001f00007819 */ /* 0x000fc800000006ff */
[----:B------:R0:W1:Y:S01]  /*1c50*/  SYNCS.PHASECHK.TRANS64.TRYWAIT P1, [R3+URZ+0x19c30], R0 ;  /* 0x019c3000030075a7 */ /* 0x000062000802017f */
[----:B------:R-:W-:Y:S05]  /*1c60*/  @!P0 BRA `(.L_x_767) ;  /* 0x0000000000048947 */ /* 0x000fea0003800000 */
[----:B------:R-:W-:Y:S01]  /*1c70*/  BPT.TRAP 0x1 ;  /* 0x000000040000795c */ /* 0x000fe20000300000 */
.L_x_767:
[----:B-1----:R-:W-:Y:S05]  /*1c80*/  @P1 BRA `(.L_x_768) ;  /* 0x0000000000081947 */ /* 0x002fea0003800000 */
[----:B------:R-:W1:Y:S02]  /*1c90*/  SYNCS.PHASECHK.TRANS64.TRYWAIT P1, [R3+URZ+0x19c30], R0 ;  /* 0x019c3000030075a7 */ /* 0x000e64000802017f */
[----:B-1----:R-:W-:Y:S05]  /*1ca0*/  @!P1 BRA `(.L_x_769) ;  /* 0x0000011800409947 */ /* 0x002fea0003800000 */
.L_x_768:
[----:B------:R-:W-:Y:S05]  /*1cb0*/  WARPSYNC.ALL ;  /* 0x0000000000007948 */ /* 0x000fea0003800000 */
[----:B------:R-:W-:Y:S01]  /*1cc0*/  UIADD3 UR4, UR46, 0x13800, URZ ;  /* 0x000138002e047890 */ /* 0x000fe2000fffe03f */
[----:B------:R-:W-:Y:S01]  /*1cd0*/  WARPGROUP.ARRIVE ;  /* 0x00000000000079c5 */ /* 0x000fe20000000000 */
[----:B------:R-:W-:Y:S02]  /*1ce0*/  ULOP3.LUT UR12, UR54, 0x10000, URZ, 0xfc, !UPT ;  /* 0x00010000360c7892 */ /* 0x000fe4000f8efc3f */
[----:B------:R-:W-:Y:S01]  /*1cf0*/  USHF.R.U32.HI UR4, URZ, 0x4, UR4 ;  /* 0x000000043f047899 */ /* 0x000fe20008011604 */
[----:B------:R-:W-:Y:S01]  /*1d00*/  UMOV UR13, 0xc0000010 ;  /* 0xc0000010000d7882 */ /* 0x000fe20000000000 */
[----:B------:R-:W-:-:S02]  /*1d10*/  UMOV UR15, 0xc0000010 ;  /* 0xc0000010000f7882 */ /* 0x000fc40000000000 */
[----:B------:R-:W-:Y:S01]  /*1d20*/  ULOP3.LUT UR4, UR4, 0x3fff, URZ, 0xc0, !UPT ;  /* 0x00003fff04047892 */ /* 0x000fe2000f8ec03f */
[----:B------:R-:W-:Y:S01]  /*1d30*/  UMOV UR5, 0xc0000010 ;  /* 0xc000001000057882 */ /* 0x000fe20000000000 */
[----:B------:R-:W-:Y:S02]  /*1d40*/  UMOV UR7, 0xc0000010 ;  /* 0xc000001000077882 */ /* 0x000fe40000000000 */
[----:B------:R-:W-:Y:S02]  /*1d50*/  ULOP3.LUT UR16, UR4, 0x10000, URZ, 0xfc, !UPT ;  /* 0x0001000004107892 */ /* 0x000fe4000f8efc3f */
[----:B------:R-:W-:Y:S02]  /*1d60*/  UIADD3 UR4, UR12, 0x180, URZ ;  /* 0x000001800c047890 */ /* 0x000fe4000fffe03f */
        /* <DEDUP_REMOVED lines=16> */
.L_x_770:
[----:B------:R-:W-:Y:S01]  /*1e70*/  UISETP.NE.AND UP1, UPT, UR50, URZ, UPT ;  /* 0x0000003f3200728c */ /* 0x000fe2000bf25270 */
[----:B01----:R-:W-:Y:S01]  /*1e80*/  VIADD R0, R18, UR41 ;  /* 0x0000002912007c36 */ /* 0x003fe20008000000 */
[----:B------:R-:W-:Y:S01]  /*1e90*/  R2UR UR6, R3 ;  /* 0x00000000030672ca */ /* 0x000fe200000e0000 */
[----:B------:R-:W0:Y:S01]  /*1ea0*/  LDC R4, c[0x0][0x2f0] ;  /* 0x0000bc00ff047b82 */ /* 0x000e220000000800 */
[----:B------:R-:W-:Y:S01]  /*1eb0*/  IMAD.MOV.U32 R3, RZ, RZ, -0x80 ;  /* 0xffffff80ff037424 */ /* 0x000fe200078e00ff */
[----:B------:R-:W-:Y:S01]  /*1ec0*/  UISETP.NE.AND UP0, UPT, UR49, URZ, UPT ;  /* 0x0000003f3100728c */ /* 0x000fe2000bf05270 */
[----:B------:R-:W-:Y:S01]  /*1ed0*/  PLOP3.LUT P1, PT, PT, PT, UP1, 0x80, 0x0 ;  /* 0x000000000000781c */ /* 0x000fe20003f2f018 */
[----:B------:R-:W-:Y:S01]  /*1ee0*/  ULDC UR18, c[0x0][0x9dc] ;  /* 0x0002770000127ab9 */ /* 0x000fe20000000800 */
[----:B------:R-:W-:Y:S01]  /*1ef0*/  PLOP3.LUT P2, PT, PT, PT, UP1, 0x80, 0x0 ;  /* 0x000000000000781c */ /* 0x000fe20003f4f018 */
[C---:B------:R-:W-:Y:S01]  /*1f00*/  IMAD R9, R88.reuse, R3, 0x80 ;  /* 0x0000008058097424 */ /* 0x040fe200078e0203 */
[----:B------:R-:W-:Y:S01]  /*1f10*/  ULDC UR11, c[0x0][0x9e0] ;  /* 0x00027800000b7ab9 */ /* 0x000fe20000000800 */
[----:B------:R-:W-:Y:S01]  /*1f20*/  @UP1 ULDC UR7, c[0x0][0x44c] ;  /* 0x0001130000071ab9 */ /* 0x000fe20000000800 */
[----:B------:R-:W1:Y:S01]  /*1f30*/  LDC R5, c[0x0][0x288] ;  /* 0x0000a200ff057b82 */ /* 0x000e620000000800 */
[----:B------:R-:W-:Y:S01]  /*1f40*/  VIADD R3, R9, 0x1 ;  /* 0x0000000109037836 */ /* 0x000fe20000000000 */
[----:B------:R-:W-:Y:S01]  /*1f50*/  LEA R8, R88, 0xffffff80, 0x7 ;  /* 0xffffff8058087811 */ /* 0x000fe200078e38ff */
[----:B------:R-:W-:-:S02]  /*1f60*/  UIADD3 UR6, UR6, 0x19c40, URZ ;  /* 0x00019c4006067890 */ /* 0x000fc4000fffe03f */
[----:B------:R-:W-:Y:S02]  /*1f70*/  IMAD R3, R16, -0x2, R3 ;  /* 0xfffffffe10037824 */ /* 0x000fe400078e0203 */
[----:B------:R-:W-:Y:S01]  /*1f80*/  @P1 IMAD.HI.U32 R2, R0, UR7, RZ ;  /* 0x0000000700021c27 */ /* 0x000fe2000f8e00ff */
[----:B------:R-:W-:Y:S01]  /*1f90*/  @UP1 ULDC UR7, c[0x0][0x450] ;  /* 0x0001140000071ab9 */ /* 0x000fe20000000800 */
[----:B------:R-:W-:Y:S01]  /*1fa0*/  UPRMT UR6, UR45, 0x654, UR6 ;  /* 0x000006542d067896 */ /* 0x000fe20008000006 */
[----:B------:R-:W-:Y:S02]  /*1fb0*/  PLOP3.LUT P1, PT, PT, PT, UP0, 0x40, 0x0 ;  /* 0x000000000000781c */ /* 0x000fe40003f2e808 */
[----:B------:R-:W-:Y:S01]  /*1fc0*/  @P2 SHF.R.U32.HI R0, RZ, UR7, R2 ;  /* 0x00000007ff002c19 */ /* 0x000fe20008011602 */
[----:B0-----:R-:W-:-:S04]  /*1fd0*/  IMAD R2, R4, UR42, R3 ;  /* 0x0000002a04027c24 */ /* 0x001fc8000f8e0203 */
[----:B------:R-:W0:Y:S01]  /*1fe0*/  SHFL.IDX PT, R7, R0, RZ, 0x1c1f ;  /* 0x001c1fff00077589 */ /* 0x000e2200000e0000 */
[----:B------:R-:W-:Y:S01]  /*1ff0*/  SYNCS.ARRIVE.TRANS64.RED.A1T0 RZ, [UR6], RZ ;  /* 0x000000ffffff79a7 */ /* 0x000fe20008100406 */
[----:B------:R-:W-:Y:S01]  /*2000*/  ULOP3.LUT UR6, URZ, UR18, URZ, 0x33, !UPT ;  /* 0x000000123f067292 */ /* 0x000fe2000f8e333f */
[----:B------:R-:W-:Y:S02]  /*2010*/  IMAD R3, R4, UR42, R9 ;  /* 0x0000002a04037c24 */ /* 0x000fe4000f8e0209 */
[----:B-1----:R-:W-:Y:S02]  /*2020*/  IMAD.IADD R2, R2, 0x1, -R5 ;  /* 0x0000000102027824 */ /* 0x002fe400078e0a05 */
[----:B------:R-:W-:Y:S02]  /*2030*/  IMAD R10, R16, -0x2, R3 ;  /* 0xfffffffe100a7824 */ /* 0x000fe400078e0203 */
[C---:B------:R-:W-:Y:S02]  /*2040*/  VIADD R11, R2.reuse, UR11 ;  /* 0x0000000b020b7c36 */ /* 0x040fe40008000000 */
[----:B------:R-:W-:-:S03]  /*2050*/  VIADD R12, R2, UR6 ;  /* 0x00000006020c7c36 */ /* 0x000fc60008000000 */
[----:B0-----:R-:W-:Y:S01]  /*2060*/  VIADDMNMX R2, R7, R11, R10, PT ;  /* 0x0000000b07027246 */ /* 0x001fe2000380010a */
[----:B------:R-:W-:Y:S01]  /*2070*/  IMAD.IADD R3, R12, 0x1, R7 ;  /* 0x000000010c037824 */ /* 0x000fe200078e0207 */
[----:B------:R-:W-:Y:S06]  /*2080*/  @P1 BRA `(.L_x_771) ;  /* 0x0000000000641947 */ /* 0x000fec0003800000 */
[----:B------:R-:W-:Y:S01]  /*2090*/  IMAD R6, R4, UR42, R7 ;  /* 0x0000002a04067c24 */ /* 0x000fe2000f8e0207 */
[----:B------:R-:W-:Y:S03]  /*20a0*/  BSSY B0, `(.L_x_772) ;  /* 0x0000013000007945 */ /* 0x000fe60003800000 */
[----:B------:R-:W-:-:S05]  /*20b0*/  IMAD.IADD R7, R6, 0x1, -R5 ;  /* 0x0000000106077824 */ /* 0x000fca00078e0a05 */
[----:B------:R-:W-:-:S13]  /*20c0*/  ISETP.GT.AND P1, PT, R7, -0x1, PT ;  /* 0xffffffff0700780c */ /* 0x000fda0003f24270 */
[----:B------:R-:W-:Y:S05]  /*20d0*/  @P1 BRA `(.L_x_773) ;  /* 0x0000000000241947 */ /* 0x000fea0003800000 */
[----:B------:R-:W-:Y:S01]  /*20e0*/  ULDC UR6, c[0x0][0x9e4] ;  /* 0x0002790000067ab9 */ /* 0x000fe20000000800 */
[----:B------:R-:W-:Y:S01]  /*20f0*/  LOP3.LUT R7, RZ, R7, RZ, 0x33, !PT ;  /* 0x00000007ff077212 */ /* 0x000fe200078e33ff */
[----:B------:R-:W-:-:S05]  /*2100*/  IMAD.U32 R13, RZ, RZ, UR6 ;  /* 0x00000006ff0d7e24 */ /* 0x000fca000f8e00ff */
[----:B------:R-:W-:-:S13]  /*2110*/  ISETP.NE.AND P1, PT, R13, 0x1, PT ;  /* 0x000000010d00780c */ /* 0x000fda0003f25270 */
[----:B------:R-:W0:Y:S02]  /*2120*/  @P1 LDC.64 R14, c[0x0][0x9e8] ;  /* 0x00027a00ff0e1b82 */ /* 0x000e240000000a00 */
[----:B0-----:R-:W-:-:S05]  /*2130*/  @P1 IMAD.HI.U32 R6, R7, R14, RZ ;  /* 0x0000000e07061227 */ /* 0x001fca00078e00ff */
[----:B------:R-:W-:-:S04]  /*2140*/  @P1 SHF.R.U32.HI R7, RZ, R15, R6 ;  /* 0x0000000fff071219 */ /* 0x000fc80000011606 */
[----:B------:R-:W-:Y:S01]  /*2150*/  LOP3.LUT R7, RZ, R7, RZ, 0x33, !PT ;  /* 0x00000007ff077212 */ /* 0x000fe200078e33ff */
[----:B------:R-:W-:Y:S06]  /*2160*/  BRA `(.L_x_774) ;  /* 0x0000000000187947 */ /* 0x000fec0003800000 */
.L_x_773:
[----:B------:R-:W-:Y:S02]  /*2170*/  ULDC UR6, c[0x0][0x9e4] ;  /* 0x0002790000067ab9 */ /* 0x000fe40000000800 */
[----:B------:R-:W-:-:S05]  /*2180*/  IMAD.U32 R13, RZ, RZ, UR6 ;  /* 0x00000006ff0d7e24 */ /* 0x000fca000f8e00ff */
[----:B------:R-:W-:-:S13]  /*2190*/  ISETP.NE.AND P1, PT, R13, 0x1, PT ;  /* 0x000000010d00780c */ /* 0x000fda0003f25270 */
[----:B------:R-:W0:Y:S02]  /*21a0*/  @P1 LDC.64 R14, c[0x0][0x9e8] ;  /* 0x00027a00ff0e1b82 */ /* 0x000e240000000a00 */
[----:B0-----:R-:W-:-:S05]  /*21b0*/  @P1 IMAD.HI.U32 R6, R7, R14, RZ ;  /* 0x0000000e07061227 */ /* 0x001fca00078e00ff */
[----:B------:R-:W-:-:S07]  /*21c0*/  @P1 SHF.R.U32.HI R7, RZ, R15, R6 ;  /* 0x0000000fff071219 */ /* 0x000fce0000011606 */
.L_x_774:
[----:B------:R-:W-:Y:S05]  /*21d0*/  BSYNC B0 ;  /* 0x0000000000007941 */ /* 0x000fea0003800000 */
.L_x_772:
[----:B------:R-:W-:-:S04]  /*21e0*/  IMAD R7, R7, R13, -R8 ;  /* 0x0000000d07077224 */ /* 0x000fc800078e0a08 */
[----:B------:R-:W-:-:S05]  /*21f0*/  IMAD R7, R16, -0x2, R7 ;  /* 0xfffffffe10077824 */ /* 0x000fca00078e0207 */
[----:B------:R-:W-:Y:S02]  /*2200*/  VIADDMNMX R2, R7, R13, R2, PT ;  /* 0x0000000d07027246 */ /* 0x000fe40003800102 */
[----:B------:R-:W-:-:S07]  /*2210*/  VIMNMX R3, R3, R7, !PT ;  /* 0x0000000703037248 */ /* 0x000fce0007fe0100 */
.L_x_771:
[C---:B------:R-:W-:Y:S01]  /*2220*/  ISETP.GE.AND P6, PT, R9.reuse, 0xa, PT ;  /* 0x0000000a0900780c */ /* 0x040fe20003fc6270 */
[----:B------:R-:W-:Y:S01]  /*2230*/  UISETP.NE.AND UP0, UPT, UR49, URZ, UPT ;  /* 0x0000003f3100728c */ /* 0x000fe2000bf05270 */
[C---:B------:R-:W-:Y:S02]  /*2240*/  ISETP.GE.AND P1, PT, R9.reuse, 0x2, PT ;  /* 0x000000020900780c */ /* 0x040fe40003f26270 */
[C---:B------:R-:W-:Y:S02]  /*2250*/  ISETP.GE.AND P2, PT, R9.reuse, 0x9, PT ;  /* 0x000000090900780c */ /* 0x040fe40003f46270 */
[----:B------:R-:W-:Y:S02]  /*2260*/  ISETP.GE.AND P5, PT, R9, 0x11, PT ;  /* 0x000000110900780c */ /* 0x000fe40003fa6270 */
[----:B------:R-:W-:Y:S02]  /*2270*/  LOP3.LUT R17, R17, 0xfffffffb, RZ, 0xc0, !PT ;  /* 0xfffffffb11117812 */ /* 0x000fe400078ec0ff */
[----:B------:R-:W-:-:S02]  /*2280*/  ISETP.GT.AND P4, PT, R3, 0x1, !P1 ;  /* 0x000000010300780c */ /* 0x000fc40004f84270 */
[----:B------:R-:W-:Y:S02]  /*2290*/  ISETP.GT.AND P3, PT, R3, 0x8, !P2 ;  /* 0x000000080300780c */ /* 0x000fe40005764270 */
[----:B------:R-:W-:Y:S02]  /*22a0*/  @P6 LOP3.LUT R17, R17, 0x4, RZ, 0xfc, !PT ;  /* 0x0000000411116812 */ /* 0x000fe400078efcff */
[C---:B------:R-:W-:Y:S02]  /*22b0*/  ISETP.LT.OR P4, PT, R2.reuse, 0x2, P4 ;  /* 0x000000020200780c */ /* 0x040fe40002781670 */
[----:B------:R-:W-:Y:S02]  /*22c0*/  ISETP.LT.OR P3, PT, R2, 0x9, P3 ;  /* 0x000000090200780c */ /* 0x000fe40001f61670 */
[----:B------:R-:W-:Y:S02]  /*22d0*/  LOP3.LUT R17, R17, 0xfffffff7, RZ, 0xc0, !PT ;  /* 0xfffffff711117812 */ /* 0x000fe400078ec0ff */
[----:B------:R-:W-:-:S02]  /*22e0*/  FSEL R25, R25, -INF , !P4 ;  /* 0xff80000019197808 */ /* 0x000fc40006000000 */
[----:B------:R-:W-:Y:S02]  /*22f0*/  FSEL R28, R28, -INF , !P3 ;  /* 0xff8000001c1c7808 */ /* 0x000fe40005800000 */
[----:B------:R-:W-:Y:S02]  /*2300*/  ISETP.GT.AND P4, PT, R3, 0x9, !P6 ;  /* 0x000000090300780c */ /* 0x000fe40007784270 */
[----:B------:R-:W-:Y:S02]  /*2310*/  @P5 LOP3.LUT R17, R17, 0x8, RZ, 0xfc, !PT ;  /* 0x0000000811115812 */ /* 0x000fe400078efcff */
[----:B------:R-:W-:Y:S02]  /*2320*/  ISETP.GT.AND P3, PT, R3, 0x10, !P5 ;  /* 0x000000100300780c */ /* 0x000fe40006f64270 */
[----:B------:R-:W-:Y:S02]  /*2330*/  ISETP.GE.AND P5, PT, R9, 0x12, PT ;  /* 0x000000120900780c */ /* 0x000fe40003fa6270 */
[----:B------:R-:W-:-:S02]  /*2340*/  ISETP.LT.OR P4, PT, R2, 0xa, P4 ;  /* 0x0000000a0200780c */ /* 0x000fc40002781670 */
[----:B------:R-:W-:Y:S02]  /*2350*/  ISETP.LT.OR P3, PT, R2, 0x11, P3 ;  /* 0x000000110200780c */ /* 0x000fe40001f61670 */
[----:B------:R-:W-:Y:S02]  /*2360*/  FSEL R29, R29, -INF , !P4 ;  /* 0xff8000001d1d7808 */ /* 0x000fe40006000000 */
[----:B------:R-:W-:Y:S02]  /*2370*/  ISETP.GE.AND P4, PT, R9, 0x19, PT ;  /* 0x000000190900780c */ /* 0x000fe40003f86270 */
[----:B------:R-:W-:Y:S02]  /*2380*/  LOP3.LUT R17, R17, 0xffffffef, RZ, 0xc0, !PT ;  /* 0xffffffef11117812 */ /* 0x000fe400078ec0ff */
[----:B------:R-:W-:Y:S02]  /*2390*/  FSEL R32, R32, -INF , !P3 ;  /* 0xff80000020207808 */ /* 0x000fe40005800000 */
[----:B------:R-:W-:-:S02]  /*23a0*/  ISETP.GT.AND P3, PT, R3, 0x11, !P5 ;  /* 0x000000110300780c */ /* 0x000fc40006f64270 */
[----:B------:R-:W-:Y:S02]  /*23b0*/  @P5 LOP3.LUT R17, R17, 0x10, RZ, 0xfc, !PT ;  /* 0x0000001011115812 */ /* 0x000fe400078efcff */
[----:B------:R-:W-:Y:S02]  /*23c0*/  ISETP.LT.OR P3, PT, R2, 0x12, P3 ;  /* 0x000000120200780c */ /* 0x000fe40001f61670 */
[----:B------:R-:W-:Y:S02]  /*23d0*/  LOP3.LUT R17, R17, 0xfdffffff, RZ, 0xc0, !PT ;  /* 0xfdffffff11117812 */ /* 0x000fe400078ec0ff */
[----:B------:R-:W-:Y:S02]  /*23e0*/  FSEL R33, R33, -INF , !P3 ;  /* 0xff80000021217808 */ /* 0x000fe40005800000 */
[----:B------:R-:W-:Y:S02]  /*23f0*/  @P4 LOP3.LUT R17, R17, 0x2000000, RZ, 0xfc, !PT ;  /* 0x0200000011114812 */ /* 0x000fe400078efcff */
[----:B------:R-:W-:-:S02]  /*2400*/  ISETP.GT.AND P3, PT, R3, 0x18, !P4 ;  /* 0x000000180300780c */ /* 0x000fc40006764270 */
[----:B------:R-:W-:Y:S02]  /*2410*/  ISETP.GE.AND P4, PT, R9, 0x1a, PT ;  /* 0x0000001a0900780c */ /* 0x000fe40003f86270 */
[----:B------:R-:W-:Y:S02]  /*2420*/  ISETP.LT.OR P3, PT, R2, 0x19, P3 ;  /* 0x000000190200780c */ /* 0x000fe40001f61670 */
[----:B------:R-:W-:Y:S02]  /*2430*/  LOP3.LUT R17, R17, 0xfeffffff, RZ, 0xc0, !PT ;  /* 0xfeffffff11117812 */ /* 0x000fe400078ec0ff */
[----:B------:R-:W-:Y:S02]  /*2440*/  FSEL R36, R36, -INF , !P3 ;  /* 0xff80000024247808 */ /* 0x000fe40005800000 */
[----:B------:R-:W-:-:S04]  /*2450*/  ISETP.GT.AND P3, PT, R3, 0x19, !P4 ;  /* 0x000000190300780c */ /* 0x000fc80006764270 */
[----:B------:R-:W-:Y:S02]  /*2460*/  ISETP.LT.OR P3, PT, R2, 0x1a, P3 ;  /* 0x0000001a0200780c */ /* 0x000fe40001f61670 */
[----:B------:R-:W-:Y:S02]  /*2470*/  @P4 LOP3.LUT R17, R17, 0x1000000, RZ, 0xfc, !PT ;  /* 0x0100000011114812 */ /* 0x000fe400078efcff */
[----:B------:R-:W-:Y:S02]  /*2480*/  ISETP.GE.AND P4, PT, R9, 0x21, PT ;  /* 0x000000210900780c */ /* 0x000fe40003f86270 */
[----:B------:R-:W-:Y:S02]  /*2490*/  LOP3.LUT R17, R17, 0xff7fffff, RZ, 0xc0, !PT ;  /* 0xff7fffff11117812 */ /* 0x000fe400078ec0ff */
[----:B------:R-:W-:Y:S02]  /*24a0*/  FSEL R37, R37, -INF , !P3 ;  /* 0xff80000025257808 */ /* 0x000fe40005800000 */
[----:B------:R-:W-:-:S04]  /*24b0*/  ISETP.GT.AND P3, PT, R3, 0x20, !P4 ;  /* 0x000000200300780c */ /* 0x000fc80006764270 */
[----:B------:R-:W-:-:S03]  /*24c0*/  ISETP.LT.OR P3, PT, R2, 0x21, P3 ;  /* 0x000000210200780c */ /* 0x000fc60001f61670 */
        /* <DEDUP_REMOVED lines=104> */
[----:B------:R-:W-:Y:S02]  /*2b50*/  FSEL R73, R73, -INF , !P3 ;  /* 0xff80000049497808 */ /* 0x000fe40005800000 */
[----:B------:R-:W-:Y:S02]  /*2b60*/  LOP3.LUT R17, R17, 0xfbffffff, RZ, 0xc0, !PT ;  /* 0xfbffffff11117812 */ /* 0x000fe400078ec0ff */
[----:B------:R-:W-:-:S04]  /*2b70*/  ISETP.GT.AND P3, PT, R3, 0x68, !P4 ;  /* 0x000000680300780c */ /* 0x000fc80006764270 */
[----:B------:R-:W-:-:S03]  /*2b80*/  ISETP.LT.OR P3, PT, R2, 0x69, P3 ;  /* 0x000000690200780c */ /* 0x000fc60001f61670 */
[----:B------:R-:W-:Y:S02]  /*2b90*/  @P4 LOP3.LUT R17, R17, 0x4000000, RZ, 0xfc, !PT ;  /* 0x0400000011114812 */ /* 0x000fe400078efcff */
[----:B------:R-:W-:Y:S02]  /*2ba0*/  ISETP.GE.AND P4, PT, R9, 0x6a, PT ;  /* 0x0000006a0900780c */ /* 0x000fe40003f86270 */
[----:B------:R-:W-:Y:S02]  /*2bb0*/  FSEL R76, R76, -INF , !P3 ;  /* 0xff8000004c4c7808 */ /* 0x000fe40005800000 */
[----:B------:R-:W-:Y:S02]  /*2bc0*/  ISETP.GT.AND P3, PT, R3, 0x69, !P4 ;  /* 0x000000690300780c */ /* 0x000fe40006764270 */
[----:B------:R-:W-:Y:S02]  /*2bd0*/  LOP3.LUT R17, R17, 0xffffffdf, RZ, 0xc0, !PT ;  /* 0xffffffdf11117812 */ /* 0x000fe400078ec0ff */
[----:B------:R-:W-:-:S04]  /*2be0*/  ISETP.LT.OR P3, PT, R2, 0x6a, P3 ;  /* 0x0000006a0200780c */ /* 0x000fc80001f61670 */
[----:B------:R-:W-:Y:S02]  /*2bf0*/  FSEL R77, R77, -INF , !P3 ;  /* 0xff8000004d4d7808 */ /* 0x000fe40005800000 */
[----:B------:R-:W-:Y:S02]  /*2c00*/  ISETP.GE.AND P3, PT, R9, 0x71, PT ;  /* 0x000000710900780c */ /* 0x000fe40003f66270 */
[----:B------:R-:W-:Y:S02]  /*2c10*/  @P4 LOP3.LUT R17, R17, 0x20, RZ, 0xfc, !PT ;  /* 0x0000002011114812 */ /* 0x000fe400078efcff */
[----:B------:R-:W-:Y:S02]  /*2c20*/  ISETP.GT.AND P4, PT, R3, 0x70, !P3 ;  /* 0x000000700300780c */ /* 0x000fe40005f84270 */
[----:B------:R-:W-:Y:S02]  /*2c30*/  LOP3.LUT R17, R17, 0xfffffffd, RZ, 0xc0, !PT ;  /* 0xfffffffd11117812 */ /* 0x000fe400078ec0ff */
[----:B------:R-:W-:-:S04]  /*2c40*/  ISETP.LT.OR P4, PT, R2, 0x71, P4 ;  /* 0x000000710200780c */ /* 0x000fc80002781670 */
[----:B------:R-:W-:Y:S02]  /*2c50*/  FSEL R80, R80, -INF , !P4 ;  /* 0xff80000050507808 */ /* 0x000fe40006000000 */
[----:B------:R-:W-:-:S04]  /*2c60*/  ISETP.GE.AND P4, PT, R9, 0x72, PT ;  /* 0x000000720900780c */ /* 0x000fc80003f86270 */
[----:B------:R-:W-:-:S04]  /*2c70*/  ISETP.GT.AND P5, PT, R3, 0x71, !P4 ;  /* 0x000000710300780c */ /* 0x000fc800067a4270 */
[----:B------:R-:W-:-:S04]  /*2c80*/  ISETP.LT.OR P5, PT, R2, 0x72, P5 ;  /* 0x000000720200780c */ /* 0x000fc80002fa1670 */
[----:B------:R-:W-:Y:S02]  /*2c90*/  FSEL R81, R81, -INF , !P5 ;  /* 0xff80000051517808 */ /* 0x000fe40006800000 */
[----:B------:R-:W-:-:S04]  /*2ca0*/  ISETP.GE.AND P5, PT, R9, 0x79, PT ;  /* 0x000000790900780c */ /* 0x000fc80003fa6270 */
[----:B------:R-:W-:-:S04]  /*2cb0*/  ISETP.GT.AND P6, PT, R3, 0x78, !P5 ;  /* 0x000000780300780c */ /* 0x000fc80006fc4270 */
[----:B------:R-:W-:-:S04]  /*2cc0*/  ISETP.LT.OR P6, PT, R2, 0x79, P6 ;  /* 0x000000790200780c */ /* 0x000fc800037c1670 */
[----:B------:R-:W-:Y:S02]  /*2cd0*/  FSEL R84, R84, -INF , !P6 ;  /* 0xff80000054547808 */ /* 0x000fe40007000000 */
[----:B------:R-:W-:-:S13]  /*2ce0*/  ISETP.GE.AND P6, PT, R9, 0x1, PT ;  /* 0x000000010900780c */ /* 0x000fda0003fc6270 */
[----:B------:R-:W-:Y:S02]  /*2cf0*/  @P6 LOP3.LUT R17, R17, 0x2, RZ, 0xfc, !PT ;  /* 0x0000000211116812 */ /* 0x000fe400078efcff */
[----:B------:R-:W-:Y:S02]  /*2d00*/  ISETP.GT.AND P6, PT, R3, RZ, !P6 ;  /* 0x000000ff0300720c */ /* 0x000fe400077c4270 */
[----:B------:R-:W-:Y:S02]  /*2d10*/  LOP3.LUT R17, R17, 0xfffffffe, RZ, 0xc0, !PT ;  /* 0xfffffffe11117812 */ /* 0x000fe400078ec0ff */
[----:B------:R-:W-:-:S04]  /*2d20*/  ISETP.LT.OR P6, PT, R2, 0x1, P6 ;  /* 0x000000010200780c */ /* 0x000fc800037c1670 */
[----:B------:R-:W-:Y:S02]  /*2d30*/  FSEL R24, R24, -INF , !P6 ;  /* 0xff80000018187808 */ /* 0x000fe40007000000 */
[----:B------:R-:W-:-:S13]  /*2d40*/  ISETP.GE.AND P6, PT, R9, 0x7a, PT ;  /* 0x0000007a0900780c */ /* 0x000fda0003fc6270 */
[----:B------:R-:W-:Y:S02]  /*2d50*/  @P6 LOP3.LUT R17, R17, 0x1, RZ, 0xfc, !PT ;  /* 0x0000000111116812 */ /* 0x000fe400078efcff */
[----:B------:R-:W-:Y:S02]  /*2d60*/  ISETP.GT.AND P6, PT, R3, 0x79, !P6 ;  /* 0x000000790300780c */ /* 0x000fe400077c4270 */
[----:B------:R-:W0:Y:S02]  /*2d70*/  SHFL.IDX PT, R3, R0, 0x1, 0x1c1f ;  /* 0x003c1f0000037f89 */ /* 0x000e2400000e0000 */
[----:B------:R-:W-:-:S04]  /*2d80*/  ISETP.LT.OR P6, PT, R2, 0x7a, P6 ;  /* 0x0000007a0200780c */ /* 0x000fc800037c1670 */
[----:B------:R-:W-:Y:S02]  /*2d90*/  FSEL R85, R85, -INF , !P6 ;  /* 0xff80000055557808 */ /* 0x000fe40007000000 */
[----:B------:R-:W-:Y:S02]  /*2da0*/  PLOP3.LUT P6, PT, PT, PT, UP0, 0x40, 0x0 ;  /* 0x000000000000781c */ /* 0x000fe40003fce808 */
[----:B0-----:R-:W-:Y:S01]  /*2db0*/  VIADDMNMX R2, R3, R11, R10, PT ;  /* 0x0000000b03027246 */ /* 0x001fe2000380010a */
[----:B------:R-:W-:-:S10]  /*2dc0*/  IMAD.IADD R7, R12, 0x1, R3 ;  /* 0x000000010c077824 */ /* 0x000fd400078e0203 */
[----:B------:R-:W-:Y:S05]  /*2dd0*/  @P6 BRA `(.L_x_775) ;  /* 0x0000000000646947 */ /* 0x000fea0003800000 */
        /* <DEDUP_REMOVED lines=14> */
.L_x_777:
[----:B------:R-:W-:Y:S02]  /*2ec0*/  ULDC UR6, c[0x0][0x9e4] ;  /* 0x0002790000067ab9 */ /* 0x000fe40000000800 */
[----:B------:R-:W-:-:S05]  /*2ed0*/  IMAD.U32 R6, RZ, RZ, UR6 ;  /* 0x00000006ff067e24 */ /* 0x000fca000f8e00ff */
[----:B------:R-:W-:-:S13]  /*2ee0*/  ISETP.NE.AND P6, PT, R6, 0x1, PT ;  /* 0x000000010600780c */ /* 0x000fda0003fc5270 */
[----:B------:R-:W0:Y:S02]  /*2ef0*/  @P6 LDC.64 R10, c[0x0][0x9e8] ;  /* 0x00027a00ff0a6b82 */ /* 0x000e240000000a00 */
[----:B0-----:R-:W-:-:S05]  /*2f00*/  @P6 IMAD.HI.U32 R0, R3, R10, RZ ;  /* 0x0000000a03006227 */ /* 0x001fca00078e00ff */
[----:B------:R-:W-:-:S07]  /*2f10*/  @P6 SHF.R.U32.HI R3, RZ, R11, R0 ;  /* 0x0000000bff036219 */ /* 0x000fce0000011600 */
.L_x_778:
[----:B------:R-:W-:Y:S05]  /*2f20*/  BSYNC B0 ;  /* 0x0000000000007941 */ /* 0x000fea0003800000 */
.L_x_776:
[----:B------:R-:W-:-:S04]  /*2f30*/  IMAD R3, R3, R6, -R8 ;  /* 0x0000000603037224 */ /* 0x000fc800078e0a08 */
[----:B------:R-:W-:-:S05]  /*2f40*/  IMAD R3, R16, -0x2, R3 ;  /* 0xfffffffe10037824 */ /* 0x000fca00078e0203 */
[----:B------:R-:W-:Y:S02]  /*2f50*/  VIADDMNMX R2, R3, R6, R2, PT ;  /* 0x0000000603027246 */ /* 0x000fe40003800102 */
[----:B------:R-:W-:-:S07]  /*2f60*/  VIMNMX R7, R7, R3, !PT ;  /* 0x0000000307077248 */ /* 0x000fce0007fe0100 */
.L_x_775:
[----:B------:R-:W-:Y:S01]  /*2f70*/  ISETP.GT.AND P1, PT, R7, 0x1, !P1 ;  /* 0x000000010700780c */ /* 0x000fe20004f24270 */
[----:B------:R-:W-:Y:S01]  /*2f80*/  IMAD.U32 R89, RZ, RZ, UR43 ;  /* 0x0000002bff597e24 */ /* 0x000fe2000f8e00ff */
[----:B------:R-:W-:Y:S01]  /*2f90*/  LOP3.LUT P6, RZ, R17, 0x4, RZ, 0xc0, !PT ;  /* 0x0000000411ff7812 */ /* 0x000fe200078cc0ff */
[----:B------:R-:W-:Y:S01]  /*2fa0*/  UISETP.NE.AND UP1, UPT, UR50, URZ, UPT ;  /* 0x0000003f3200728c */ /* 0x000fe2000bf25270 */
[----:B------:R-:W-:Y:S01]  /*2fb0*/  ISETP.LT.OR P1, PT, R2, 0x2, P1 ;  /* 0x000000020200780c */ /* 0x000fe20000f21670 */
[----:B------:R-:W-:Y:S01]  /*2fc0*/  UISETP.NE.AND UP0, UPT, UR49, URZ, UPT ;  /* 0x0000003f3100728c */ /* 0x000fe2000bf05270 */
[----:B------:R-:W-:Y:S01]  /*2fd0*/  FMNMX.FTZ R3, R24, R25, !PT ;  /* 0x0000001918037209 */ /* 0x000fe20007810000 */
[----:B------:R-:W-:Y:S01]  /*2fe0*/  UMOV UR10, UR41 ;  /* 0x00000029000a7c82 */ /* 0x000fe20008000000 */
[----:B------:R-:W-:Y:S02]  /*2ff0*/  FSEL R27, R27, -INF , !P1 ;  /* 0xff8000001b1b7808 */ /* 0x000fe40004800000 */
[----:B------:R-:W-:-:S02]  /*3000*/  ISETP.GT.AND P1, PT, R7, 0x9, !P6 ;  /* 0x000000090700780c */ /* 0x000fc40007724270 */
[----:B------:R-:W-:Y:S02]  /*3010*/  FMNMX.FTZ R0, R28, R3, !PT ;  /* 0x000000031c007209 */ /* 0x000fe40007810000 */
[----:B------:R-:W-:Y:S01]  /*3020*/  ISETP.LT.OR P1, PT, R2, 0xa, P1 ;  /* 0x0000000a0200780c */ /* 0x000fe20000f21670 */
[----:B------:R-:W-:Y:S01]  /*3030*/  @UP1 ULDC UR6, c[0x0][0x44c] ;  /* 0x0001130000061ab9 */ /* 0x000fe20000000800 */
[----:B------:R-:W-:Y:S01]  /*3040*/  FMNMX.FTZ R3, R29, R0, !PT ;  /* 0x000000001d037209 */ /* 0x000fe20007810000 */
[----:B------:R-:W-:Y:S01]  /*3050*/  UIMAD.WIDE.U32 UR6, UR41, UR6, URZ ;  /* 0x00000006290672a5 */ /* 0x000fe2000f8e003f */
[----:B------:R-:W-:Y:S01]  /*3060*/  FSEL R31, R31, -INF , !P1 ;  /* 0xff8000001f1f7808 */ /* 0x000fe20004800000 */
[----:B------:R-:W-:Y:S01]  /*3070*/  @UP1 ULDC UR14, c[0x0][0x450] ;  /* 0x00011400000e1ab9 */ /* 0x000fe20000000800 */
[----:B------:R-:W-:Y:S01]  /*3080*/  LOP3.LUT P1, RZ, R17, 0x8, RZ, 0xc0, !PT ;  /* 0x0000000811ff7812 */ /* 0x000fe2000782c0ff */
[----:B------:R-:W-:Y:S01]  /*3090*/  @UP1 USHF.R.U32.HI UR10, URZ, UR14, UR7 ;  /* 0x0000000e3f0a1299 */ /* 0x000fe20008011607 */
[----:B------:R-:W-:-:S02]  /*30a0*/  FMNMX.FTZ R0, R32, R3, !PT ;  /* 0x0000000320007209 */ /* 0x000fc40007810000 */
[----:B------:R-:W-:Y:S01]  /*30b0*/  ISETP.GT.AND P1, PT, R7, 0x10, !P1 ;  /* 0x000000100700780c */ /* 0x000fe20004f24270 */
[----:B------:R-:W-:Y:S01]  /*30c0*/  UIADD3 UR51, UR51, UR10, URZ ;  /* 0x0000000a33337290 */ /* 0x000fe2000fffe03f */
[----:B------:R-:W-:Y:S02]  /*30d0*/  FMNMX.FTZ R3, R33, R0, !PT ;  /* 0x0000000021037209 */ /* 0x000fe40007810000 */
[----:B------:R-:W-:Y:S01]  /*30e0*/  ISETP.LT.OR P1, PT, R2, 0x11, P1 ;  /* 0x000000110200780c */ /* 0x000fe20000f21670 */
[----:B------:R-:W-:Y:S01]  /*30f0*/  UIADD3 UR10, UR51, UR11, URZ ;  /* 0x0000000b330a7290 */ /* 0x000fe2000fffe03f */
[----:B------:R-:W-:Y:S02]  /*3100*/  ISETP.GT.AND P2, PT, R7, 0x8, !P2 ;  /* 0x000000080700780c */ /* 0x000fe40005744270 */
[----:B------:R-:W-:Y:S02]  /*3110*/  FSEL R34, R34, -INF , !P1 ;  /* 0xff80000022227808 */ /* 0x000fe40004800000 */
[----:B------:R-:W-:-:S02]  /*3120*/  LOP3.LUT P1, RZ, R17, 0x10, RZ, 0xc0, !PT ;  /* 0x0000001011ff7812 */ /* 0x000fc4000782c0ff */
[----:B------:R-:W-:Y:S02]  /*3130*/  FMNMX.FTZ R0, R36, R3, !PT ;  /* 0x0000000324007209 */ /* 0x000fe40007810000 */
[----:B------:R-:W-:Y:S02]  /*3140*/  ISETP.GT.AND P1, PT, R7, 0x11, !P1 ;  /* 0x000000110700780c */ /* 0x000fe40004f24270 */
[C---:B------:R-:W-:Y:S02]  /*3150*/  ISETP.LT.OR P2, PT, R2.reuse, 0x9, P2 ;  /* 0x000000090200780c */ /* 0x040fe40001741670 */
[----:B------:R-:W-:Y:S02]  /*3160*/  ISETP.LT.OR P1, PT, R2, 0x12, P1 ;  /* 0x000000120200780c */ /* 0x000fe40000f21670 */
[----:B------:R-:W-:Y:S02]  /*3170*/  FMNMX.FTZ R3, R37, R0, !PT ;  /* 0x0000000025037209 */ /* 0x000fe40007810000 */
[----:B------:R-:W-:-:S02]  /*3180*/  FSEL R35, R35, -INF , !P1 ;  /* 0xff80000023237808 */ /* 0x000fc40004800000 */
[----:B------:R-:W-:Y:S02]  /*3190*/  LOP3.LUT P1, RZ, R17, 0x2000000, RZ, 0xc0, !PT ;  /* 0x0200000011ff7812 */ /* 0x000fe4000782c0ff */
[----:B------:R-:W-:Y:S02]  /*31a0*/  FSEL R30, R30, -INF , !P2 ;  /* 0xff8000001e1e7808 */ /* 0x000fe40005000000 */
[----:B------:R-:W-:Y:S02]  /*31b0*/  ISETP.GT.AND P1, PT, R7, 0x18, !P1 ;  /* 0x000000180700780c */ /* 0x000fe40004f24270 */
[----:B------:R-:W-:Y:S02]  /*31c0*/  LOP3.LUT P2, RZ, R17, 0x40000, RZ, 0xc0, !PT ;  /* 0x0004000011ff7812 */ /* 0x000fe4000784c0ff */
[----:B------:R-:W-:Y:S02]  /*31d0*/  ISETP.LT.OR P1, PT, R2, 0x19, P1 ;  /* 0x000000190200780c */ /* 0x000fe40000f21670 */
[----:B------:R-:W-:-:S02]  /*31e0*/  FMNMX.FTZ R0, R40, R3, !PT ;  /* 0x0000000328007209 */ /* 0x000fc40007810000 */
[----:B------:R-:W-:Y:S02]  /*31f0*/  FSEL R38, R38, -INF , !P1 ;  /* 0xff80000026267808 */ /* 0x000fe40004800000 */
[----:B------:R-:W-:Y:S02]  /*3200*/  LOP3.LUT P1, RZ, R17, 0x1000000, RZ, 0xc0, !PT ;  /* 0x0100000011ff7812 */ /* 0x000fe4000782c0ff */
[----:B------:R-:W-:Y:S02]  /*3210*/  FMNMX.FTZ R3, R41, R0, !PT ;  /* 0x0000000029037209 */ /* 0x000fe40007810000 */
[----:B------:R-:W-:Y:S02]  /*3220*/  ISETP.GT.AND P1, PT, R7, 0x19, !P1 ;  /* 0x000000190700780c */ /* 0x000fe40004f24270 */
[----:B------:R-:W-:Y:S02]  /*3230*/  LOP3.LUT P6, RZ, R17, 0x20000, RZ, 0xc0, !PT ;  /* 0x0002000011ff7812 */ /* 0x000fe400078cc0ff */
[----:B------:R-:W-:-:S02]  /*3240*/  ISETP.LT.OR P1, PT, R2, 0x1a, P1 ;  /* 0x0000001a0200780c */ /* 0x000fc40000f21670 */
[----:B------:R-:W-:Y:S02]  /*3250*/  FMNMX.FTZ R0, R44, R3, !PT ;  /* 0x000000032c007209 */ /* 0x000fe40007810000 */
[----:B------:R-:W-:Y:S02]  /*3260*/  FSEL R39, R39, -INF , !P1 ;  /* 0xff80000027277808 */ /* 0x000fe40004800000 */
[----:B------:R-:W-:Y:S02]  /*3270*/  LOP3.LUT P1, RZ, R17, 0x800000, RZ, 0xc0, !PT ;  /* 0x0080000011ff7812 */ /* 0x000fe4000782c0ff */
[----:B------:R-:W-:Y:S02]  /*3280*/  FMNMX.FTZ R3, R45, R0, !PT ;  /* 0x000000002d037209 */ /* 0x000fe40007810000 */
[----:B------:R-:W-:Y:S02]  /*3290*/  ISETP.GT.AND P1, PT, R7, 0x20, !P1 ;  /* 0x000000200700780c */ /* 0x000fe40004f24270 */
[----:B------:R-:W-:-:S02]  /*32a0*/  FMNMX.FTZ R0, R48, R3, !PT ;  /* 0x0000000330007209 */ /* 0x000fc40007810000 */
[----:B------:R-:W-:Y:S02]  /*32b0*/  ISETP.LT.OR P1, PT, R2, 0x21, P1 ;  /* 0x000000210200780c */ /* 0x000fe40000f21670 */
[----:B------:R-:W-:Y:S02]  /*32c0*/  FMNMX.FTZ R3, R49, R0, !PT ;  /* 0x0000000031037209 */ /* 0x000fe40007810000 */
[----:B------:R-:W-:Y:S02]  /*32d0*/  FSEL R42, R42, -INF , !P1 ;  /* 0xff8000002a2a7808 */ /* 0x000fe40004800000 */
[----:B------:R-:W-:Y:S02]  /*32e0*/  LOP3.LUT P1, RZ, R17, 0x400000, RZ, 0xc0, !PT ;  /* 0x0040000011ff7812 */ /* 0x000fe4000782c0ff */
[----:B------:R-:W-:Y:S02]  /*32f0*/  FMNMX.FTZ R0, R52, R3, !PT ;  /* 0x0000000334007209 */ /* 0x000fe40007810000 */
[----:B------:R-:W-:-:S02]  /*3300*/  ISETP.GT.AND P1, PT, R7, 0x21, !P1 ;  /* 0x000000210700780c */ /* 0x000fc40004f24270 */
[----:B------:R-:W-:Y:S02]  /*3310*/  FMNMX.FTZ R3, R53, R0, !PT ;  /* 0x0000000035037209 */ /* 0x000fe40007810000 */
[----:B------:R-:W-:Y:S02]  /*3320*/  ISETP.LT.OR P1, PT, R2, 0x22, P1 ;  /* 0x000000220200780c */ /* 0x000fe40000f21670 */
[----:B------:R-:W-:Y:S02]  /*3330*/  FMNMX.FTZ R0, R56, R3, !PT ;  /* 0x0000000338007209 */ /* 0x000fe40007810000 */
[----:B------:R-:W-:Y:S02]  /*3340*/  FSEL R43, R43, -INF , !P1 ;  /* 0xff8000002b2b7808 */ /* 0x000fe40004800000 */
[----:B------:R-:W-:Y:S02]  /*3350*/  LOP3.LUT P1, RZ, R17, 0x200000, RZ, 0xc0, !PT ;  /* 0x0020000011ff7812 */ /* 0x000fe4000782c0ff */
[----:B------:R-:W-:-:S02]  /*3360*/  FMNMX.FTZ R3, R57, R0, !PT ;  /* 0x0000000039037209 */ /* 0x000fc40007810000 */
[----:B------:R-:W-:Y:S02]  /*3370*/  ISETP.GT.AND P1, PT, R7, 0x28, !P1 ;  /* 0x000000280700780c */ /* 0x000fe40004f24270 */
[----:B------:R-:W-:Y:S02]  /*3380*/  FMNMX.FTZ R0, R60, R3, !PT ;  /* 0x000000033c007209 */ /* 0x000fe40007810000 */
[----:B------:R-:W-:Y:S02]  /*3390*/  ISETP.LT.OR P1, PT, R2, 0x29, P1 ;  /* 0x000000290200780c */ /* 0x000fe40000f21670 */
[----:B------:R-:W-:Y:S02]  /*33a0*/  FMNMX.FTZ R3, R61, R0, !PT ;  /* 0x000000003d037209 */ /* 0x000fe40007810000 */
[----:B------:R-:W-:Y:S02]  /*33b0*/  FSEL R46, R46, -INF , !P1 ;  /* 0xff8000002e2e7808 */ /* 0x000fe40004800000 */
[----:B------:R-:W-:-:S02]  /*33c0*/  LOP3.LUT P1, RZ, R17, 0x100000, RZ, 0xc0, !PT ;  /* 0x0010000011ff7812 */ /* 0x000fc4000782c0ff */
[----:B------:R-:W-:Y:S02]  /*33d0*/  FMNMX.FTZ R0, R64, R3, !PT ;  /* 0x0000000340007209 */ /* 0x000fe40007810000 */
[----:B------:R-:W-:Y:S02]  /*33e0*/  ISETP.GT.AND P1, PT, R7, 0x29, !P1 ;  /* 0x000000290700780c */ /* 0x000fe40004f24270 */
[----:B------:R-:W-:Y:S02]  /*33f0*/  FMNMX.FTZ R3, R65, R0, !PT ;  /* 0x0000000041037209 */ /* 0x000fe40007810000 */
[----:B------:R-:W-:Y:S02]  /*3400*/  ISETP.LT.OR P1, PT, R2, 0x2a, P1 ;  /* 0x0000002a0200780c */ /* 0x000fe40000f21670 */
[----:B------:R-:W-:Y:S02]  /*3410*/  FMNMX.FTZ R0, R68, R3, !PT ;  /* 0x0000000344007209 */ /* 0x000fe40007810000 */
[----:B------:R-:W-:-:S02]  /*3420*/  FSEL R47, R47, -INF , !P1 ;  /* 0xff8000002f2f7808 */ /* 0x000fc40004800000 */
[----:B------:R-:W-:Y:S02]  /*3430*/  LOP3.LUT P1, RZ, R17, 0x80000, RZ, 0xc0, !PT ;  /* 0x0008000011ff7812 */ /* 0x000fe4000782c0ff */
[----:B------:R-:W-:Y:S02]  /*3440*/  FMNMX.FTZ R3, R69, R0, !PT ;  /* 0x0000000045037209 */ /* 0x000fe40007810000 */
[----:B------:R-:W-:Y:S02]  /*3450*/  ISETP.GT.AND P1, PT, R7, 0x30, !P1 ;  /* 0x000000300700780c */ /* 0x000fe40004f24270 */
[----:B------:R-:W-:Y:S02]  /*3460*/  FMNMX.FTZ R0, R72, R3, !PT ;  /* 0x0000000348007209 */ /* 0x000fe40007810000 */
[----:B------:R-:W-:Y:S02]  /*3470*/  ISETP.LT.OR P1, PT, R2, 0x31, P1 ;  /* 0x000000310200780c */ /* 0x000fe40000f21670 */
[----:B------:R-:W-:-:S02]  /*3480*/  FMNMX.FTZ R3, R73, R0, !PT ;  /* 0x0000000049037209 */ /* 0x000fc40007810000 */
[----:B------:R-:W-:Y:S02]  /*3490*/  FSEL R50, R50, -INF , !P1 ;  /* 0xff80000032327808 */ /* 0x000fe40004800000 */
[----:B------:R-:W-:Y:S02]  /*34a0*/  ISETP.GT.AND P1, PT, R7, 0x31, !P2 ;  /* 0x000000310700780c */ /* 0x000fe40005724270 */
[----:B------:R-:W-:Y:S02]  /*34b0*/  FMNMX.FTZ R0, R76, R3, !PT ;  /* 0x000000034c007209 */ /* 0x000fe40007810000 */
[----:B------:R-:W-:Y:S02]  /*34c0*/  ISETP.LT.OR P1, PT, R2, 0x32, P1 ;  /* 0x000000320200780c */ /* 0x000fe40000f21670 */
[----:B------:R-:W-:Y:S02]  /*34d0*/  FMNMX.FTZ R3, R77, R0, !PT ;  /* 0x000000004d037209 */ /* 0x000fe40007810000 */
[----:B------:R-:W-:-:S02]  /*34e0*/  FSEL R51, R51, -INF , !P1 ;  /* 0xff80000033337808 */ /* 0x000fc40004800000 */
        /* <DEDUP_REMOVED lines=10> */
[----:B------:R-:W-:Y:S01]  /*3590*/  LOP3.LUT P2, RZ, R17, 0x80, RZ, 0xc0, !PT ;  /* 0x0000008011ff7812 */ /* 0x000fe2000784c0ff */
[----:B------:R-:W0:Y:S01]  /*35a0*/  SHFL.BFLY PT, R0, R3, 0x2, 0x1f ;  /* 0x0c401f0003007f89 */ /* 0x000e2200000e0000 */
[----:B------:R-:W-:-:S02]  /*35b0*/  FSEL R55, R55, -INF , !P1 ;  /* 0xff80000037377808 */ /* 0x000fc40004800000 */
[C---:B------:R-:W-:Y:S02]  /*35c0*/  LOP3.LUT P1, RZ, R17.reuse, 0x8000, RZ, 0xc0, !PT ;  /* 0x0000800011ff7812 */ /* 0x040fe4000782c0ff */
[----:B------:R-:W-:Y:S02]  /*35d0*/  LOP3.LUT P6, RZ, R17, 0x40, RZ, 0xc0, !PT ;  /* 0x0000004011ff7812 */ /* 0x000fe400078cc0ff */
[C---:B------:R-:W-:Y:S02]  /*35e0*/  ISETP.GT.AND P1, PT, R7.reuse, 0x40, !P1 ;  /* 0x000000400700780c */ /* 0x040fe40004f24270 */
[C---:B------:R-:W-:Y:S02]  /*35f0*/  ISETP.GT.AND P3, PT, R7.reuse, 0x70, !P3 ;  /* 0x000000700700780c */ /* 0x040fe40005f64270 */
[----:B------:R-:W-:Y:S02]  /*3600*/  ISETP.LT.OR P1, PT, R2, 0x41, P1 ;  /* 0x000000410200780c */ /* 0x000fe40000f21670 */
[----:B------:R-:W-:-:S02]  /*3610*/  ISETP.GT.AND P4, PT, R7, 0x71, !P4 ;  /* 0x000000710700780c */ /* 0x000fc40006784270 */
[----:B------:R-:W-:Y:S02]  /*3620*/  FSEL R58, R58, -INF , !P1 ;  /* 0xff8000003a3a7808 */ /* 0x000fe40004800000 */
[----:B------:R-:W-:Y:S02]  /*3630*/  LOP3.LUT P1, RZ, R17, 0x4000, RZ, 0xc0, !PT ;  /* 0x0000400011ff7812 */ /* 0x000fe4000782c0ff */
[C---:B------:R-:W-:Y:S02]  /*3640*/  ISETP.LT.OR P3, PT, R2.reuse, 0x71, P3 ;  /* 0x000000710200780c */ /* 0x040fe40001f61670 */
[C---:B------:R-:W-:Y:S02]  /*3650*/  ISETP.GT.AND P1, PT, R7.reuse, 0x41, !P1 ;  /* 0x000000410700780c */ /* 0x040fe40004f24270 */
[----:B------:R-:W-:Y:S02]  /*3660*/  ISETP.GT.AND P5, PT, R7, 0x78, !P5 ;  /* 0x000000780700780c */ /* 0x000fe40006fa4270 */
[----:B------:R-:W-:-:S02]  /*3670*/  ISETP.LT.OR P1, PT, R2, 0x42, P1 ;  /* 0x000000420200780c */ /* 0x000fc40000f21670 */
[----:B0-----:R-:W-:Y:S02]  /*3680*/  FMNMX.FTZ R6, R3, R0, !PT ;  /* 0x0000000003067209 */ /* 0x001fe40007810000 */
[----:B------:R-:W-:Y:S02]  /*3690*/  FSEL R59, R59, -INF , !P1 ;  /* 0xff8000003b3b7808 */ /* 0x000fe40004800000 */
[----:B------:R-:W-:Y:S01]  /*36a0*/  LOP3.LUT P1, RZ, R17, 0x2000, RZ, 0xc0, !PT ;  /* 0x0000200011ff7812 */ /* 0x000fe2000782c0ff */
[----:B------:R-:W0:Y:S01]  /*36b0*/  SHFL.BFLY PT, R9, R6, 0x1, 0x1f ;  /* 0x0c201f0006097f89 */ /* 0x000e2200000e0000 */
[----:B------:R-:W-:Y:S02]  /*36c0*/  ISETP.LT.OR P4, PT, R2, 0x72, P4 ;  /* 0x000000720200780c */ /* 0x000fe40002781670 */
[----:B------:R-:W-:Y:S02]  /*36d0*/  ISETP.GT.AND P1, PT, R7, 0x48, !P1 ;  /* 0x000000480700780c */ /* 0x000fe40004f24270 */
[----:B------:R-:W-:-:S02]  /*36e0*/  FSEL R82, R82, -INF , !P3 ;  /* 0xff80000052527808 */ /* 0x000fc40005800000 */
[C---:B------:R-:W-:Y:S02]  /*36f0*/  ISETP.LT.OR P1, PT, R2.reuse, 0x49, P1 ;  /* 0x000000490200780c */ /* 0x040fe40000f21670 */
[----:B------:R-:W-:Y:S02]  /*3700*/  ISETP.LT.OR P5, PT, R2, 0x79, P5 ;  /* 0x000000790200780c */ /* 0x000fe40002fa1670 */
[----:B------:R-:W-:Y:S02]  /*3710*/  FSEL R62, R62, -INF , !P1 ;  /* 0xff8000003e3e7808 */ /* 0x000fe40004800000 */
[----:B------:R-:W-:Y:S02]  /*3720*/  LOP3.LUT P1, RZ, R17, 0x1000, RZ, 0xc0, !PT ;  /* 0x0000100011ff7812 */ /* 0x000fe4000782c0ff */
[----:B------:R-:W-:Y:S02]  /*3730*/  FSEL R83, R83, -INF , !P4 ;  /* 0xff80000053537808 */ /* 0x000fe40006000000 */
[----:B------:R-:W-:-:S02]  /*3740*/  ISETP.GT.AND P1, PT, R7, 0x49, !P1 ;  /* 0x000000490700780c */ /* 0x000fc40004f24270 */
[----:B------:R-:W-:Y:S02]  /*3750*/  FSEL R86, R86, -INF , !P5 ;  /* 0xff80000056567808 */ /* 0x000fe40006800000 */
[----:B------:R-:W-:Y:S02]  /*3760*/  ISETP.LT.OR P1, PT, R2, 0x4a, P1 ;  /* 0x0000004a0200780c */ /* 0x000fe40000f21670 */
[----:B0-----:R-:W-:Y:S02]  /*3770*/  FMNMX.FTZ R0, R6, R9, !PT ;  /* 0x0000000906007209 */ /* 0x001fe40007810000 */
[----:B------:R-:W-:Y:S02]  /*3780*/  FSEL R63, R63, -INF , !P1 ;  /* 0xff8000003f3f7808 */ /* 0x000fe40004800000 */
[----:B------:R-:W-:Y:S01]  /*3790*/  LOP3.LUT P1, RZ, R17, 0x800, RZ, 0xc0, !PT ;  /* 0x0000080011ff7812 */ /* 0x000fe2000782c0ff */
[----:B------:R-:W-:-:S03]  /*37a0*/  FFMA.FTZ R89, R0, R89, -8 ;  /* 0xc100000000597423 */ /* 0x000fc60000010059 */
[----:B------:R-:W-:-:S04]  /*37b0*/  ISETP.GT.AND P1, PT, R7, 0x50, !P1 ;  /* 0x000000500700780c */ /* 0x000fc80004f24270 */
[----:B------:R-:W-:-:S04]  /*37c0*/  ISETP.LT.OR P1, PT, R2, 0x51, P1 ;  /* 0x000000510200780c */ /* 0x000fc80000f21670 */
[----:B------:R-:W-:Y:S02]  /*37d0*/  FSEL R66, R66, -INF , !P1 ;  /* 0xff80000042427808 */ /* 0x000fe40004800000 */
[----:B------:R-:W-:-:S04]  /*37e0*/  LOP3.LUT P1, RZ, R17, 0x400, RZ, 0xc0, !PT ;  /* 0x0000040011ff7812 */ /* 0x000fc8000782c0ff */
        /* <DEDUP_REMOVED lines=11> */
[----:B------:R-:W-:Y:S02]  /*38a0*/  ISETP.GT.AND P1, PT, R7, 0x60, !P2 ;  /* 0x000000600700780c */ /* 0x000fe40005724270 */
[----:B------:R-:W-:Y:S02]  /*38b0*/  LOP3.LUT P2, RZ, R17, 0x20, RZ, 0xc0, !PT ;  /* 0x0000002011ff7812 */ /* 0x000fe4000784c0ff */
[----:B------:R-:W-:Y:S02]  /*38c0*/  ISETP.LT.OR P1, PT, R2, 0x61, P1 ;  /* 0x000000610200780c */ /* 0x000fe40000f21670 */
[----:B------:R-:W-:Y:S02]  /*38d0*/  ISETP.GT.AND P2, PT, R7, 0x69, !P2 ;  /* 0x000000690700780c */ /* 0x000fe40005744270 */
[----:B------:R-:W-:-:S02]  /*38e0*/  FSEL R74, R74, -INF , !P1 ;  /* 0xff8000004a4a7808 */ /* 0x000fc40004800000 */
[----:B------:R-:W-:Y:S02]  /*38f0*/  ISETP.GT.AND P1, PT, R7, 0x61, !P6 ;  /* 0x000000610700780c */ /* 0x000fe40007724270 */
[----:B------:R-:W-:Y:S02]  /*3900*/  LOP3.LUT P6, RZ, R17, 0x2, RZ, 0xc0, !PT ;  /* 0x0000000211ff7812 */ /* 0x000fe400078cc0ff */
[C---:B------:R-:W-:Y:S02]  /*3910*/  ISETP.LT.OR P1, PT, R2.reuse, 0x62, P1 ;  /* 0x000000620200780c */ /* 0x040fe40000f21670 */
[----:B------:R-:W-:Y:S02]  /*3920*/  ISETP.LT.OR P2, PT, R2, 0x6a, P2 ;  /* 0x0000006a0200780c */ /* 0x000fe40001741670 */
[----:B------:R-:W-:Y:S02]  /*3930*/  FSEL R75, R75, -INF , !P1 ;  /* 0xff8000004b4b7808 */ /* 0x000fe40004800000 */
[----:B------:R-:W-:-:S02]  /*3940*/  FSETP.NEU.FTZ.AND P1, PT, R0, -INF , PT ;  /* 0xff8000000000780b */ /* 0x000fc40003f3d000 */
[----:B------:R-:W-:Y:S02]  /*3950*/  FSEL R79, R79, -INF , !P2 ;  /* 0xff8000004f4f7808 */ /* 0x000fe40005000000 */
[----:B------:R-:W-:Y:S02]  /*3960*/  FSEL R89, R89, RZ, P1 ;  /* 0x000000ff59597208 */ /* 0x000fe40000800000 */
[----:B------:R-:W-:Y:S02]  /*3970*/  ISETP.GT.AND P1, PT, R7, RZ, !P6 ;  /* 0x000000ff0700720c */ /* 0x000fe40007724270 */
[----:B------:R-:W-:Y:S01]  /*3980*/  LOP3.LUT P6, RZ, R17, 0x1, RZ, 0xc0, !PT ;  /* 0x0000000111ff7812 */ /* 0x000fe200078cc0ff */
[--C-:B------:R-:W-:Y:S01]  /*3990*/  FFMA.FTZ R3, R24, UR43, -R89.reuse ;  /* 0x0000002b18037c23 */ /* 0x100fe20008010859 */
[----:B------:R-:W-:Y:S01]  /*39a0*/  ISETP.LT.OR P1, PT, R2, 0x1, P1 ;  /* 0x000000010200780c */ /* 0x000fe20000f21670 */
[--C-:B------:R-:W-:Y:S01]  /*39b0*/  FFMA.FTZ R8, R28, UR43, -R89.reuse ;  /* 0x0000002b1c087c23 */ /* 0x100fe20008010859 */
[----:B------:R-:W-:-:S01]  /*39c0*/  FFMA.FTZ R10, R32, UR43, -R89 ;  /* 0x0000002b200a7c23 */ /* 0x000fc20008010859 */
[----:B------:R-:W-:Y:S01]  /*39d0*/  ISETP.GT.AND P6, PT, R7, 0x79, !P6 ;  /* 0x000000790700780c */ /* 0x000fe200077c4270 */
[----:B------:R-:W-:-:S01]  /*39e0*/  FFMA.FTZ R6, R25, UR43, -R89 ;  /* 0x0000002b19067c23 */ /* 0x000fc20008010859 */
[----:B------:R-:W-:Y:S01]  /*39f0*/  FSEL R26, R26, -INF , !P1 ;  /* 0xff8000001a1a7808 */ /* 0x000fe20004800000 */
[----:B------:R-:W-:Y:S01]  /*3a00*/  MUFU.EX2 R3, R3 ;  /* 0x0000000300037308 */ /* 0x000fe20000000800 */
[----:B------:R-:W-:Y:S01]  /*3a10*/  LOP3.LUT P1, RZ, R17, 0x4000000, RZ, 0xc0, !PT ;  /* 0x0400000011ff7812 */ /* 0x000fe2000782c0ff */
[--C-:B------:R-:W-:Y:S01]  /*3a20*/  FFMA.FTZ R9, R29, UR43, -R89.reuse ;  /* 0x0000002b1d097c23 */ /* 0x100fe20008010859 */
[----:B------:R-:W-:Y:S01]  /*3a30*/  FMNMX.FTZ R11, R26, R27, !PT ;  /* 0x0000001b1a0b7209 */ /* 0x000fe20007810000 */
[--C-:B------:R-:W-:Y:S01]  /*3a40*/  FFMA.FTZ R13, R33, UR43, -R89.reuse ;  /* 0x0000002b210d7c23 */ /* 0x100fe20008010859 */
[----:B------:R-:W-:Y:S01]  /*3a50*/  ISETP.GT.AND P1, PT, R7, 0x68, !P1 ;  /* 0x000000680700780c */ /* 0x000fe20004f24270 */
[--C-:B------:R-:W-:Y:S01]  /*3a60*/  FFMA.FTZ R21, R41, UR43, -R89.reuse ;  /* 0x0000002b29157c23 */ /* 0x100fe20008010859 */
[----:B------:R-:W-:Y:S01]  /*3a70*/  FMNMX.FTZ R12, R30, R11, !PT ;  /* 0x0000000b1e0c7209 */ /* 0x000fe20007810000 */
[----:B------:R-:W-:Y:S01]  /*3a80*/  MUFU.EX2 R6, R6 ;  /* 0x0000000600067308 */ /* 0x000fe20000000800 */
[----:B------:R-:W-:Y:S01]  /*3a90*/  ISETP.LT.OR P1, PT, R2, 0x69, P1 ;  /* 0x000000690200780c */ /* 0x000fe20000f21670 */
[--C-:B------:R-:W-:Y:S01]  /*3aa0*/  FFMA.FTZ R41, R65, UR43, -R89.reuse ;  /* 0x0000002b41297c23 */ /* 0x100fe20008010859 */
[----:B------:R-:W-:Y:S01]  /*3ab0*/  FMNMX.FTZ R11, R31, R12, !PT ;  /* 0x0000000c1f0b7209 */ /* 0x000fe20007810000 */
[--C-:B------:R-:W-:Y:S01]  /*3ac0*/  FFMA.FTZ R15, R37, UR43, -R89.reuse ;  /* 0x0000002b250f7c23 */ /* 0x100fe20008010859 */
[----:B------:R-:W-:Y:S01]  /*3ad0*/  FSEL R78, R78, -INF , !P1 ;  /* 0xff8000004e4e7808 */ /* 0x000fe20004800000 */
        /* <DEDUP_REMOVED lines=8> */
[----:B------:R-:W-:Y:S01]  /*3b60*/  IMAD.U32 R60, RZ, RZ, UR43 ;  /* 0x0000002bff3c7e24 */ /* 0x000fe2000f8e00ff */
[----:B------:R-:W-:Y:S01]  /*3b70*/  FMNMX.FTZ R14, R38, R11, !PT ;  /* 0x0000000b260e7209 */ /* 0x000fe20007810000 */
[----:B------:R-:W0:Y:S01]  /*3b80*/  MUFU.EX2 R9, R9 ;  /* 0x0000000900097308 */ /* 0x000e220000000800 */
[----:B------:R-:W-:-:S01]  /*3b90*/  FFMA.FTZ R45, R69, UR43, -R89 ;  /* 0x0000002b452d7c23 */ /* 0x000fc20008010859 */
[--C-:B------:R-:W-:Y:S01]  /*3ba0*/  FFMA.FTZ R29, R49, UR43, -R89.reuse ;  /* 0x0000002b311d7c23 */ /* 0x100fe20008010859 */
[----:B------:R-:W-:Y:S01]  /*3bb0*/  FMNMX.FTZ R11, R39, R14, !PT ;  /* 0x0000000e270b7209 */ /* 0x000fe20007810000 */
[--C-:B------:R-:W-:Y:S01]  /*3bc0*/  FFMA.FTZ R37, R61, UR43, -R89.reuse ;  /* 0x0000002b3d257c23 */ /* 0x100fe20008010859 */
[----:B------:R-:W-:-:S01]  /*3bd0*/  FFMA.FTZ R7, R53, UR43, -R89 ;  /* 0x0000002b35077c23 */ /* 0x000fc20008010859 */
[--C-:B------:R-:W-:Y:S01]  /*3be0*/  FFMA.FTZ R33, R57, UR43, -R89.reuse ;  /* 0x0000002b39217c23 */ /* 0x100fe20008010859 */
[----:B------:R-:W-:Y:S01]  /*3bf0*/  FMNMX.FTZ R14, R42, R11, !PT ;  /* 0x0000000b2a0e7209 */ /* 0x000fe20007810000 */
[----:B------:R-:W-:Y:S01]  /*3c00*/  MUFU.EX2 R10, R10 ;  /* 0x0000000a000a7308 */ /* 0x000fe20000000800 */
        /* <DEDUP_REMOVED lines=8> */
[----:B0-----:R-:W-:Y:S01]  /*3c90*/  F2FP.SATFINITE.E4M3.F32.PACK_AB_MERGE_C R148, R9, R8, RZ ;  /* 0x000000080994723e */ /* 0x001fe200048070ff */
[--C-:B------:R-:W-:Y:S01]  /*3ca0*/  FFMA.FTZ R61, R85, UR43, -R89.reuse ;  /* 0x0000002b553d7c23 */ /* 0x100fe20008010859 */
[----:B------:R-:W-:Y:S01]  /*3cb0*/  FMNMX.FTZ R11, R47, R20, !PT ;  /* 0x000000142f0b7209 */ /* 0x000fe20007810000 */
[----:B------:R-:W-:Y:S01]  /*3cc0*/  FFMA.FTZ R57, R81, UR43, -R89 ;  /* 0x0000002b51397c23 */ /* 0x000fe20008010859 */
[----:B------:R-:W-:-:S02]  /*3cd0*/  F2FP.SATFINITE.E4M3.F32.PACK_AB_MERGE_C R148, R6, R3, R148 ;  /* 0x000000030694723e */ /* 0x000fc40004807094 */
[----:B------:R-:W-:Y:S01]  /*3ce0*/  FMNMX.FTZ R20, R50, R11, !PT ;  /* 0x0000000b32147209 */ /* 0x000fe20007810000 */
[----:B------:R-:W-:Y:S03]  /*3cf0*/  MUFU.EX2 R12, R12 ;  /* 0x0000000c000c7308 */ /* 0x000fe60000000800 */
[----:B------:R-:W-:Y:S01]  /*3d00*/  FMNMX.FTZ R11, R51, R20, !PT ;  /* 0x00000014330b7209 */ /* 0x000fe20007810000 */
[----:B------:R-:W-:-:S03]  /*3d10*/  FFMA.FTZ R20, R44, UR43, -R89 ;  /* 0x0000002b2c147c23 */ /* 0x000fc60008010859 */
[----:B------:R-:W-:Y:S01]  /*3d20*/  FMNMX.FTZ R24, R54, R11, !PT ;  /* 0x0000000b36187209 */ /* 0x000fe20007810000 */
[----:B------:R-:W0:Y:S03]  /*3d30*/  MUFU.EX2 R15, R15 ;  /* 0x0000000f000f7308 */ /* 0x000e260000000800 */
[----:B------:R-:W-:-:S04]  /*3d40*/  FMNMX.FTZ R11, R55, R24, !PT ;  /* 0x00000018370b7209 */ /* 0x000fc80007810000 */
[----:B------:R-:W-:Y:S01]  /*3d50*/  FMNMX.FTZ R24, R58, R11, !PT ;  /* 0x0000000b3a187209 */ /* 0x000fe20007810000 */
[----:B------:R-:W-:Y:S03]  /*3d60*/  MUFU.EX2 R14, R14 ;  /* 0x0000000e000e7308 */ /* 0x000fe60000000800 */
[----:B------:R-:W-:Y:S01]  /*3d70*/  FMNMX.FTZ R11, R59, R24, !PT ;  /* 0x000000183b0b7209 */ /* 0x000fe20007810000 */
[--C-:B------:R-:W-:Y:S01]  /*3d80*/  FFMA.FTZ R24, R48, UR43, -R89.reuse ;  /* 0x0000002b30187c23 */ /* 0x100fe20008010859 */
[----:B------:R-:W-:-:S02]  /*3d90*/  FFMA.FTZ R48, R76, UR43, -R89 ;  /* 0x0000002b4c307c23 */ /* 0x000fc40008010859 */
[----:B------:R-:W-:Y:S01]  /*3da0*/  FMNMX.FTZ R28, R62, R11, !PT ;  /* 0x0000000b3e1c7209 */ /* 0x000fe20007810000 */
[----:B------:R-:W-:Y:S01]  /*3db0*/  MUFU.EX2 R21, R21 ;  /* 0x0000001500157308 */ /* 0x000fe20000000800 */
[----:B0-----:R-:W-:-:S02]  /*3dc0*/  F2FP.SATFINITE.E4M3.F32.PACK_AB_MERGE_C R150, R15, R12, RZ ;  /* 0x0000000c0f96723e */ /* 0x001fc400048070ff */
        /* <DEDUP_REMOVED lines=9> */
[----:B------:R-:W-:-:S04]  /*3e60*/  FMNMX.FTZ R11, R71, R32, !PT ;  /* 0x00000020470b7209 */ /* 0x000fc80007810000 */
[----:B------:R-:W-:Y:S01]  /*3e70*/  FMNMX.FTZ R32, R74, R11, !PT ;  /* 0x0000000b4a207209 */ /* 0x000fe20007810000 */
[----:B------:R-:W-:Y:S03]  /*3e80*/  MUFU.EX2 R24, R24 ;  /* 0x0000001800187308 */ /* 0x000fe60000000800 */
[----:B------:R-:W-:Y:S01]  /*3e90*/  FMNMX.FTZ R11, R75, R32, !PT ;  /* 0x000000204b0b7209 */ /* 0x000fe20007810000 */
[----:B------:R-:W-:-:S03]  /*3ea0*/  FFMA.FTZ R32, R56, UR43, -R89 ;  /* 0x0000002b38207c23 */ /* 0x000fc60008010859 */
[----:B------:R-:W-:Y:S01]  /*3eb0*/  FMNMX.FTZ R36, R78, R11, !PT ;  /* 0x0000000b4e247209 */ /* 0x000fe20007810000 */
[----:B------:R-:W-:Y:S01]  /*3ec0*/  MUFU.EX2 R29, R29 ;  /* 0x0000001d001d7308 */ /* 0x000fe20000000800 */
[----:B0-----:R-:W-:Y:S02]  /*3ed0*/  F2FP.SATFINITE.E4M3.F32.PACK_AB_MERGE_C R144, R25, R20, RZ ;  /* 0x000000141990723e */ /* 0x001fe400048070ff */
[----:B------:R-:W-:Y:S02]  /*3ee0*/  FMNMX.FTZ R11, R79, R36, !PT ;  /* 0x000000244f0b7209 */ /* 0x000fe40007810000 */
[----:B------:R-:W-:Y:S02]  /*3ef0*/  F2FP.SATFINITE.E4M3.F32.PACK_AB_MERGE_C R144, R21, R14, R144 ;  /* 0x0000000e1590723e */ /* 0x000fe40004807090 */
[----:B------:R-:W-:Y:S01]  /*3f00*/  FMNMX.FTZ R36, R82, R11, !PT ;  /* 0x0000000b52247209 */ /* 0x000fe20007810000 */
[----:B------:R-:W-:Y:S03]  /*3f10*/  MUFU.EX2 R2, R2 ;  /* 0x0000000200027308 */ /* 0x000fe60000000800 */
[----:B------:R-:W-:-:S04]  /*3f20*/  FMNMX.FTZ R11, R83, R36, !PT ;  /* 0x00000024530b7209 */ /* 0x000fc80007810000 */
[----:B------:R-:W-:Y:S01]  /*3f30*/  FMNMX.FTZ R36, R86, R11, !PT ;  /* 0x0000000b56247209 */ /* 0x000fe20007810000 */
[----:B------:R-:W-:Y:S03]  /*3f40*/  MUFU.EX2 R37, R37 ;  /* 0x0000002500257308 */ /* 0x000fe60000000800 */
[----:B------:R-:W-:Y:S01]  /*3f50*/  FMNMX.FTZ R11, R87, R36, !PT ;  /* 0x00000024570b7209 */ /* 0x000fe20007810000 */
[----:B------:R-:W-:-:S04]  /*3f60*/  FFMA.FTZ R36, R64, UR43, -R89 ;  /* 0x0000002b40247c23 */ /* 0x000fc80008010859 */
[----:B------:R-:W0:Y:S01]  /*3f70*/  SHFL.BFLY PT, R44, R11, 0x2, 0x1f ;  /* 0x0c401f000b2c7f89 */ /* 0x000e2200000e0000 */
[----:B------:R-:W-:Y:S08]  /*3f80*/  MUFU.EX2 R28, R28 ;  /* 0x0000001c001c7308 */ /* 0x000ff00000000800 */
[----:B------:R-:W1:Y:S08]  /*3f90*/  MUFU.EX2 R7, R7 ;  /* 0x0000000700077308 */ /* 0x000e700000000800 */
[----:B------:R-:W-:Y:S01]  /*3fa0*/  MUFU.EX2 R32, R32 ;  /* 0x0000002000207308 */ /* 0x000fe20000000800 */
[----:B0-----:R-:W-:-:S07]  /*3fb0*/  FMNMX.FTZ R56, R11, R44, !PT ;  /* 0x0000002c0b387209 */ /* 0x001fce0007810000 */
[----:B------:R-:W-:Y:S01]  /*3fc0*/  MUFU.EX2 R33, R33 ;  /* 0x0000002100217308 */ /* 0x000fe20000000800 */
[----:B-1----:R-:W-:Y:S01]  /*3fd0*/  F2FP.SATFINITE.E4M3.F32.PACK_AB_MERGE_C R146, R7, R28, RZ ;  /* 0x0000001c0792723e */ /* 0x002fe200048070ff */
[----:B------:R-:W0:Y:S03]  /*3fe0*/  SHFL.BFLY PT, R11, R56, 0x1, 0x1f ;  /* 0x0c201f00380b7f89 */ /* 0x000e2600000e0000 */
[----:B------:R-:W-:-:S03]  /*3ff0*/  F2FP.SATFINITE.E4M3.F32.PACK_AB_MERGE_C R146, R29, R24, R146 ;  /* 0x000000181d92723e */ /* 0x000fc60004807092 */
[----:B------:R-:W-:Y:S08]  /*4000*/  MUFU.EX2 R40, R40 ;  /* 0x0000002800287308 */ /* 0x000ff00000000800 */
[----:B------:R-:W-:Y:S08]  /*4010*/  MUFU.EX2 R45, R45 ;  /* 0x0000002d002d7308 */ /* 0x000ff00000000800 */
[----:B------:R-:W-:Y:S01]  /*4020*/  MUFU.EX2 R36, R36 ;  /* 0x0000002400247308 */ /* 0x000fe20000000800 */
[----:B0-----:R-:W-:Y:S01]  /*4030*/  FMNMX.FTZ R11, R56, R11, !PT ;  /* 0x0000000b380b7209 */ /* 0x001fe20007810000 */
[----:B------:R-:W-:-:S03]  /*4040*/  FFMA.FTZ R56, R84, UR43, -R89 ;  /* 0x0000002b54387c23 */ /* 0x000fc60008010859 */
        /* <DEDUP_REMOVED lines=17> */
[--C-:B------:R-:W-:Y:S01]  /*4160*/  FFMA.FTZ R35, R38, UR43, -R60.reuse ;  /* 0x0000002b26237c23 */ /* 0x100fe2000801083c */
[----:B------:R-:W-:-:S01]  /*4170*/  FFMA.FTZ R54, R59, UR43, -R60 ;  /* 0x0000002b3b367c23 */ /* 0x000fc2000801083c */
[----:B------:R-:W-:Y:S01]  /*4180*/  FFMA.FTZ R38, R42, UR43, -R60 ;  /* 0x0000002b2a267c23 */ /* 0x000fe2000801083c */
[----:B------:R-:W-:-:S01]  /*4190*/  FADD.FTZ R59, R3, R6 ;  /* 0x00000006033b7221 */ /* 0x000fc20000010000 */
[----:B------:R-:W0:Y:S01]  /*41a0*/  MUFU.EX2 R27, R27 ;  /* 0x0000001b001b7308 */ /* 0x000e220000000800 */
[----:B------:R-:W-:-:S01]  /*41b0*/  FFMA.FTZ R42, R46, UR43, -R60 ;  /* 0x0000002b2e2a7c23 */ /* 0x000fc2000801083c */
[--C-:B------:R-:W-:Y:S01]  /*41c0*/  FFMA.FTZ R46, R51, UR43, -R60.reuse ;  /* 0x0000002b332e7c23 */ /* 0x100fe2000801083c */
[----:B------:R-:W-:-:S01]  /*41d0*/  FFMA.FTZ R51, R58, UR43, -R60 ;  /* 0x0000002b3a337c23 */ /* 0x000fc2000801083c */
[----:B------:R-:W-:Y:S01]  /*41e0*/  FADD.FTZ R58, R8, R59 ;  /* 0x0000003b083a7221 */ /* 0x000fe20000010000 */
[----:B------:R-:W-:-:S01]  /*41f0*/  FFMA.FTZ R59, R62, UR43, -R60 ;  /* 0x0000002b3e3b7c23 */ /* 0x000fc2000801083c */
[--C-:B------:R-:W-:Y:S01]  /*4200*/  FFMA.FTZ R62, R63, UR43, -R60.reuse ;  /* 0x0000002b3f3e7c23 */ /* 0x100fe2000801083c */
[----:B------:R-:W-:-:S01]  /*4210*/  FFMA.FTZ R47, R47, UR43, -R60 ;  /* 0x0000002b2f2f7c23 */ /* 0x000fc2000801083c */
[----:B------:R-:W1:Y:S01]  /*4220*/  MUFU.EX2 R30, R30 ;  /* 0x0000001e001e7308 */ /* 0x000e620000000800 */
[----:B------:R-:W-:-:S01]  /*4230*/  FADD.FTZ R69, R9, R58 ;  /* 0x0000003a09457221 */ /* 0x000fc20000010000 */
[--C-:B------:R-:W-:Y:S01]  /*4240*/  FFMA.FTZ R55, R55, UR43, -R60.reuse ;  /* 0x0000002b37377c23 */ /* 0x100fe2000801083c */
[----:B------:R-:W-:-:S01]  /*4250*/  FFMA.FTZ R9, R67, UR43, -R60 ;  /* 0x0000002b43097c23 */ /* 0x000fc2000801083c */
[----:B------:R-:W-:Y:S01]  /*4260*/  FFMA.FTZ R70, R70, UR43, -R60 ;  /* 0x0000002b46467c23 */ /* 0x000fe2000801083c */
[----:B------:R-:W-:-:S01]  /*4270*/  FADD.FTZ R58, R10, R69 ;  /* 0x000000450a3a7221 */ /* 0x000fc20000010000 */
[--C-:B------:R-:W-:Y:S01]  /*4280*/  FFMA.FTZ R71, R71, UR43, -R60.reuse ;  /* 0x0000002b47477c23 */ /* 0x100fe2000801083c */
[----:B------:R-:W-:-:S01]  /*4290*/  FFMA.FTZ R74, R74, UR43, -R60 ;  /* 0x0000002b4a4a7c23 */ /* 0x000fc2000801083c */
[----:B------:R-:W2:Y:S01]  /*42a0*/  MUFU.EX2 R65, R65 ;  /* 0x0000004100417308 */ /* 0x000ea20000000800 */
[----:B0-----:R-:W-:-:S01]  /*42b0*/  FADD.FTZ R63, R26, R27 ;  /* 0x0000001b1a3f7221 */ /* 0x001fc20000010000 */
[----:B------:R-:W-:Y:S01]  /*42c0*/  FADD.FTZ R69, R13, R58 ;  /* 0x0000003a0d457221 */ /* 0x000fe20000010000 */
[----:B------:R-:W-:-:S01]  /*42d0*/  FFMA.FTZ R58, R66, UR43, -R60 ;  /* 0x0000002b423a7c23 */ /* 0x000fc2000801083c */
[--C-:B------:R-:W-:Y:S01]  /*42e0*/  FFMA.FTZ R75, R75, UR43, -R60.reuse ;  /* 0x0000002b4b4b7c23 */ /* 0x100fe2000801083c */
[----:B------:R-:W-:-:S01]  /*42f0*/  FFMA.FTZ R78, R78, UR43, -R60 ;  /* 0x0000002b4e4e7c23 */ /* 0x000fc2000801083c */
[----:B------:R-:W-:Y:S01]  /*4300*/  FADD.FTZ R68, R12, R69 ;  /* 0x000000450c447221 */ /* 0x000fe20000010000 */
[----:B------:R-:W-:-:S01]  /*4310*/  FFMA.FTZ R79, R79, UR43, -R60 ;  /* 0x0000002b4f4f7c23 */ /* 0x000fc2000801083c */
[----:B------:R-:W0:Y:S01]  /*4320*/  MUFU.EX2 R31, R31 ;  /* 0x0000001f001f7308 */ /* 0x000e220000000800 */
[----:B-1----:R-:W-:-:S01]  /*4330*/  FADD.FTZ R66, R30, R63 ;  /* 0x0000003f1e427221 */ /* 0x002fc20000010000 */
[----:B------:R-:W-:Y:S01]  /*4340*/  FADD.FTZ R63, R15, R68 ;  /* 0x000000440f3f7221 */ /* 0x000fe20000010000 */
[----:B------:R-:W-:-:S01]  /*4350*/  FFMA.FTZ R82, R82, UR43, -R60 ;  /* 0x0000002b52527c23 */ /* 0x000fc2000801083c */
[--C-:B------:R-:W-:Y:S01]  /*4360*/  FFMA.FTZ R83, R83, UR43, -R60.reuse ;  /* 0x0000002b53537c23 */ /* 0x100fe2000801083c */
[----:B------:R-:W-:-:S01]  /*4370*/  FFMA.FTZ R86, R86, UR43, -R60 ;  /* 0x0000002b56567c23 */ /* 0x000fc2000801083c */
[----:B------:R-:W-:Y:S01]  /*4380*/  FADD.FTZ R8, R14, R63 ;  /* 0x0000003f0e087221 */ /* 0x000fe20000010000 */
[----:B------:R-:W-:-:S01]  /*4390*/  FFMA.FTZ R60, R87, UR43, -R60 ;  /* 0x0000002b573c7c23 */ /* 0x000fc2000801083c */
[----:B------:R-:W1:Y:S01]  /*43a0*/  MUFU.EX2 R34, R34 ;  /* 0x0000002200227308 */ /* 0x000e620000000800 */
[----:B--2---:R-:W-:-:S01]  /*43b0*/  FADD.FTZ R66, R65, R66 ;  /* 0x0000004241427221 */ /* 0x004fc20000010000 */
[----:B------:R-:W-:Y:S01]  /*43c0*/  FADD.FTZ R63, R21, R8 ;  /* 0x00000008153f7221 */ /* 0x000fe20000010000 */
[----:B------:R-:W-:Y:S01]  /*43d0*/  F2FP.SATFINITE.E4M3.F32.PACK_AB_MERGE_C R30, R65, R30, RZ ;  /* 0x0000001e411e723e */ /* 0x000fe200048070ff */
[----:B------:R-:W-:-:S02]  /*43e0*/  VIADD R10, R88, 0xfffffffe ;  /* 0xfffffffe580a7836 */ /* 0x000fc40000000000 */
[----:B------:R-:W-:-:S01]  /*43f0*/  FADD.FTZ R8, R20, R63 ;  /* 0x0000003f14087221 */ /* 0x000fc20000010000 */
[----:B------:R-:W-:Y:S01]  /*4400*/  F2FP.SATFINITE.E4M3.F32.PACK_AB_MERGE_C R149, R27, R26, R30 ;  /* 0x0000001a1b95723e */ /* 0x000fe2000480701e */
[----:B------:R-:W2:Y:S01]  /*4410*/  MUFU.EX2 R35, R35 ;  /* 0x0000002300237308 */ /* 0x000ea20000000800 */
[----:B0-----:R-:W-:-:S01]  /*4420*/  FADD.FTZ R15, R31, R66 ;  /* 0x000000421f0f7221 */ /* 0x001fc20000010000 */
[----:B------:R-:W-:-:S04]  /*4430*/  FADD.FTZ R25, R25, R8 ;  /* 0x0000000819197221 */ /* 0x000fc80000010000 */
[----:B------:R-:W-:Y:S02]  /*4440*/  FADD.FTZ R8, R24, R25 ;  /* 0x0000001918087221 */ /* 0x000fe40000010000 */
[----:B------:R-:W0:Y:S01]  /*4450*/  MUFU.EX2 R64, R64 ;  /* 0x0000004000407308 */ /* 0x000e220000000800 */
[----:B-1----:R-:W-:-:S01]  /*4460*/  FADD.FTZ R6, R34, R15 ;  /* 0x0000000f22067221 */ /* 0x002fc20000010000 */
[----:B------:R-:W-:-:S04]  /*4470*/  FADD.FTZ R13, R29, R8 ;  /* 0x000000081d0d7221 */ /* 0x000fc80000010000 */
[----:B------:R-:W-:Y:S02]  /*4480*/  FADD.FTZ R28, R28, R13 ;  /* 0x0000000d1c1c7221 */ /* 0x000fe40000010000 */
[----:B------:R-:W1:Y:S01]  /*4490*/  MUFU.EX2 R38, R38 ;  /* 0x0000002600267308 */ /* 0x000e620000000800 */
[----:B--2---:R-:W-:-:S01]  /*44a0*/  FADD.FTZ R3, R35, R6 ;  /* 0x0000000623037221 */ /* 0x004fc20000010000 */
[----:B------:R-:W-:-:S04]  /*44b0*/  FADD.FTZ R7, R7, R28 ;  /* 0x0000001c07077221 */ /* 0x000fc80000010000 */
[----:B------:R-:W-:Y:S01]  /*44c0*/  FADD.FTZ R8, R32, R7 ;  /* 0x0000000720087221 */ /* 0x000fe20000010000 */
[----:B------:R-:W-:Y:S01]  /*44d0*/  F2FP.SATFINITE.E4M3.F32.PACK_AB_MERGE_C R7, R45, R40, RZ ;  /* 0x000000282d07723e */ /* 0x000fe200048070ff */
[----:B------:R-:W2:Y:S01]  /*44e0*/  MUFU.EX2 R39, R39 ;  /* 0x0000002700277308 */ /* 0x000ea20000000800 */
[----:B0-----:R-:W-:-:S01]  /*44f0*/  FADD.FTZ R3, R64, R3 ;  /* 0x0000000340037221 */ /* 0x001fc20000010000 */
[----:B------:R-:W-:Y:S02]  /*4500*/  F2FP.SATFINITE.E4M3.F32.PACK_AB_MERGE_C R35, R64, R35, RZ ;  /* 0x000000234023723e */ /* 0x000fe400048070ff */
[----:B------:R-:W-:Y:S02]  /*4510*/  F2FP.SATFINITE.E4M3.F32.PACK_AB_MERGE_C R142, R41, R36, R7 ;  /* 0x00000024298e723e */ /* 0x000fe40004807007 */
[----:B------:R-:W-:Y:S02]  /*4520*/  F2FP.SATFINITE.E4M3.F32.PACK_AB_MERGE_C R151, R34, R31, R35 ;  /* 0x0000001f2297723e */ /* 0x000fe40004807023 */
[----:B------:R-:W0:Y:S01]  /*4530*/  MUFU.EX2 R42, R42 ;  /* 0x0000002a002a7308 */ /* 0x000e220000000800 */
[----:B-1----:R-:W-:-:S07]  /*4540*/  FADD.FTZ R6, R38, R3 ;  /* 0x0000000326067221 */ /* 0x002fce0000010000 */
[----:B------:R-:W1:Y:S01]  /*4550*/  MUFU.EX2 R47, R47 ;  /* 0x0000002f002f7308 */ /* 0x000e620000000800 */
[----:B--2---:R-:W-:-:S07]  /*4560*/  FADD.FTZ R3, R39, R6 ;  /* 0x0000000627037221 */ /* 0x004fce0000010000 */
[----:B------:R-:W2:Y:S01]  /*4570*/  MUFU.EX2 R43, R43 ;  /* 0x0000002b002b7308 */ /* 0x000ea20000000800 */
[----:B0-----:R-:W-:-:S01]  /*4580*/  FADD.FTZ R6, R42, R3 ;  /* 0x000000032a067221 */ /* 0x001fc20000010000 */
[----:B------:R-:W-:-:S04]  /*4590*/  F2FP.SATFINITE.E4M3.F32.PACK_AB_MERGE_C R3, R37, R2, RZ ;  /* 0x000000022503723e */ /* 0x000fc800048070ff */
[C---:B------:R-:W-:Y:S01]  /*45a0*/  F2FP.SATFINITE.E4M3.F32.PACK_AB_MERGE_C R140, R33.reuse, R32, R3 ;  /* 0x00000020218c723e */ /* 0x040fe20004807003 */
[----:B------:R-:W-:-:S01]  /*45b0*/  FADD.FTZ R33, R33, R8 ;  /* 0x0000000821217221 */ /* 0x000fc20000010000 */
[----:B------:R-:W0:Y:S01]  /*45c0*/  MUFU.EX2 R46, R46 ;  /* 0x0000002e002e7308 */ /* 0x000e220000000800 */
[----:B-1----:R-:W-:-:S01]  /*45d0*/  FADD.FTZ R6, R47, R6 ;  /* 0x000000062f067221 */ /* 0x002fc20000010000 */
[----:B------:R-:W-:Y:S01]  /*45e0*/  F2FP.SATFINITE.E4M3.F32.PACK_AB_MERGE_C R42, R47, R42, RZ ;  /* 0x0000002a2f2a723e */ /* 0x000fe200048070ff */
[----:B------:R-:W-:-:S03]  /*45f0*/  FADD.FTZ R2, R2, R33 ;  /* 0x0000002102027221 */ /* 0x000fc60000010000 */
[----:B------:R-:W-:Y:S01]  /*4600*/  F2FP.SATFINITE.E4M3.F32.PACK_AB_MERGE_C R145, R39, R38, R42 ;  /* 0x000000262791723e */ /* 0x000fe2000480702a */
[----:B------:R-:W-:-:S01]  /*4610*/  FADD.FTZ R37, R37, R2 ;  /* 0x0000000225257221 */ /* 0x000fc20000010000 */
[----:B------:R-:W1:Y:S01]  /*4620*/  MUFU.EX2 R50, R50 ;  /* 0x0000003200327308 */ /* 0x000e620000000800 */
[----:B--2---:R-:W-:-:S02]  /*4630*/  FADD.FTZ R3, R43, R6 ;  /* 0x000000062b037221 */ /* 0x004fc40000010000 */
[----:B------:R-:W-:-:S04]  /*4640*/  FADD.FTZ R36, R36, R37 ;  /* 0x0000002524247221 */ /* 0x000fc80000010000 */
[----:B------:R-:W-:Y:S01]  /*4650*/  FADD.FTZ R41, R41, R36 ;  /* 0x0000002429297221 */ /* 0x000fe20000010000 */
[----:B------:R-:W2:Y:S01]  /*4660*/  MUFU.EX2 R55, R55 ;  /* 0x0000003700377308 */ /* 0x000ea20000000800 */
[----:B0-----:R-:W-:-:S02]  /*4670*/  FADD.FTZ R3, R46, R3 ;  /* 0x000000032e037221 */ /* 0x001fc40000010000 */
[----:B------:R-:W-:-:S04]  /*4680*/  FADD.FTZ R40, R40, R41 ;  /* 0x0000002928287221 */ /* 0x000fc80000010000 */
[----:B------:R-:W-:Y:S01]  /*4690*/  FADD.FTZ R45, R45, R40 ;  /* 0x000000282d2d7221 */ /* 0x000fe20000010000 */
        /* <DEDUP_REMOVED lines=13> */
[----:B0-----:R-:W-:-:S01]  /*4770*/  FADD.FTZ R3, R62, R3 ;  /* 0x000000033e037221 */ /* 0x001fc20000010000 */
[----:B------:R-:W-:-:S04]  /*4780*/  F2FP.SATFINITE.E4M3.F32.PACK_AB_MERGE_C R59, R62, R59, RZ ;  /* 0x0000003b3e3b723e */ /* 0x000fc800048070ff */
[----:B------:R-:W-:Y:S02]  /*4790*/  F2FP.SATFINITE.E4M3.F32.PACK_AB_MERGE_C R141, R54, R51, R59 ;  /* 0x00000033368d723e */ /* 0x000fe4000480703b */
[----:B------:R-:W0:Y:S01]  /*47a0*/  MUFU.EX2 R70, R70 ;  /* 0x0000004600467308 */ /* 0x000e220000000800 */
[----:B-1----:R-:W-:-:S07]  /*47b0*/  FADD.FTZ R2, R58, R3 ;  /* 0x000000033a027221 */ /* 0x002fce0000010000 */
[----:B------:R-:W1:Y:S01]  /*47c0*/  MUFU.EX2 R53, R53 ;  /* 0x0000003500357308 */ /* 0x000e620000000800 */
[----:B--2---:R-:W-:-:S07]  /*47d0*/  FADD.FTZ R3, R9, R2 ;  /* 0x0000000209037221 */ /* 0x004fce0000010000 */
[----:B------:R-:W2:Y:S01]  /*47e0*/  MUFU.EX2 R71, R71 ;  /* 0x0000004700477308 */ /* 0x000ea20000000800 */
[----:B0-----:R-:W-:-:S07]  /*47f0*/  FADD.FTZ R2, R70, R3 ;  /* 0x0000000346027221 */ /* 0x001fce0000010000 */
[----:B------:R-:W-:Y:S01]  /*4800*/  MUFU.EX2 R44, R72 ;  /* 0x00000048002c7308 */ /* 0x000fe20000000800 */
[----:B-1----:R-:W-:-:S07]  /*4810*/  F2FP.SATFINITE.E4M3.F32.PACK_AB_MERGE_C R6, R53, R48, RZ ;  /* 0x000000303506723e */ /* 0x002fce00048070ff */
[----:B------:R-:W0:Y:S01]  /*4820*/  MUFU.EX2 R49, R49 ;  /* 0x0000003100317308 */ /* 0x000e220000000800 */
[C---:B--2---:R-:W-:Y:S01]  /*4830*/  F2FP.SATFINITE.E4M3.F32.PACK_AB_MERGE_C R70, R71.reuse, R70, RZ ;  /* 0x000000464746723e */ /* 0x044fe200048070ff */
[----:B------:R-:W-:-:S03]  /*4840*/  FADD.FTZ R71, R71, R2 ;  /* 0x0000000247477221 */ /* 0x000fc60000010000 */
[----:B------:R-:W-:-:S03]  /*4850*/  F2FP.SATFINITE.E4M3.F32.PACK_AB_MERGE_C R143, R9, R58, R70 ;  /* 0x0000003a098f723e */ /* 0x000fc60004807046 */
[----:B------:R-:W1:Y:S08]  /*4860*/  MUFU.EX2 R74, R74 ;  /* 0x0000004a004a7308 */ /* 0x000e700000000800 */
[----:B------:R-:W2:Y:S01]  /*4870*/  MUFU.EX2 R75, R75 ;  /* 0x0000004b004b7308 */ /* 0x000ea20000000800 */
[----:B0-----:R-:W-:Y:S01]  /*4880*/  F2FP.SATFINITE.E4M3.F32.PACK_AB_MERGE_C R136, R49, R44, R6 ;  /* 0x0000002c3188723e */ /* 0x001fe20004807006 */
[----:B------:R-:W-:-:S04]  /*4890*/  FADD.FTZ R44, R44, R45 ;  /* 0x0000002d2c2c7221 */ /* 0x000fc80000010000 */
[----:B------:R-:W-:Y:S02]  /*48a0*/  FADD.FTZ R49, R49, R44 ;  /* 0x0000002c31317221 */ /* 0x000fe40000010000 */
[----:B------:R-:W0:Y:S01]  /*48b0*/  MUFU.EX2 R78, R78 ;  /* 0x0000004e004e7308 */ /* 0x000e220000000800 */
[----:B-1----:R-:W-:-:S01]  /*48c0*/  FADD.FTZ R2, R74, R71 ;  /* 0x000000474a027221 */ /* 0x002fc20000010000 */
[----:B------:R-:W-:-:S04]  /*48d0*/  FADD.FTZ R48, R48, R49 ;  /* 0x0000003130307221 */ /* 0x000fc80000010000 */
[----:B------:R-:W-:Y:S02]  /*48e0*/  FADD.FTZ R53, R53, R48 ;  /* 0x0000003035357221 */ /* 0x000fe40000010000 */
[----:B------:R-:W-:Y:S01]  /*48f0*/  MUFU.EX2 R56, R56 ;  /* 0x0000003800387308 */ /* 0x000fe20000000800 */
[----:B--2---:R-:W-:-:S07]  /*4900*/  FADD.FTZ R3, R75, R2 ;  /* 0x000000024b037221 */ /* 0x004fce0000010000 */
[----:B------:R-:W1:Y:S01]  /*4910*/  MUFU.EX2 R61, R61 ;  /* 0x0000003d003d7308 */ /* 0x000e620000000800 */
[----:B0-----:R-:W-:-:S07]  /*4920*/  FADD.FTZ R2, R78, R3 ;  /* 0x000000034e027221 */ /* 0x001fce0000010000 */
[----:B------:R-:W0:Y:S08]  /*4930*/  MUFU.EX2 R79, R79 ;  /* 0x0000004f004f7308 */ /* 0x000e300000000800 */
[----:B------:R-:W-:Y:S01]  /*4940*/  MUFU.EX2 R52, R52 ;  /* 0x0000003400347308 */ /* 0x000fe20000000800 */
[----:B-1----:R-:W-:-:S07]  /*4950*/  F2FP.SATFINITE.E4M3.F32.PACK_AB_MERGE_C R6, R61, R56, RZ ;  /* 0x000000383d06723e */ /* 0x002fce00048070ff */
[----:B------:R-:W1:Y:S01]  /*4960*/  MUFU.EX2 R57, R57 ;  /* 0x0000003900397308 */ /* 0x000e620000000800 */
[C---:B0-----:R-:W-:Y:S01]  /*4970*/  F2FP.SATFINITE.E4M3.F32.PACK_AB_MERGE_C R78, R79.reuse, R78, RZ ;  /* 0x0000004e4f4e723e */ /* 0x041fe200048070ff */
[----:B------:R-:W-:-:S03]  /*4980*/  FADD.FTZ R79, R79, R2 ;  /* 0x000000024f4f7221 */ /* 0x000fc60000010000 */
[----:B------:R-:W-:-:S03]  /*4990*/  F2FP.SATFINITE.E4M3.F32.PACK_AB_MERGE_C R137, R75, R74, R78 ;  /* 0x0000004a4b89723e */ /* 0x000fc6000480704e */
[----:B------:R-:W0:Y:S08]  /*49a0*/  MUFU.EX2 R82, R82 ;  /* 0x0000005200527308 */ /* 0x000e300000000800 */
[----:B------:R-:W2:Y:S01]  /*49b0*/  MUFU.EX2 R83, R83 ;  /* 0x0000005300537308 */ /* 0x000ea20000000800 */
[----:B-1----:R-:W-:Y:S01]  /*49c0*/  F2FP.SATFINITE.E4M3.F32.PACK_AB_MERGE_C R138, R57, R52, R6 ;  /* 0x00000034398a723e */ /* 0x002fe20004807006 */
[----:B------:R-:W-:-:S04]  /*49d0*/  FADD.FTZ R52, R52, R53 ;  /* 0x0000003534347221 */ /* 0x000fc80000010000 */
[----:B------:R-:W-:Y:S02]  /*49e0*/  FADD.FTZ R57, R57, R52 ;  /* 0x0000003439397221 */ /* 0x000fe40000010000 */
[----:B------:R-:W1:Y:S01]  /*49f0*/  MUFU.EX2 R86, R86 ;  /* 0x0000005600567308 */ /* 0x000e620000000800 */
[----:B0-----:R-:W-:-:S01]  /*4a00*/  FADD.FTZ R2, R82, R79 ;  /* 0x0000004f52027221 */ /* 0x001fc20000010000 */
[----:B------:R-:W-:-:S06]  /*4a10*/  FADD.FTZ R56, R56, R57 ;  /* 0x0000003938387221 */ /* 0x000fcc0000010000 */
[----:B------:R-:W0:Y:S01]  /*4a20*/  MUFU.EX2 R7, R60 ;  /* 0x0000003c00077308 */ /* 0x000e220000000800 */
[----:B--2---:R-:W-:-:S04]  /*4a30*/  FADD.FTZ R3, R83, R2 ;  /* 0x0000000253037221 */ /* 0x004fc80000010000 */
[----:B-1----:R-:W-:Y:S01]  /*4a40*/  FADD.FTZ R2, R86, R3 ;  /* 0x0000000356027221 */ /* 0x002fe20000010000 */
[----:B------:R-:W-:-:S01]  /*4a50*/  FADD.FTZ R3, R61, R56 ;  /* 0x000000383d037221 */ /* 0x000fc20000010000 */
[C---:B0-----:R-:W-:Y:S02]  /*4a60*/  F2FP.SATFINITE.E4M3.F32.PACK_AB_MERGE_C R6, R7.reuse, R86, RZ ;  /* 0x000000560706723e */ /* 0x041fe400048070ff */
[----:B------:R-:W-:-:S02]  /*4a70*/  FADD.FTZ R2, R7, R2 ;  /* 0x0000000207027221 */ /* 0x000fc40000010000 */
[----:B------:R-:W-:Y:S01]  /*4a80*/  F2FP.SATFINITE.E4M3.F32.PACK_AB_MERGE_C R139, R83, R82, R6 ;  /* 0x00000052538b723e */ /* 0x000fe20004807006 */
[----:B------:R-:W-:Y:S06]  /*4a90*/  @P1 BRA `(.L_x_779) ;  /* 0x00000000004c1947 */ /* 0x000fec0003800000 */
[----:B------:R-:W-:Y:S01]  /*4aa0*/  ISETP.LT.AND P1, PT, RZ, UR51, PT ;  /* 0x00000033ff007c0c */ /* 0x000fe2000bf21270 */
[----:B------:R-:W-:-:S12]  /*4ab0*/  UIADD3 UR11, UR51, -0x1, URZ ;  /* 0xffffffff330b7890 */ /* 0x000fd8000fffe03f */
[----:B------:R-:W-:Y:S05]  /*4ac0*/  @P1 BRA `(.L_x_780) ;  /* 0x0000000000201947 */ /* 0x000fea0003800000 */
[----:B------:R-:W-:Y:S01]  /*4ad0*/  ULDC UR14, c[0x0][0x9e4] ;  /* 0x00027900000e7ab9 */ /* 0x000fe20000000800 */
[----:B------:R-:W-:Y:S02]  /*4ae0*/  UIADD3 UR11, -UR51, URZ, URZ ;  /* 0x0000003f330b7290 */ /* 0x000fe4000fffe13f */
[----:B------:R-:W-:-:S11]  /*4af0*/  UISETP.NE.AND UP0, UPT, UR14, 0x1, UPT ;  /* 0x000000010e00788c */ /* 0x000fd6000bf05270 */
[----:B------:R-:W-:Y:S02]  /*4b00*/  @UP0 ULDC.64 UR20, c[0x0][0x9e8] ;  /* 0x00027a0000140ab9 */ /* 0x000fe40000000a00 */
[----:B------:R-:W-:-:S04]  /*4b10*/  UIMAD.WIDE.U32 UR6, UR11, UR20, URZ ;  /* 0x000000140b0672a5 */ /* 0x000fc8000f8e003f */
[----:B------:R-:W-:-:S04]  /*4b20*/  @UP0 USHF.R.U32.HI UR11, URZ, UR21, UR7 ;  /* 0x000000153f0b0299 */ /* 0x000fc80008011607 */
[----:B------:R-:W-:Y:S01]  /*4b30*/  ULOP3.LUT UR11, URZ, UR11, URZ, 0x33, !UPT ;  /* 0x0000000b3f0b7292 */ /* 0x000fe2000f8e333f */
[----:B------:R-:W-:Y:S11]  /*4b40*/  BRA `(.L_x_781) ;  /* 0x0000000000147947 */ /* 0x000ff60003800000 */
.L_x_780:
[----:B------:R-:W-:Y:S02]  /*4b50*/  ULDC UR14, c[0x0][0x9e4] ;  /* 0x00027900000e7ab9 */ /* 0x000fe40000000800 */
[----:B------:R-:W-:-:S11]  /*4b60*/  UISETP.NE.AND UP0, UPT, UR14, 0x1, UPT ;  /* 0x000000010e00788c */ /* 0x000fd6000bf05270 */
[----:B------:R-:W-:Y:S02]  /*4b70*/  @UP0 ULDC.64 UR20, c[0x0][0x9e8] ;  /* 0x00027a0000140ab9 */ /* 0x000fe40000000a00 */
[----:B------:R-:W-:-:S04]  /*4b80*/  UIMAD.WIDE.U32 UR6, UR11, UR20, URZ ;  /* 0x000000140b0672a5 */ /* 0x000fc8000f8e003f */
[----:B------:R-:W-:-:S12]  /*4b90*/  @UP0 USHF.R.U32.HI UR11, URZ, UR21, UR7 ;  /* 0x000000153f0b0299 */ /* 0x000fd80008011607 */
.L_x_781:
[----:B------:R-:W-:-:S04]  /*4ba0*/  UIMAD UR11, UR11, UR14, UR14 ;  /* 0x0000000e0b0b72a4 */ /* 0x000fc8000f8e020e */
[----:B------:R-:W-:-:S04]  /*4bb0*/  UISETP.LT.AND UP0, UPT, UR10, UR11, UPT ;  /* 0x0000000b0a00728c */ /* 0x000fc8000bf01270 */
[----:B------:R-:W-:-:S12]  /*4bc0*/  USEL UR10, UR10, UR11, UP0 ;  /* 0x0000000b0a0a7287 */ /* 0x000fd80008000000 */
.L_x_779:
[----:B------:R-:W-:Y:S01]  /*4bd0*/  USHF.R.S32.HI UR6, URZ, 0x1f, UR10 ;  /* 0x0000001f3f067899 */ /* 0x000fe2000801140a */
[----:B------:R-:W-:Y:S02]  /*4be0*/  CS2R R134, SRZ ;  /* 0x0000000000867805 */ /* 0x000fe4000001ff00 */
        /* <DEDUP_REMOVED lines=10> */
[----:B------:R-:W-:Y:S01]  /*4c90*/  UISETP.LT.AND UP0, UPT, UR44, UR6, UPT ;  /* 0x000000062c00728c */ /* 0x000fe2000bf01270 */
[----:B------:R-:W-:Y:S02]  /*4ca0*/  CS2R R116, SRZ ;  /* 0x0000000000747805 */ /* 0x000fe4000001ff00 */
[----:B------:R-:W-:Y:S02]  /*4cb0*/  CS2R R114, SRZ ;  /* 0x0000000000727805 */ /* 0x000fe4000001ff00 */
[----:B------:R-:W-:Y:S01]  /*4cc0*/  CS2R R112, SRZ ;  /* 0x0000000000707805 */ /* 0x000fe2000001ff00 */
[----:B------:R-:W-:Y:S01]  /*4cd0*/  USEL UR17, UR44, UR6, !UP0 ;  /* 0x000000062c117287 */ /* 0x000fe2000c000000 */
[----:B------:R-:W-:-:S02]  /*4ce0*/  CS2R R110, SRZ ;  /* 0x00000000006e7805 */ /* 0x000fc4000001ff00 */
[----:B------:R-:W-:Y:S02]  /*4cf0*/  CS2R R108, SRZ ;  /* 0x00000000006c7805 */ /* 0x000fe4000001ff00 */
[----:B------:R-:W-:Y:S02]  /*4d00*/  CS2R R106, SRZ ;  /* 0x00000000006a7805 */ /* 0x000fe4000001ff00 */
[----:B------:R-:W-:Y:S02]  /*4d10*/  CS2R R104, SRZ ;  /* 0x0000000000687805 */ /* 0x000fe4000001ff00 */
[----:B------:R-:W-:Y:S02]  /*4d20*/  CS2R R102, SRZ ;  /* 0x0000000000667805 */ /* 0x000fe4000001ff00 */
[----:B------:R-:W-:Y:S02]  /*4d30*/  ISETP.GE.AND P1, PT, R10, UR17, PT ;  /* 0x000000110a007c0c */ /* 0x000fe4000bf26270 */
[----:B------:R-:W-:-:S02]  /*4d40*/  CS2R R100, SRZ ;  /* 0x0000000000647805 */ /* 0x000fc4000001ff00 */
[----:B------:R-:W-:Y:S02]  /*4d50*/  CS2R R98, SRZ ;  /* 0x0000000000627805 */ /* 0x000fe4000001ff00 */
[----:B------:R-:W-:Y:S02]  /*4d60*/  CS2R R96, SRZ ;  /* 0x0000000000607805 */ /* 0x000fe4000001ff00 */
[----:B------:R-:W-:Y:S02]  /*4d70*/  CS2R R94, SRZ ;  /* 0x00000000005e7805 */ /* 0x000fe4000001ff00 */
[----:B------:R-:W-:Y:S02]  /*4d80*/  CS2R R92, SRZ ;  /* 0x00000000005c7805 */ /* 0x000fe4000001ff00 */
[----:B------:R-:W-:Y:S02]  /*4d90*/  CS2R R90, SRZ ;  /* 0x00000000005a7805 */ /* 0x000fe4000001ff00 */
[----:B------:R-:W-:Y:S01]  /*4da0*/  CS2R R88, SRZ ;  /* 0x0000000000587805 */ /* 0x000fe2000001ff00 */
[----:B------:R-:W-:Y:S06]  /*4db0*/  @!P1 BRA `(.L_x_782) ;  /* 0x0000002c00489947 */ /* 0x000fec0003800000 */
[----:B------:R-:W-:Y:S01]  /*4dc0*/  IMAD.MOV.U32 R9, RZ, RZ, R11 ;  /* 0x000000ffff097224 */ /* 0x000fe200078e000b */
[----:B------:R-:W-:Y:S01]  /*4dd0*/  UMOV UR20, UR36 ;  /* 0x0000002400147c82 */ /* 0x000fe20008000000 */
[----:B------:R-:W-:Y:S01]  /*4de0*/  IMAD.MOV.U32 R8, RZ, RZ, R0 ;  /* 0x000000ffff087224 */ /* 0x000fe200078e0000 */
[----:B------:R-:W-:Y:S01]  /*4df0*/  UMOV UR21, UR37 ;  /* 0x0000002500157c82 */ /* 0x000fe20008000000 */
[----:B------:R-:W-:Y:S01]  /*4e00*/  IMAD.MOV.U32 R135, RZ, RZ, RZ ;  /* 0x000000ffff877224 */ /* 0x000fe200078e00ff */
[----:B------:R-:W-:Y:S01]  /*4e10*/  ULDC UR22, c[0x0][0x9e4] ;  /* 0x0002790000167ab9 */ /* 0x000fe20000000800 */
[----:B------:R-:W-:Y:S01]  /*4e20*/  ULDC UR18, c[0x0][0x9dc] ;  /* 0x0002770000127ab9 */ /* 0x000fe20000000800 */
[----:B------:R-:W-:-:S05]  /*4e30*/  ULDC UR23, c[0x0][0x9e0] ;  /* 0x0002780000177ab9 */ /* 0x000fca0000000800 */
.L_x_801:
[----:B------:R-:W-:-:S04]  /*4e40*/  UISETP.NE.AND UP0, UPT, UR21, 0x1, UPT ;  /* 0x000000011500788c */ /* 0x000fc8000bf05270 */
[----:B------:R-:W-:-:S04]  /*4e50*/  USEL UR36, URZ, 0x1, UP0 ;  /* 0x000000013f247887 */ /* 0x000fc80008000000 */
[----:B------:R-:W-:Y:S01]  /*4e60*/  ULOP3.LUT UR36, UR20, UR36, URZ, 0x3c, !UPT ;  /* 0x0000002414247292 */ /* 0x000fe2000f8e3c3f */
[----:B------:R-:W-:Y:S11]  /*4e70*/  @!P0 BRA `(.L_x_783) ;  /* 0x0000000000048947 */ /* 0x000ff60003800000 */
[----:B------:R-:W-:Y:S01]  /*4e80*/  BPT.TRAP 0x1 ;  /* 0x000000040000795c */ /* 0x000fe20000300000 */
.L_x_783:
[----:B------:R-:W-:Y:S01]  /*4e90*/  UIADD3 UR37, UR21, 0x1, URZ ;  /* 0x0000000115257890 */ /* 0x000fe2000fffe03f */
[----:B------:R-:W-:-:S03]  /*4ea0*/  IMAD.U32 R0, RZ, RZ, UR36 ;  /* 0x00000024ff007e24 */ /* 0x000fc6000f8e00ff */
[----:B------:R-:W-:Y:S02]  /*4eb0*/  UISETP.NE.AND UP0, UPT, UR37, 0x2, UPT ;  /* 0x000000022500788c */ /* 0x000fe4000bf05270 */
[----:B------:R-:W-:Y:S02]  /*4ec0*/  SHF.L.U32 R0, R0, 0x1f, RZ ;  /* 0x0000001f00007819 */ /* 0x000fe400000006ff */
[----:B------:R-:W-:-:S04]  /*4ed0*/  USEL UR37, UR37, URZ, UP0 ;  /* 0x0000003f25257287 */ /* 0x000fc80008000000 */
[----:B------:R-:W-:-:S09]  /*4ee0*/  ULEA UR19, UR37, UR46, 0x3 ;  /* 0x0000002e25137291 */ /* 0x000fd2000f8e183f */
[----:B------:R0:W1:Y:S01]  /*4ef0*/  SYNCS.PHASECHK.TRANS64.TRYWAIT P1, [UR19+0x19c30], R0 ;  /* 0x019c3000ff0075a7 */ /* 0x0000620008020153 */
[----:B------:R-:W-:Y:S05]  /*4f00*/  @!P0 BRA `(.L_x_784) ;  /* 0x0000000000048947 */ /* 0x000fea0003800000 */
[----:B------:R-:W-:Y:S01]  /*4f10*/  BPT.TRAP 0x1 ;  /* 0x000000040000795c */ /* 0x000fe20000300000 */
.L_x_784:
[----:B-1----:R-:W-:Y:S05]  /*4f20*/  @P1 BRA `(.L_x_785) ;  /* 0x0000000000081947 */ /* 0x002fea0003800000 */
[----:B------:R-:W1:Y:S02]  /*4f30*/  SYNCS.PHASECHK.TRANS64.TRYWAIT P1, [UR19+0x19c30], R0 ;  /* 0x019c3000ff0075a7 */ /* 0x000e640008020153 */
[----:B-1----:R-:W-:Y:S05]  /*4f40*/  @!P1 BRA `(.L_x_786) ;  /* 0x000000e400ac9947 */ /* 0x002fea0003800000 */
.L_x_785:
        /* <DEDUP_REMOVED lines=17> */
.L_x_787:
[----:B------:R-:W-:Y:S01]  /*5060*/  ULEA UR11, UR21, UR46, 0x3 ;  /* 0x0000002e150b7291 */ /* 0x000fe2000f8e183f */
[----:B01----:R-:W-:-:S05]  /*5070*/  IMAD.U32 R0, RZ, RZ, UR20 ;  /* 0x00000014ff007e24 */ /* 0x003fca000f8e00ff */
[----:B------:R-:W-:-:S04]  /*5080*/  SHF.L.U32 R0, R0, 0x1f, RZ ;  /* 0x0000001f00007819 */ /* 0x000fc800000006ff */
[----:B------:R0:W1:Y:S01]  /*5090*/  SYNCS.PHASECHK.TRANS64.TRYWAIT P1, [UR11+0x19c50], R0 ;  /* 0x019c5000ff0075a7 */ /* 0x000062000802014b */
[----:B------:R-:W-:Y:S05]  /*50a0*/  @!P0 BRA `(.L_x_788) ;  /* 0x0000000000048947 */ /* 0x000fea0003800000 */
[----:B------:R-:W-:Y:S01]  /*50b0*/  BPT.TRAP 0x1 ;  /* 0x000000040000795c */ /* 0x000fe20000300000 */
.L_x_788:
[----:B-1----:R-:W-:Y:S05]  /*50c0*/  @P1 BRA `(.L_x_789) ;  /* 0x0000000000081947 */ /* 0x002fea0003800000 */
[----:B------:R-:W1:Y:S02]  /*50d0*/  SYNCS.PHASECHK.TRANS64.TRYWAIT P1, [UR11+0x19c50], R0 ;  /* 0x019c5000ff0075a7 */ /* 0x000e64000802014b */
[----:B-1----:R-:W-:Y:S05]  /*50e0*/  @!P1 BRA `(.L_x_790) ;  /* 0x000000e4005c9947 */ /* 0x002fea0003800000 */
.L_x_789:
        /* <DEDUP_REMOVED lines=27> */
.L_x_791:
[----:B------:R-:W-:Y:S01]  /*52a0*/  UISETP.NE.AND UP1, UPT, UR50, URZ, UPT ;  /* 0x0000003f3200728c */ /* 0x000fe2000bf25270 */
[----:B------:R-:W-:Y:S01]  /*52b0*/  VIADD R15, R18, UR41 ;  /* 0x00000029120f7c36 */ /* 0x000fe20008000000 */
[----:B------:R-:W2:Y:S01]  /*52c0*/  LDC R4, c[0x0][0x2f0] ;  /* 0x0000bc00ff047b82 */ /* 0x000ea20000000800 */
[----:B------:R-:W-:Y:S02]  /*52d0*/  UISETP.NE.AND UP0, UPT, UR49, URZ, UPT ;  /* 0x0000003f3100728c */ /* 0x000fe4000bf05270 */
[----:B------:R-:W-:Y:S01]  /*52e0*/  UIADD3 UR19, UR19, 0x19c40, URZ ;  /* 0x00019c4013137890 */ /* 0x000fe2000fffe03f */
[----:B------:R-:W-:Y:S02]  /*52f0*/  PLOP3.LUT P1, PT, PT, PT, UP1, 0x80, 0x0 ;  /* 0x000000000000781c */ /* 0x000fe40003f2f018 */
[----:B------:R-:W-:Y:S01]  /*5300*/  PLOP3.LUT P2, PT, PT, PT, UP1, 0x80, 0x0 ;  /* 0x000000000000781c */ /* 0x000fe20003f4f018 */
[----:B------:R-:W-:Y:S01]  /*5310*/  UPRMT UR19, UR45, 0x654, UR19 ;  /* 0x000006542d137896 */ /* 0x000fe20008000013 */
[----:B-1----:R-:W1:Y:S01]  /*5320*/  LDC R5, c[0x0][0x288] ;  /* 0x0000a200ff057b82 */ /* 0x002e620000000800 */
[----:B------:R-:W-:-:S07]  /*5330*/  @UP1 ULDC UR6, c[0x0][0x44c] ;  /* 0x0001130000061ab9 */ /* 0x000fce0000000800 */
[----:B------:R-:W-:Y:S01]  /*5340*/  SYNCS.ARRIVE.TRANS64.RED.A1T0 RZ, [UR19], RZ ;  /* 0x000000ffffff79a7 */ /* 0x000fe20008100413 */
[----:B0-----:R-:W-:Y:S01]  /*5350*/  @P1 IMAD.HI.U32 R0, R15, UR6, RZ ;  /* 0x000000060f001c27 */ /* 0x001fe2000f8e00ff */
[----:B------:R-:W-:Y:S01]  /*5360*/  @UP1 ULDC UR6, c[0x0][0x450] ;  /* 0x0001140000061ab9 */ /* 0x000fe20000000800 */
[----:B------:R-:W-:-:S03]  /*5370*/  PLOP3.LUT P1, PT, PT, PT, UP0, 0x40, 0x0 ;  /* 0x000000000000781c */ /* 0x000fc60003f2e808 */
[----:B------:R-:W-:Y:S01]  /*5380*/  @P2 SHF.R.U32.HI R15, RZ, UR6, R0 ;  /* 0x00000006ff0f2c19 */ /* 0x000fe20008011600 */
[----:B------:R-:W-:Y:S01]  /*5390*/  IMAD.SHL.U32 R0, R10, 0x80, RZ ;  /* 0x000000800a007824 */ /* 0x000fe200078e00ff */
[----:B------:R-:W-:-:S03]  /*53a0*/  ULOP3.LUT UR6, URZ, UR18, URZ, 0x33, !UPT ;  /* 0x000000123f067292 */ /* 0x000fc6000f8e333f */
[----:B------:R-:W0:Y:S01]  /*53b0*/  SHFL.IDX PT, R21, R15, RZ, 0x1c1f ;  /* 0x001c1fff0f157589 */ /* 0x000e2200000e0000 */
[----:B------:R-:W-:-:S05]  /*53c0*/  IADD3 R7, -R0, 0x1, RZ ;  /* 0x0000000100077810 */ /* 0x000fca0007ffe1ff */
[----:B------:R-:W-:-:S04]  /*53d0*/  IMAD R7, R16, -0x2, R7 ;  /* 0xfffffffe10077824 */ /* 0x000fc800078e0207 */
[----:B--2---:R-:W-:-:S04]  /*53e0*/  IMAD R6, R4, UR42, R7 ;  /* 0x0000002a04067c24 */ /* 0x004fc8000f8e0207 */
[----:B-1----:R-:W-:-:S04]  /*53f0*/  IMAD.IADD R6, R6, 0x1, -R5 ;  /* 0x0000000106067824 */ /* 0x002fc800078e0a05 */
[C---:B------:R-:W-:Y:S02]  /*5400*/  VIADD R14, R6.reuse, UR23 ;  /* 0x00000017060e7c36 */ /* 0x040fe40008000000 */
[----:B------:R-:W-:Y:S02]  /*5410*/  VIADD R13, R6, UR6 ;  /* 0x00000006060d7c36 */ /* 0x000fe40008000000 */
[--C-:B0-----:R-:W-:Y:S02]  /*5420*/  IMAD.IADD R12, R14, 0x1, R21.reuse ;  /* 0x000000010e0c7824 */ /* 0x101fe400078e0215 */
[----:B------:R-:W-:Y:S01]  /*5430*/  IMAD.IADD R11, R13, 0x1, R21 ;  /* 0x000000010d0b7824 */ /* 0x000fe200078e0215 */
[----:B------:R-:W-:Y:S06]  /*5440*/  @P1 BRA `(.L_x_792) ;  /* 0x00000000005c1947 */ /* 0x000fec0003800000 */
[----:B------:R-:W-:Y:S01]  /*5450*/  IMAD R6, R4, UR42, R21 ;  /* 0x0000002a04067c24 */ /* 0x000fe2000f8e0215 */
[----:B------:R-:W-:Y:S03]  /*5460*/  BSSY B0, `(.L_x_793) ;  /* 0x0000011000007945 */ /* 0x000fe60003800000 */
[----:B------:R-:W-:-:S05]  /*5470*/  IMAD.IADD R21, R6, 0x1, -R5 ;  /* 0x0000000106157824 */ /* 0x000fca00078e0a05 */
[----:B------:R-:W-:-:S13]  /*5480*/  ISETP.GT.AND P1, PT, R21, -0x1, PT ;  /* 0xffffffff1500780c */ /* 0x000fda0003f24270 */
[----:B------:R-:W-:Y:S05]  /*5490*/  @P1 BRA `(.L_x_794) ;  /* 0x0000000000201947 */ /* 0x000fea0003800000 */
[----:B------:R-:W-:Y:S01]  /*54a0*/  IMAD.U32 R20, RZ, RZ, UR22 ;  /* 0x00000016ff147e24 */ /* 0x000fe2000f8e00ff */
[----:B------:R-:W-:-:S04]  /*54b0*/  LOP3.LUT R21, RZ, R21, RZ, 0x33, !PT ;  /* 0x00000015ff157212 */ /* 0x000fc800078e33ff */
[----:B------:R-:W-:-:S13]  /*54c0*/  ISETP.NE.AND P1, PT, R20, 0x1, PT ;  /* 0x000000011400780c */ /* 0x000fda0003f25270 */
[----:B------:R-:W0:Y:S02]  /*54d0*/  @P1 LDC.64 R6, c[0x0][0x9e8] ;  /* 0x00027a00ff061b82 */ /* 0x000e240000000a00 */
[----:B0-----:R-:W-:-:S05]  /*54e0*/  @P1 IMAD.HI.U32 R6, R21, R6, RZ ;  /* 0x0000000615061227 */ /* 0x001fca00078e00ff */
[----:B------:R-:W-:-:S04]  /*54f0*/  @P1 SHF.R.U32.HI R21, RZ, R7, R6 ;  /* 0x00000007ff151219 */ /* 0x000fc80000011606 */
[----:B------:R-:W-:Y:S01]  /*5500*/  LOP3.LUT R21, RZ, R21, RZ, 0x33, !PT ;  /* 0x00000015ff157212 */ /* 0x000fe200078e33ff */
[----:B------:R-:W-:Y:S06]  /*5510*/  BRA `(.L_x_795) ;  /* 0x0000000000147947 */ /* 0x000fec0003800000 */
.L_x_794:
[----:B------:R-:W-:-:S05]  /*5520*/  IMAD.U32 R20, RZ, RZ, UR22 ;  /* 0x00000016ff147e24 */ /* 0x000fca000f8e00ff */
[----:B------:R-:W-:-:S13]  /*5530*/  ISETP.NE.AND P1, PT, R20, 0x1, PT ;  /* 0x000000011400780c */ /* 0x000fda0003f25270 */
[----:B------:R-:W0:Y:S02]  /*5540*/  @P1 LDC.64 R6, c[0x0][0x9e8] ;  /* 0x00027a00ff061b82 */ /* 0x000e240000000a00 */
[----:B0-----:R-:W-:-:S05]  /*5550*/  @P1 IMAD.HI.U32 R6, R21, R6, RZ ;  /* 0x0000000615061227 */ /* 0x001fca00078e00ff */
[----:B------:R-:W-:-:S07]  /*5560*/  @P1 SHF.R.U32.HI R21, RZ, R7, R6 ;  /* 0x00000007ff151219 */ /* 0x000fce0000011606 */
.L_x_795:
[----:B------:R-:W-:Y:S05]  /*5570*/  BSYNC B0 ;  /* 0x0000000000007941 */ /* 0x000fea0003800000 */
.L_x_793:
[----:B------:R-:W-:-:S04]  /*5580*/  IMAD R21, R21, R20, -R0 ;  /* 0x0000001415157224 */ /* 0x000fc800078e0a00 */
[----:B------:R-:W-:-:S05]  /*5590*/  IMAD R21, R16, -0x2, R21 ;  /* 0xfffffffe10157824 */ /* 0x000fca00078e0215 */
[----:B------:R-:W-:Y:S02]  /*55a0*/  VIADDMNMX R12, R21, R20, R12, PT ;  /* 0x00000014150c7246 */ /* 0x000fe4000380010c */
[----:B------:R-:W-:-:S07]  /*55b0*/  VIMNMX R11, R11, R21, !PT ;  /* 0x000000150b0b7248 */ /* 0x000fce0007fe0100 */
.L_x_792:
[----:B------:R-:W-:Y:S01]  /*55c0*/  ISETP.GT.AND P1, PT, R10, -0x1, PT ;  /* 0xffffffff0a00780c */ /* 0x000fe20003f24270 */
[----:B------:R-:W0:Y:S01]  /*55d0*/  SHFL.IDX PT, R15, R15, 0x1, 0x1c1f ;  /* 0x003c1f000f0f7f89 */ /* 0x000e2200000e0000 */
[----:B------:R-:W-:Y:S02]  /*55e0*/  UISETP.NE.AND UP0, UPT, UR49, URZ, UPT ;  /* 0x0000003f3100728c */ /* 0x000fe4000bf05270 */
[C---:B------:R-:W-:Y:S02]  /*55f0*/  ISETP.GT.AND P3, PT, R11.reuse, 0x8, P1 ;  /* 0x000000080b00780c */ /* 0x040fe40000f64270 */
[C---:B------:R-:W-:Y:S02]  /*5600*/  ISETP.GT.AND P6, PT, R11.reuse, RZ, P1 ;  /* 0x000000ff0b00720c */ /* 0x040fe40000fc4270 */
[----:B------:R-:W-:Y:S02]  /*5610*/  ISETP.LT.OR P3, PT, R12, 0x9, P3 ;  /* 0x000000090c00780c */ /* 0x000fe40001f61670 */
[----:B------:R-:W-:-:S02]  /*5620*/  ISETP.GT.AND P2, PT, R11, 0x1, P1 ;  /* 0x000000010b00780c */ /* 0x000fc40000f44270 */
[----:B------:R-:W-:Y:S02]  /*5630*/  FSEL R28, R28, -INF , !P3 ;  /* 0xff8000001c1c7808 */ /* 0x000fe40005800000 */
[----:B------:R-:W-:Y:S02]  /*5640*/  ISETP.GT.AND P3, PT, R11, 0x19, P1 ;  /* 0x000000190b00780c */ /* 0x000fe40000f64270 */
[C---:B------:R-:W-:Y:S02]  /*5650*/  ISETP.LT.OR P6, PT, R12.reuse, 0x1, P6 ;  /* 0x000000010c00780c */ /* 0x040fe400037c1670 */
[C---:B------:R-:W-:Y:S02]  /*5660*/  ISETP.LT.OR P2, PT, R12.reuse, 0x2, P2 ;  /* 0x000000020c00780c */ /* 0x040fe40001741670 */
[----:B------:R-:W-:Y:S02]  /*5670*/  ISETP.LT.OR P3, PT, R12, 0x1a, P3 ;  /* 0x0000001a0c00780c */ /* 0x000fe40001f61670 */
[----:B------:R-:W-:-:S02]  /*5680*/  FSEL R7, R24, -INF , !P6 ;  /* 0xff80000018077808 */ /* 0x000fc40007000000 */
[----:B------:R-:W-:Y:S01]  /*5690*/  FSEL R25, R25, -INF , !P2 ;  /* 0xff80000019197808 */ /* 0x000fe20005000000 */
[--C-:B0-----:R-:W-:Y:S01]  /*56a0*/  IMAD.IADD R14, R14, 0x1, R15.reuse ;  /* 0x000000010e0e7824 */ /* 0x101fe200078e020f */
[----:B------:R-:W-:Y:S01]  /*56b0*/  ISETP.GT.AND P5, PT, R11, 0x9, P1 ;  /* 0x000000090b00780c */ /* 0x000fe20000fa4270 */
[----:B------:R-:W-:Y:S01]  /*56c0*/  IMAD.IADD R6, R13, 0x1, R15 ;  /* 0x000000010d067824 */ /* 0x000fe200078e020f */
[C---:B------:R-:W-:Y:S02]  /*56d0*/  ISETP.GT.AND P4, PT, R11.reuse, 0x10, P1 ;  /* 0x000000100b00780c */ /* 0x040fe40000f84270 */
[C---:B------:R-:W-:Y:S02]  /*56e0*/  ISETP.GT.AND P6, PT, R11.reuse, 0x11, P1 ;  /* 0x000000110b00780c */ /* 0x040fe40000fc4270 */
[----:B------:R-:W-:Y:S02]  /*56f0*/  ISETP.GT.AND P2, PT, R11, 0x18, P1 ;  /* 0x000000180b00780c */ /* 0x000fe40000f44270 */
[----:B------:R-:W-:-:S02]  /*5700*/  FSEL R37, R37, -INF , !P3 ;  /* 0xff80000025257808 */ /* 0x000fc40005800000 */
[----:B------:R-:W-:Y:S02]  /*5710*/  ISETP.GT.AND P3, PT, R11, 0x30, P1 ;  /* 0x000000300b00780c */ /* 0x000fe40000f64270 */
[C---:B------:R-:W-:Y:S02]  /*5720*/  ISETP.LT.OR P5, PT, R12.reuse, 0xa, P5 ;  /* 0x0000000a0c00780c */ /* 0x040fe40002fa1670 */
[C---:B------:R-:W-:Y:S02]  /*5730*/  ISETP.LT.OR P4, PT, R12.reuse, 0x11, P4 ;  /* 0x000000110c00780c */ /* 0x040fe40002781670 */
[C---:B------:R-:W-:Y:S02]  /*5740*/  ISETP.LT.OR P6, PT, R12.reuse, 0x12, P6 ;  /* 0x000000120c00780c */ /* 0x040fe400037c1670 */
[C---:B------:R-:W-:Y:S02]  /*5750*/  ISETP.LT.OR P2, PT, R12.reuse, 0x19, P2 ;  /* 0x000000190c00780c */ /* 0x040fe40001741670 */
[----:B------:R-:W-:-:S02]  /*5760*/  ISETP.LT.OR P3, PT, R12, 0x31, P3 ;  /* 0x000000310c00780c */ /* 0x000fc40001f61670 */
[----:B------:R-:W-:Y:S02]  /*5770*/  FSEL R29, R29, -INF , !P5 ;  /* 0xff8000001d1d7808 */ /* 0x000fe40006800000 */
[----:B------:R-:W-:Y:S02]  /*5780*/  FSEL R32, R32, -INF , !P4 ;  /* 0xff80000020207808 */ /* 0x000fe40006000000 */
[----:B------:R-:W-:Y:S02]  /*5790*/  FSEL R33, R33, -INF , !P6 ;  /* 0xff80000021217808 */ /* 0x000fe40007000000 */
[----:B------:R-:W-:Y:S02]  /*57a0*/  FSEL R36, R36, -INF , !P2 ;  /* 0xff80000024247808 */ /* 0x000fe40005000000 */
[C---:B------:R-:W-:Y:S02]  /*57b0*/  ISETP.GT.AND P5, PT, R11.reuse, 0x20, P1 ;  /* 0x000000200b00780c */ /* 0x040fe40000fa4270 */
[----:B------:R-:W-:-:S02]  /*57c0*/  ISETP.GT.AND P4, PT, R11, 0x21, P1 ;  /* 0x000000210b00780c */ /* 0x000fc40000f84270 */
[C---:B------:R-:W-:Y:S02]  /*57d0*/  ISETP.GT.AND P6, PT, R11.reuse, 0x28, P1 ;  /* 0x000000280b00780c */ /* 0x040fe40000fc4270 */
[C---:B------:R-:W-:Y:S02]  /*57e0*/  ISETP.GT.AND P2, PT, R11.reuse, 0x29, P1 ;  /* 0x000000290b00780c */ /* 0x040fe40000f44270 */
[----:B------:R-:W-:Y:S02]  /*57f0*/  FSEL R48, R48, -INF , !P3 ;  /* 0xff80000030307808 */ /* 0x000fe40005800000 */
[----:B------:R-:W-:Y:S02]  /*5800*/  ISETP.GT.AND P3, PT, R11, 0x41, P1 ;  /* 0x000000410b00780c */ /* 0x000fe40000f64270 */
[C---:B------:R-:W-:Y:S02]  /*5810*/  ISETP.LT.OR P5, PT, R12.reuse, 0x21, P5 ;  /* 0x000000210c00780c */ /* 0x040fe40002fa1670 */
[----:B------:R-:W-:-:S02]  /*5820*/  ISETP.LT.OR P4, PT, R12, 0x22, P4 ;  /* 0x000000220c00780c */ /* 0x000fc40002781670 */
[C---:B------:R-:W-:Y:S02]  /*5830*/  ISETP.LT.OR P6, PT, R12.reuse, 0x29, P6 ;  /* 0x000000290c00780c */ /* 0x040fe400037c1670 */
[C---:B------:R-:W-:Y:S02]  /*5840*/  ISETP.LT.OR P2, PT, R12.reuse, 0x2a, P2 ;  /* 0x0000002a0c00780c */ /* 0x040fe40001741670 */
[----:B------:R-:W-:Y:S02]  /*5850*/  ISETP.LT.OR P3, PT, R12, 0x42, P3 ;  /* 0x000000420c00780c */ /* 0x000fe40001f61670 */
[----:B------:R-:W-:Y:S02]  /*5860*/  FSEL R40, R40, -INF , !P5 ;  /* 0xff80000028287808 */ /* 0x000fe40006800000 */
[----:B------:R-:W-:Y:S02]  /*5870*/  FSEL R41, R41, -INF , !P4 ;  /* 0xff80000029297808 */ /* 0x000fe40006000000 */
[----:B------:R-:W-:-:S02]  /*5880*/  FSEL R44, R44, -INF , !P6 ;  /* 0xff8000002c2c7808 */ /* 0x000fc40007000000 */
[----:B------:R-:W-:Y:S02]  /*5890*/  FSEL R45, R45, -INF , !P2 ;  /* 0xff8000002d2d7808 */ /* 0x000fe40005000000 */
[C---:B------:R-:W-:Y:S02]  /*58a0*/  ISETP.GT.AND P5, PT, R11.reuse, 0x31, P1 ;  /* 0x000000310b00780c */ /* 0x040fe40000fa4270 */
        /* <DEDUP_REMOVED lines=34> */
[----:B------:R-:W-:Y:S02]  /*5ad0*/  PLOP3.LUT P3, PT, PT, PT, UP0, 0x40, 0x0 ;  /* 0x000000000000781c */ /* 0x000fe40003f6e808 */
[C---:B------:R-:W-:Y:S02]  /*5ae0*/  ISETP.LT.OR P5, PT, R12.reuse, 0x5a, P5 ;  /* 0x0000005a0c00780c */ /* 0x040fe40002fa1670 */
[C---:B------:R-:W-:Y:S02]  /*5af0*/  ISETP.LT.OR P4, PT, R12.reuse, 0x61, P4 ;  /* 0x000000610c00780c */ /* 0x040fe40002781670 */
[C---:B------:R-:W-:Y:S02]  /*5b00*/  ISETP.LT.OR P6, PT, R12.reuse, 0x62, P6 ;  /* 0x000000620c00780c */ /* 0x040fe400037c1670 */
[----:B------:R-:W-:Y:S02]  /*5b10*/  ISETP.LT.OR P2, PT, R12, 0x69, P2 ;  /* 0x000000690c00780c */ /* 0x000fe40001741670 */
[----:B------:R-:W-:-:S02]  /*5b20*/  FSEL R69, R69, -INF , !P5 ;  /* 0xff80000045457808 */ /* 0x000fc40006800000 */
[----:B------:R-:W-:Y:S02]  /*5b30*/  FSEL R72, R72, -INF , !P4 ;  /* 0xff80000048487808 */ /* 0x000fe40006000000 */
[----:B------:R-:W-:Y:S02]  /*5b40*/  FSEL R73, R73, -INF , !P6 ;  /* 0xff80000049497808 */ /* 0x000fe40007000000 */
[----:B------:R-:W-:Y:S02]  /*5b50*/  FSEL R76, R76, -INF , !P2 ;  /* 0xff8000004c4c7808 */ /* 0x000fe40005000000 */
[C---:B------:R-:W-:Y:S02]  /*5b60*/  ISETP.GT.AND P5, PT, R11.reuse, 0x70, P1 ;  /* 0x000000700b00780c */ /* 0x040fe40000fa4270 */
[C---:B------:R-:W-:Y:S02]  /*5b70*/  ISETP.GT.AND P4, PT, R11.reuse, 0x71, P1 ;  /* 0x000000710b00780c */ /* 0x040fe40000f84270 */
[----:B------:R-:W-:-:S02]  /*5b80*/  ISETP.GT.AND P6, PT, R11, 0x78, P1 ;  /* 0x000000780b00780c */ /* 0x000fc40000fc4270 */
[----:B------:R-:W-:Y:S02]  /*5b90*/  ISETP.GT.AND P2, PT, R11, 0x79, P1 ;  /* 0x000000790b00780c */ /* 0x000fe40000f44270 */
[C---:B------:R-:W-:Y:S02]  /*5ba0*/  ISETP.LT.OR P5, PT, R12.reuse, 0x71, P5 ;  /* 0x000000710c00780c */ /* 0x040fe40002fa1670 */
[C---:B------:R-:W-:Y:S02]  /*5bb0*/  ISETP.LT.OR P4, PT, R12.reuse, 0x72, P4 ;  /* 0x000000720c00780c */ /* 0x040fe40002781670 */
[C---:B------:R-:W-:Y:S02]  /*5bc0*/  ISETP.LT.OR P6, PT, R12.reuse, 0x79, P6 ;  /* 0x000000790c00780c */ /* 0x040fe400037c1670 */
[----:B------:R-:W-:Y:S02]  /*5bd0*/  ISETP.LT.OR P2, PT, R12, 0x7a, P2 ;  /* 0x0000007a0c00780c */ /* 0x000fe40001741670 */
[----:B------:R-:W-:-:S02]  /*5be0*/  FSEL R80, R80, -INF , !P5 ;  /* 0xff80000050507808 */ /* 0x000fc40006800000 */
[----:B------:R-:W-:Y:S02]  /*5bf0*/  FSEL R81, R81, -INF , !P4 ;  /* 0xff80000051517808 */ /* 0x000fe40006000000 */
[----:B------:R-:W-:Y:S02]  /*5c00*/  FSEL R84, R84, -INF , !P6 ;  /* 0xff80000054547808 */ /* 0x000fe40007000000 */
[----:B------:R-:W-:Y:S01]  /*5c10*/  FSEL R85, R85, -INF , !P2 ;  /* 0xff80000055557808 */ /* 0x000fe20005000000 */
        /* <DEDUP_REMOVED lines=14> */
.L_x_798:
[----:B------:R-:W-:-:S05]  /*5d00*/  IMAD.U32 R15, RZ, RZ, UR22 ;  /* 0x00000016ff0f7e24 */ /* 0x000fca000f8e00ff */
[----:B------:R-:W-:-:S13]  /*5d10*/  ISETP.NE.AND P2, PT, R15, 0x1, PT ;  /* 0x000000010f00780c */ /* 0x000fda0003f45270 */
[----:B------:R-:W0:Y:S02]  /*5d20*/  @P2 LDC.64 R12, c[0x0][0x9e8] ;  /* 0x00027a00ff0c2b82 */ /* 0x000e240000000a00 */
[----:B0-----:R-:W-:-:S05]  /*5d30*/  @P2 IMAD.HI.U32 R12, R11, R12, RZ ;  /* 0x0000000c0b0c2227 */ /* 0x001fca00078e00ff */
[----:B------:R-:W-:-:S07]  /*5d40*/  @P2 SHF.R.U32.HI R11, RZ, R13, R12 ;  /* 0x0000000dff0b2219 */ /* 0x000fce000001160c */
.L_x_799:
[----:B------:R-:W-:Y:S05]  /*5d50*/  BSYNC B0 ;  /* 0x0000000000007941 */ /* 0x000fea0003800000 */
.L_x_797:
[----:B------:R-:W-:-:S04]  /*5d60*/  IMAD R11, R11, R15, -R0 ;  /* 0x0000000f0b0b7224 */ /* 0x000fc800078e0a00 */
[----:B------:R-:W-:-:S05]  /*5d70*/  IMAD R11, R16, -0x2, R11 ;  /* 0xfffffffe100b7824 */ /* 0x000fca00078e020b */
[----:B------:R-:W-:Y:S02]  /*5d80*/  VIADDMNMX R14, R11, R15, R14, PT ;  /* 0x0000000f0b0e7246 */ /* 0x000fe4000380010e */
[----:B------:R-:W-:-:S07]  /*5d90*/  VIMNMX R6, R6, R11, !PT ;  /* 0x0000000b06067248 */ /* 0x000fce0007fe0100 */
.L_x_796:
[----:B------:R-:W-:Y:S01]  /*5da0*/  FMNMX.FTZ R0, R7, R8, !PT ;  /* 0x0000000807007209 */ /* 0x000fe20007810000 */
[----:B------:R-:W-:Y:S01]  /*5db0*/  IMAD.U32 R15, RZ, RZ, UR43 ;  /* 0x0000002bff0f7e24 */ /* 0x000fe2000f8e00ff */
[----:B------:R-:W-:Y:S02]  /*5dc0*/  ISETP.GT.AND P5, PT, R6, 0x10, P1 ;  /* 0x000000100600780c */ /* 0x000fe40000fa4270 */
[----:B------:R-:W-:Y:S02]  /*5dd0*/  FMNMX.FTZ R11, R25, R0, !PT ;  /* 0x00000000190b7209 */ /* 0x000fe40007810000 */
[----:B------:R-:W-:Y:S02]  /*5de0*/  ISETP.LT.OR P5, PT, R14, 0x11, P5 ;  /* 0x000000110e00780c */ /* 0x000fe40002fa1670 */
[----:B------:R-:W-:Y:S02]  /*5df0*/  FMNMX.FTZ R0, R28, R11, !PT ;  /* 0x0000000b1c007209 */ /* 0x000fe40007810000 */
[----:B------:R-:W-:-:S02]  /*5e00*/  FSEL R34, R34, -INF , !P5 ;  /* 0xff80000022227808 */ /* 0x000fc40006800000 */
[----:B------:R-:W-:Y:S02]  /*5e10*/  FMNMX.FTZ R11, R29, R0, !PT ;  /* 0x000000001d0b7209 */ /* 0x000fe40007810000 */
[----:B------:R-:W-:Y:S02]  /*5e20*/  ISETP.GT.AND P5, PT, R6, 0x20, P1 ;  /* 0x000000200600780c */ /* 0x000fe40000fa4270 */
[----:B------:R-:W-:Y:S02]  /*5e30*/  FMNMX.FTZ R0, R32, R11, !PT ;  /* 0x0000000b20007209 */ /* 0x000fe40007810000 */
[----:B------:R-:W-:Y:S02]  /*5e40*/  ISETP.LT.OR P5, PT, R14, 0x21, P5 ;  /* 0x000000210e00780c */ /* 0x000fe40002fa1670 */
[----:B------:R-:W-:Y:S02]  /*5e50*/  FMNMX.FTZ R11, R33, R0, !PT ;  /* 0x00000000210b7209 */ /* 0x000fe40007810000 */
[----:B------:R-:W-:-:S02]  /*5e60*/  FSEL R42, R42, -INF , !P5 ;  /* 0xff8000002a2a7808 */ /* 0x000fc40006800000 */
[----:B------:R-:W-:Y:S02]  /*5e70*/  FMNMX.FTZ R0, R36, R11, !PT ;  /* 0x0000000b24007209 */ /* 0x000fe40007810000 */
[C---:B------:R-:W-:Y:S02]  /*5e80*/  ISETP.GT.AND P5, PT, R6.reuse, RZ, P1 ;  /* 0x000000ff0600720c */ /* 0x040fe40000fa4270 */
[----:B------:R-:W-:Y:S02]  /*5e90*/  FMNMX.FTZ R11, R37, R0, !PT ;  /* 0x00000000250b7209 */ /* 0x000fe40007810000 */
[----:B------:R-:W-:Y:S02]  /*5ea0*/  ISETP.GT.AND P2, PT, R6, 0x1, P1 ;  /* 0x000000010600780c */ /* 0x000fe40000f44270 */
[----:B------:R-:W-:Y:S02]  /*5eb0*/  FMNMX.FTZ R0, R40, R11, !PT ;  /* 0x0000000b28007209 */ /* 0x000fe40007810000 */
[----:B------:R-:W-:-:S02]  /*5ec0*/  ISETP.LT.OR P5, PT, R14, 0x1, P5 ;  /* 0x000000010e00780c */ /* 0x000fc40002fa1670 */
[----:B------:R-:W-:Y:S02]  /*5ed0*/  FMNMX.FTZ R11, R41, R0, !PT ;  /* 0x00000000290b7209 */ /* 0x000fe40007810000 */
        /* <DEDUP_REMOVED lines=12> */
[----:B------:R-:W-:Y:S02]  /*5fa0*/  ISETP.LT.OR P4, PT, R14, 0xa, P4 ;  /* 0x0000000a0e00780c */ /* 0x000fe40002781670 */
[----:B------:R-:W-:Y:S02]  /*5fb0*/  FMNMX.FTZ R0, R56, R11, !PT ;  /* 0x0000000b38007209 */ /* 0x000fe40007810000 */
[----:B------:R-:W-:Y:S02]  /*5fc0*/  FSEL R30, R30, -INF , !P3 ;  /* 0xff8000001e1e7808 */ /* 0x000fe40005800000 */
[----:B------:R-:W-:Y:S02]  /*5fd0*/  FMNMX.FTZ R11, R57, R0, !PT ;  /* 0x00000000390b7209 */ /* 0x000fe40007810000 */
[----:B------:R-:W-:-:S02]  /*5fe0*/  ISETP.GT.AND P2, PT, R6, 0x11, P1 ;  /* 0x000000110600780c */ /* 0x000fc40000f44270 */
[----:B------:R-:W-:Y:S02]  /*5ff0*/  FMNMX.FTZ R0, R60, R11, !PT ;  /* 0x0000000b3c007209 */ /* 0x000fe40007810000 */
[----:B------:R-:W-:Y:S02]  /*6000*/  FSEL R31, R31, -INF , !P4 ;  /* 0xff8000001f1f7808 */ /* 0x000fe40006000000 */
        /* <DEDUP_REMOVED lines=26> */
[----:B------:R-:W-:Y:S01]  /*61b0*/  FSEL R43, R43, -INF , !P2 ;  /* 0xff8000002b2b7808 */ /* 0x000fe20005000000 */
[----:B------:R-:W0:Y:S01]  /*61c0*/  SHFL.BFLY PT, R0, R11, 0x2, 0x1f ;  /* 0x0c401f000b007f89 */ /* 0x000e2200000e0000 */
[----:B------:R-:W-:-:S02]  /*61d0*/  ISETP.GT.AND P2, PT, R6, 0x30, P1 ;  /* 0x000000300600780c */ /* 0x000fc40000f44270 */
[----:B------:R-:W-:Y:S02]  /*61e0*/  FSEL R46, R46, -INF , !P3 ;  /* 0xff8000002e2e7808 */ /* 0x000fe40005800000 */
[----:B------:R-:W-:Y:S02]  /*61f0*/  ISETP.LT.OR P4, PT, R14, 0x2a, P4 ;  /* 0x0000002a0e00780c */ /* 0x000fe40002781670 */
[----:B------:R-:W-:Y:S02]  /*6200*/  ISETP.GT.AND P3, PT, R6, 0x31, P1 ;  /* 0x000000310600780c */ /* 0x000fe40000f64270 */
[----:B------:R-:W-:Y:S02]  /*6210*/  ISETP.LT.OR P2, PT, R14, 0x31, P2 ;  /* 0x000000310e00780c */ /* 0x000fe40001741670 */
[----:B------:R-:W-:Y:S02]  /*6220*/  FSEL R47, R47, -INF , !P4 ;  /* 0xff8000002f2f7808 */ /* 0x000fe40006000000 */
[----:B------:R-:W-:-:S02]  /*6230*/  ISETP.GT.AND P5, PT, R6, 0x38, P1 ;  /* 0x000000380600780c */ /* 0x000fc40000fa4270 */
[----:B------:R-:W-:Y:S02]  /*6240*/  FSEL R50, R50, -INF , !P2 ;  /* 0xff80000032327808 */ /* 0x000fe40005000000 */
[----:B------:R-:W-:Y:S02]  /*6250*/  ISETP.LT.OR P3, PT, R14, 0x32, P3 ;  /* 0x000000320e00780c */ /* 0x000fe40001f61670 */
[----:B------:R-:W-:Y:S02]  /*6260*/  ISETP.GT.AND P4, PT, R6, 0x39, P1 ;  /* 0x000000390600780c */ /* 0x000fe40000f84270 */
[----:B------:R-:W-:Y:S02]  /*6270*/  ISETP.LT.OR P5, PT, R14, 0x39, P5 ;  /* 0x000000390e00780c */ /* 0x000fe40002fa1670 */
[----:B------:R-:W-:Y:S02]  /*6280*/  FSEL R51, R51, -INF , !P3 ;  /* 0xff80000033337808 */ /* 0x000fe40005800000 */
[----:B0-----:R-:W-:-:S02]  /*6290*/  FMNMX.FTZ R12, R11, R0, !PT ;  /* 0x000000000b0c7209 */ /* 0x001fc40007810000 */
[----:B------:R-:W-:Y:S02]  /*62a0*/  ISETP.GT.AND P2, PT, R6, 0x40, P1 ;  /* 0x000000400600780c */ /* 0x000fe40000f44270 */
[----:B------:R-:W-:Y:S01]  /*62b0*/  FSEL R54, R54, -INF , !P5 ;  /* 0xff80000036367808 */ /* 0x000fe20006800000 */
[----:B------:R-:W0:Y:S01]  /*62c0*/  SHFL.BFLY PT, R13, R12, 0x1, 0x1f ;  /* 0x0c201f000c0d7f89 */ /* 0x000e2200000e0000 */
[----:B------:R-:W-:Y:S02]  /*62d0*/  ISETP.LT.OR P4, PT, R14, 0x3a, P4 ;  /* 0x0000003a0e00780c */ /* 0x000fe40002781670 */
[----:B------:R-:W-:Y:S02]  /*62e0*/  ISETP.GT.AND P3, PT, R6, 0x41, P1 ;  /* 0x000000410600780c */ /* 0x000fe40000f64270 */
[----:B------:R-:W-:Y:S02]  /*62f0*/  ISETP.LT.OR P2, PT, R14, 0x41, P2 ;  /* 0x000000410e00780c */ /* 0x000fe40001741670 */
[----:B------:R-:W-:-:S02]  /*6300*/  FSEL R55, R55, -INF , !P4 ;  /* 0xff80000037377808 */ /* 0x000fc40006000000 */
[----:B------:R-:W-:Y:S02]  /*6310*/  ISETP.GT.AND P5, PT, R6, 0x48, P1 ;  /* 0x000000480600780c */ /* 0x000fe40000fa4270 */
[----:B------:R-:W-:Y:S02]  /*6320*/  FSEL R58, R58, -INF , !P2 ;  /* 0xff8000003a3a7808 */ /* 0x000fe40005000000 */
[----:B------:R-:W-:Y:S02]  /*6330*/  ISETP.LT.OR P3, PT, R14, 0x42, P3 ;  /* 0x000000420e00780c */ /* 0x000fe40001f61670 */
[----:B------:R-:W-:Y:S02]  /*6340*/  ISETP.GT.AND P4, PT, R6, 0x49, P1 ;  /* 0x000000490600780c */ /* 0x000fe40000f84270 */
[----:B------:R-:W-:Y:S02]  /*6350*/  ISETP.LT.OR P5, PT, R14, 0x49, P5 ;  /* 0x000000490e00780c */ /* 0x000fe40002fa1670 */
[----:B------:R-:W-:-:S02]  /*6360*/  FSEL R59, R59, -INF , !P3 ;  /* 0xff8000003b3b7808 */ /* 0x000fc40005800000 */
[----:B------:R-:W-:Y:S02]  /*6370*/  ISETP.GT.AND P2, PT, R6, 0x50, P1 ;  /* 0x000000500600780c */ /* 0x000fe40000f44270 */
[----:B------:R-:W-:Y:S02]  /*6380*/  FSEL R62, R62, -INF , !P5 ;  /* 0xff8000003e3e7808 */ /* 0x000fe40006800000 */
[----:B0-----:R-:W-:Y:S02]  /*6390*/  FMNMX.FTZ R0, R12, R13, !PT ;  /* 0x0000000d0c007209 */ /* 0x001fe40007810000 */
[----:B------:R-:W-:Y:S02]  /*63a0*/  ISETP.LT.OR P4, PT, R14, 0x4a, P4 ;  /* 0x0000004a0e00780c */ /* 0x000fe40002781670 */
[C---:B------:R-:W-:Y:S01]  /*63b0*/  FSETP.NEU.FTZ.AND P6, PT, R0.reuse, -INF , PT ;  /* 0xff8000000000780b */ /* 0x040fe20003fdd000 */
[----:B------:R-:W-:-:S01]  /*63c0*/  FFMA.FTZ R13, R0, R15, -8 ;  /* 0xc1000000000d7423 */ /* 0x000fc2000001000f */
[----:B------:R-:W-:-:S02]  /*63d0*/  ISETP.GT.AND P3, PT, R6, 0x51, P1 ;  /* 0x000000510600780c */ /* 0x000fc40000f64270 */
[----:B------:R-:W-:Y:S02]  /*63e0*/  ISETP.LT.OR P2, PT, R14, 0x51, P2 ;  /* 0x000000510e00780c */ /* 0x000fe40001741670 */
[----:B------:R-:W-:Y:S02]  /*63f0*/  FSEL R12, R13, RZ, P6 ;  /* 0x000000ff0d0c7208 */ /* 0x000fe40003000000 */
[----:B------:R-:W-:Y:S02]  /*6400*/  FSEL R63, R63, -INF , !P4 ;  /* 0xff8000003f3f7808 */ /* 0x000fe40006000000 */
[----:B------:R-:W-:Y:S01]  /*6410*/  ISETP.GT.AND P5, PT, R6, 0x58, P1 ;  /* 0x000000580600780c */ /* 0x000fe20000fa4270 */
[----:B------:R-:W-:-:S01]  /*6420*/  FFMA.FTZ R13, R28, UR43, -R12 ;  /* 0x0000002b1c0d7c23 */ /* 0x000fc2000801080c */
[----:B------:R-:W-:Y:S01]  /*6430*/  FMNMX.FTZ R28, R26, R9, !PT ;  /* 0x000000091a1c7209 */ /* 0x000fe20007810000 */
[----:B------:R-:W-:-:S01]  /*6440*/  FFMA.FTZ R15, R32, UR43, -R12 ;  /* 0x0000002b200f7c23 */ /* 0x000fc2000801080c */
[--C-:B------:R-:W-:Y:S01]  /*6450*/  FFMA.FTZ R21, R36, UR43, -R12.reuse ;  /* 0x0000002b24157c23 */ /* 0x100fe2000801080c */
        /* <DEDUP_REMOVED lines=8> */
[----:B------:R-:W-:Y:S01]  /*64e0*/  FSEL R66, R66, -INF , !P2 ;  /* 0xff80000042427808 */ /* 0x000fe20005000000 */
[--C-:B------:R-:W-:Y:S01]  /*64f0*/  FFMA.FTZ R37, R37, UR43, -R12.reuse ;  /* 0x0000002b25257c23 */ /* 0x100fe2000801080c */
[----:B------:R-:W-:Y:S01]  /*6500*/  FMNMX.FTZ R11, R31, R32, !PT ;  /* 0x000000201f0b7209 */ /* 0x000fe20007810000 */
[----:B------:R0:W-:Y:S01]  /*6510*/  MUFU.EX2 R28, R33 ;  /* 0x00000021001c7308 */ /* 0x0001e20000000800 */
[----:B------:R-:W-:Y:S01]  /*6520*/  ISETP.LT.OR P3, PT, R14, 0x52, P3 ;  /* 0x000000520e00780c */ /* 0x000fe20001f61670 */
[--C-:B------:R-:W-:Y:S01]  /*6530*/  FFMA.FTZ R49, R49, UR43, -R12.reuse ;  /* 0x0000002b31317c23 */ /* 0x100fe2000801080c */
[----:B------:R-:W-:Y:S01]  /*6540*/  FMNMX.FTZ R32, R34, R11, !PT ;  /* 0x0000000b22207209 */ /* 0x000fe20007810000 */
[--C-:B------:R-:W-:Y:S01]  /*6550*/  FFMA.FTZ R41, R41, UR43, -R12.reuse ;  /* 0x0000002b29297c23 */ /* 0x100fe2000801080c */
[----:B------:R-:W-:Y:S01]  /*6560*/  ISETP.GT.AND P4, PT, R6, 0x59, P1 ;  /* 0x000000590600780c */ /* 0x000fe20000f84270 */
[--C-:B------:R-:W-:Y:S01]  /*6570*/  FFMA.FTZ R45, R45, UR43, -R12.reuse ;  /* 0x0000002b2d2d7c23 */ /* 0x100fe2000801080c */
[----:B------:R-:W-:Y:S01]  /*6580*/  FMNMX.FTZ R11, R35, R32, !PT ;  /* 0x00000020230b7209 */ /* 0x000fe20007810000 */
[--C-:B------:R-:W-:Y:S01]  /*6590*/  FFMA.FTZ R53, R53, UR43, -R12.reuse ;  /* 0x0000002b35357c23 */ /* 0x100fe2000801080c */
[----:B0-----:R-:W-:-:S01]  /*65a0*/  FFMA.FTZ R33, R48, UR43, -R12 ;  /* 0x0000002b30217c23 */ /* 0x001fc2000801080c */
[----:B------:R-:W-:Y:S01]  /*65b0*/  ISETP.LT.OR P5, PT, R14, 0x59, P5 ;  /* 0x000000590e00780c */ /* 0x000fe20002fa1670 */
[----:B------:R0:W-:Y:S01]  /*65c0*/  MUFU.EX2 R32, R37 ;  /* 0x0000002500207308 */ /* 0x0001e20000000800 */
[----:B------:R-:W-:Y:S01]  /*65d0*/  FMNMX.FTZ R36, R38, R11, !PT ;  /* 0x0000000b26247209 */ /* 0x000fe20007810000 */
[----:B------:R-:W-:Y:S01]  /*65e0*/  FFMA.FTZ R85, R85, UR43, -R12 ;  /* 0x0000002b55557c23 */ /* 0x000fe2000801080c */
[----:B------:R-:W-:-:S02]  /*65f0*/  FSEL R67, R67, -INF , !P3 ;  /* 0xff80000043437808 */ /* 0x000fc40005800000 */
[----:B------:R-:W-:Y:S02]  /*6600*/  FMNMX.FTZ R11, R39, R36, !PT ;  /* 0x00000024270b7209 */ /* 0x000fe40007810000 */
[----:B------:R-:W-:Y:S01]  /*6610*/  ISETP.GT.AND P2, PT, R6, 0x60, P1 ;  /* 0x000000600600780c */ /* 0x000fe20000f44270 */
[----:B------:R-:W-:Y:S01]  /*6620*/  MUFU.EX2 R20, R20 ;  /* 0x0000001400147308 */ /* 0x000fe20000000800 */
[----:B------:R-:W-:Y:S01]  /*6630*/  FMNMX.FTZ R36, R42, R11, !PT ;  /* 0x0000000b2a247209 */ /* 0x000fe20007810000 */
[----:B0-----:R-:W-:Y:S01]  /*6640*/  FFMA.FTZ R37, R52, UR43, -R12 ;  /* 0x0000002b34257c23 */ /* 0x001fe2000801080c */
[----:B------:R-:W-:Y:S02]  /*6650*/  FSEL R70, R70, -INF , !P5 ;  /* 0xff80000046467808 */ /* 0x000fe40006800000 */
[----:B------:R-:W-:Y:S02]  /*6660*/  FMNMX.FTZ R11, R43, R36, !PT ;  /* 0x000000242b0b7209 */ /* 0x000fe40007810000 */
[----:B------:R-:W-:Y:S01]  /*6670*/  ISETP.LT.OR P4, PT, R14, 0x5a, P4 ;  /* 0x0000005a0e00780c */ /* 0x000fe20002781670 */
[----:B------:R0:W-:Y:S01]  /*6680*/  MUFU.EX2 R36, R41 ;  /* 0x0000002900247308 */ /* 0x0001e20000000800 */
[----:B------:R-:W-:-:S02]  /*6690*/  FMNMX.FTZ R40, R46, R11, !PT ;  /* 0x0000000b2e287209 */ /* 0x000fc40007810000 */
[----:B------:R-:W-:Y:S02]  /*66a0*/  ISETP.GT.AND P3, PT, R6, 0x61, P1 ;  /* 0x000000610600780c */ /* 0x000fe40000f64270 */
[----:B------:R-:W-:Y:S02]  /*66b0*/  FMNMX.FTZ R11, R47, R40, !PT ;  /* 0x000000282f0b7209 */ /* 0x000fe40007810000 */
[----:B------:R-:W-:Y:S01]  /*66c0*/  ISETP.LT.OR P2, PT, R14, 0x61, P2 ;  /* 0x000000610e00780c */ /* 0x000fe20001741670 */
[----:B------:R-:W-:Y:S01]  /*66d0*/  MUFU.EX2 R7, R7 ;  /* 0x0000000700077308 */ /* 0x000fe20000000800 */
[----:B------:R-:W-:Y:S01]  /*66e0*/  FMNMX.FTZ R40, R50, R11, !PT ;  /* 0x0000000b32287209 */ /* 0x000fe20007810000 */
[--C-:B0-----:R-:W-:Y:S01]  /*66f0*/  FFMA.FTZ R41, R56, UR43, -R12.reuse ;  /* 0x0000002b38297c23 */ /* 0x101fe2000801080c */
[----:B------:R-:W-:Y:S01]  /*6700*/  FSEL R71, R71, -INF , !P4 ;  /* 0xff80000047477808 */ /* 0x000fe20006000000 */
[--C-:B------:R-:W-:Y:S01]  /*6710*/  FFMA.FTZ R56, R69, UR43, -R12.reuse ;  /* 0x0000002b45387c23 */ /* 0x100fe2000801080c */
[----:B------:R-:W-:Y:S01]  /*6720*/  FMNMX.FTZ R11, R51, R40, !PT ;  /* 0x00000028330b7209 */ /* 0x000fe20007810000 */
[----:B------:R-:W-:Y:S01]  /*6730*/  FFMA.FTZ R69, R84, UR43, -R12 ;  /* 0x0000002b54457c23 */ /* 0x000fe2000801080c */
[----:B------:R-:W-:Y:S01]  /*6740*/  ISETP.GT.AND P5, PT, R6, 0x68, P1 ;  /* 0x000000680600780c */ /* 0x000fe20000fa4270 */
[----:B------:R0:W-:Y:S01]  /*6750*/  MUFU.EX2 R40, R45 ;  /* 0x0000002d00287308 */ /* 0x0001e20000000800 */
[----:B------:R-:W-:-:S02]  /*6760*/  FMNMX.FTZ R44, R54, R11, !PT ;  /* 0x0000000b362c7209 */ /* 0x000fc40007810000 */
[----:B------:R-:W-:Y:S02]  /*6770*/  FSEL R74, R74, -INF , !P2 ;  /* 0xff8000004a4a7808 */ /* 0x000fe40005000000 */
[----:B------:R-:W-:Y:S02]  /*6780*/  FMNMX.FTZ R11, R55, R44, !PT ;  /* 0x0000002c370b7209 */ /* 0x000fe40007810000 */
[----:B------:R-:W-:Y:S01]  /*6790*/  ISETP.LT.OR P3, PT, R14, 0x62, P3 ;  /* 0x000000620e00780c */ /* 0x000fe20001f61670 */
[----:B------:R-:W-:Y:S01]  /*67a0*/  MUFU.EX2 R13, R13 ;  /* 0x0000000d000d7308 */ /* 0x000fe20000000800 */
[----:B------:R-:W-:Y:S01]  /*67b0*/  FMNMX.FTZ R44, R58, R11, !PT ;  /* 0x0000000b3a2c7209 */ /* 0x000fe20007810000 */
[--C-:B0-----:R-:W-:Y:S01]  /*67c0*/  FFMA.FTZ R45, R60, UR43, -R12.reuse ;  /* 0x0000002b3c2d7c23 */ /* 0x101fe2000801080c */
[----:B------:R-:W-:Y:S01]  /*67d0*/  ISETP.GT.AND P4, PT, R6, 0x69, P1 ;  /* 0x000000690600780c */ /* 0x000fe20000f84270 */
[----:B------:R-:W-:Y:S01]  /*67e0*/  FFMA.FTZ R60, R73, UR43, -R12 ;  /* 0x0000002b493c7c23 */ /* 0x000fe2000801080c */
[----:B------:R-:W-:-:S02]  /*67f0*/  FMNMX.FTZ R11, R59, R44, !PT ;  /* 0x0000002c3b0b7209 */ /* 0x000fc40007810000 */
[----:B------:R-:W-:Y:S01]  /*6800*/  ISETP.LT.OR P5, PT, R14, 0x69, P5 ;  /* 0x000000690e00780c */ /* 0x000fe20002fa1670 */
[----:B------:R0:W-:Y:S01]  /*6810*/  MUFU.EX2 R44, R49 ;  /* 0x00000031002c7308 */ /* 0x0001e20000000800 */
[----:B------:R-:W-:Y:S02]  /*6820*/  FMNMX.FTZ R48, R62, R11, !PT ;  /* 0x0000000b3e307209 */ /* 0x000fe40007810000 */
[----:B------:R-:W-:Y:S02]  /*6830*/  FSEL R75, R75, -INF , !P3 ;  /* 0xff8000004b4b7808 */ /* 0x000fe40005800000 */
[----:B------:R-:W-:Y:S02]  /*6840*/  FMNMX.FTZ R11, R63, R48, !PT ;  /* 0x000000303f0b7209 */ /* 0x000fe40007810000 */
[----:B------:R-:W-:Y:S01]  /*6850*/  ISETP.GT.AND P2, PT, R6, 0x70, P1 ;  /* 0x000000700600780c */ /* 0x000fe20000f44270 */
[----:B------:R-:W-:Y:S01]  /*6860*/  MUFU.EX2 R24, R24 ;  /* 0x0000001800187308 */ /* 0x000fe20000000800 */
[----:B------:R-:W-:Y:S01]  /*6870*/  FMNMX.FTZ R48, R66, R11, !PT ;  /* 0x0000000b42307209 */ /* 0x000fe20007810000 */
[----:B0-----:R-:W-:Y:S01]  /*6880*/  FFMA.FTZ R49, R64, UR43, -R12 ;  /* 0x0000002b40317c23 */ /* 0x001fe2000801080c */
[----:B------:R-:W-:-:S02]  /*6890*/  FSEL R78, R78, -INF , !P5 ;  /* 0xff8000004e4e7808 */ /* 0x000fc40006800000 */
[----:B------:R-:W-:Y:S02]  /*68a0*/  FMNMX.FTZ R11, R67, R48, !PT ;  /* 0x00000030430b7209 */ /* 0x000fe40007810000 */
[----:B------:R-:W-:Y:S01]  /*68b0*/  ISETP.LT.OR P4, PT, R14, 0x6a, P4 ;  /* 0x0000006a0e00780c */ /* 0x000fe20002781670 */
[----:B------:R0:W-:Y:S01]  /*68c0*/  MUFU.EX2 R48, R53 ;  /* 0x0000003500307308 */ /* 0x0001e20000000800 */
[----:B------:R-:W-:Y:S02]  /*68d0*/  FMNMX.FTZ R52, R70, R11, !PT ;  /* 0x0000000b46347209 */ /* 0x000fe40007810000 */
[----:B------:R-:W-:Y:S02]  /*68e0*/  ISETP.GT.AND P3, PT, R6, 0x71, P1 ;  /* 0x000000710600780c */ /* 0x000fe40000f64270 */
[----:B------:R-:W-:Y:S02]  /*68f0*/  FMNMX.FTZ R11, R71, R52, !PT ;  /* 0x00000034470b7209 */ /* 0x000fe40007810000 */
[----:B------:R-:W-:Y:S01]  /*6900*/  ISETP.LT.OR P2, PT, R14, 0x71, P2 ;  /* 0x000000710e00780c */ /* 0x000fe20001741670 */
[----:B------:R-:W-:Y:S01]  /*6910*/  MUFU.EX2 R15, R15 ;  /* 0x0000000f000f7308 */ /* 0x000fe20000000800 */
[----:B------:R-:W-:Y:S01]  /*6920*/  FMNMX.FTZ R52, R74, R11, !PT ;  /* 0x0000000b4a347209 */ /* 0x000fe20007810000 */
[--C-:B0-----:R-:W-:Y:S01]  /*6930*/  FFMA.FTZ R53, R68, UR43, -R12.reuse ;  /* 0x0000002b44357c23 */ /* 0x101fe2000801080c */
[----:B------:R-:W-:Y:S01]  /*6940*/  FSEL R79, R79, -INF , !P4 ;  /* 0xff8000004f4f7808 */ /* 0x000fe20006000000 */
[----:B------:R-:W-:Y:S01]  /*6950*/  FFMA.FTZ R68, R81, UR43, -R12 ;  /* 0x0000002b51447c23 */ /* 0x000fe2000801080c */
[----:B------:R-:W-:-:S02]  /*6960*/  FMNMX.FTZ R11, R75, R52, !PT ;  /* 0x000000344b0b7209 */ /* 0x000fc40007810000 */
[----:B------:R-:W-:Y:S01]  /*6970*/  ISETP.GT.AND P5, PT, R6, 0x78, P1 ;  /* 0x000000780600780c */ /* 0x000fe20000fa4270 */
[----:B------:R-:W-:Y:S01]  /*6980*/  MUFU.EX2 R21, R21 ;  /* 0x0000001500157308 */ /* 0x000fe20000000800 */
[----:B------:R-:W-:Y:S02]  /*6990*/  FMNMX.FTZ R52, R78, R11, !PT ;  /* 0x0000000b4e347209 */ /* 0x000fe40007810000 */
[----:B------:R-:W-:Y:S02]  /*69a0*/  ISETP.LT.OR P3, PT, R14, 0x72, P3 ;  /* 0x000000720e00780c */ /* 0x000fe40001f61670 */
[----:B------:R-:W-:Y:S02]  /*69b0*/  FSEL R82, R82, -INF , !P2 ;  /* 0xff80000052527808 */ /* 0x000fe40005000000 */
[----:B------:R-:W-:Y:S01]  /*69c0*/  FMNMX.FTZ R11, R79, R52, !PT ;  /* 0x000000344f0b7209 */ /* 0x000fe20007810000 */
[----:B------:R-:W-:Y:S01]  /*69d0*/  MUFU.EX2 R25, R25 ;  /* 0x0000001900197308 */ /* 0x000fe20000000800 */
[----:B------:R-:W-:Y:S01]  /*69e0*/  ISETP.GT.AND P1, PT, R6, 0x79, P1 ;  /* 0x000000790600780c */ /* 0x000fe20000f24270 */
[--C-:B------:R-:W-:Y:S01]  /*69f0*/  FFMA.FTZ R6, R57, UR43, -R12.reuse ;  /* 0x0000002b39067c23 */ /* 0x100fe2000801080c */
[----:B------:R-:W-:Y:S01]  /*6a00*/  ISETP.LT.OR P5, PT, R14, 0x79, P5 ;  /* 0x000000790e00780c */ /* 0x000fe20002fa1670 */
[----:B------:R-:W-:Y:S01]  /*6a10*/  FFMA.FTZ R57, R72, UR43, -R12 ;  /* 0x0000002b48397c23 */ /* 0x000fe2000801080c */
[----:B------:R-:W-:-:S02]  /*6a20*/  FSEL R83, R83, -INF , !P3 ;  /* 0xff80000053537808 */ /* 0x000fc40005800000 */
[----:B------:R-:W-:Y:S01]  /*6a30*/  FMNMX.FTZ R52, R82, R11, !PT ;  /* 0x0000000b52347209 */ /* 0x000fe20007810000 */
[----:B------:R-:W-:Y:S01]  /*6a40*/  MUFU.EX2 R29, R29 ;  /* 0x0000001d001d7308 */ /* 0x000fe20000000800 */
[----:B------:R-:W-:Y:S01]  /*6a50*/  ISETP.LT.OR P1, PT, R14, 0x7a, P1 ;  /* 0x0000007a0e00780c */ /* 0x000fe20000f21670 */
[--C-:B------:R-:W-:Y:S01]  /*6a60*/  FFMA.FTZ R14, R61, UR43, -R12.reuse ;  /* 0x0000002b3d0e7c23 */ /* 0x100fe2000801080c */
[----:B------:R-:W-:Y:S01]  /*6a70*/  FSEL R86, R86, -INF , !P5 ;  /* 0xff80000056567808 */ /* 0x000fe20006800000 */
[----:B------:R-:W-:Y:S01]  /*6a80*/  FFMA.FTZ R61, R76, UR43, -R12 ;  /* 0x0000002b4c3d7c23 */ /* 0x000fe2000801080c */
[----:B------:R-:W-:Y:S02]  /*6a90*/  FMNMX.FTZ R11, R83, R52, !PT ;  /* 0x00000034530b7209 */ /* 0x000fe40007810000 */
[----:B------:R-:W-:Y:S01]  /*6aa0*/  FSEL R87, R87, -INF , !P1 ;  /* 0xff80000057577808 */ /* 0x000fe20004800000 */
[----:B------:R-:W-:Y:S01]  /*6ab0*/  MUFU.EX2 R33, R33 ;  /* 0x0000002100217308 */ /* 0x000fe20000000800 */
[----:B------:R-:W-:-:S02]  /*6ac0*/  FMNMX.FTZ R52, R86, R11, !PT ;  /* 0x0000000b56347209 */ /* 0x000fc40007810000 */
[----:B------:R-:W-:Y:S02]  /*6ad0*/  FSEL R73, R0, RZ, P6 ;  /* 0x000000ff00497208 */ /* 0x000fe40003000000 */
[----:B------:R-:W-:Y:S01]  /*6ae0*/  FMNMX.FTZ R11, R87, R52, !PT ;  /* 0x00000034570b7209 */ /* 0x000fe20007810000 */
[--C-:B------:R-:W-:Y:S01]  /*6af0*/  FFMA.FTZ R52, R65, UR43, -R12.reuse ;  /* 0x0000002b41347c23 */ /* 0x100fe2000801080c */
[----:B------:R-:W-:-:S01]  /*6b00*/  FFMA.FTZ R65, R80, UR43, -R12 ;  /* 0x0000002b50417c23 */ /* 0x000fc2000801080c */
[----:B------:R-:W-:Y:S01]  /*6b10*/  FADD.FTZ R73, -R73, R8 ;  /* 0x0000000849497221 */ /* 0x000fe20000010100 */
[----:B------:R-:W-:Y:S01]  /*6b20*/  MUFU.EX2 R37, R37 ;  /* 0x0000002500257308 */ /* 0x000fe20000000800 */
[----:B------:R-:W0:Y:S02]  /*6b30*/  SHFL.BFLY PT, R64, R11, 0x2, 0x1f ;  /* 0x0c401f000b407f89 */ /* 0x000e2400000e0000 */
[----:B------:R-:W-:-:S05]  /*6b40*/  FMUL.FTZ R73, R73, UR43 ;  /* 0x0000002b49497c20 */ /* 0x000fca0008410000 */
[----:B------:R-:W-:Y:S08]  /*6b50*/  MUFU.EX2 R41, R41 ;  /* 0x0000002900297308 */ /* 0x000ff00000000800 */
[----:B------:R-:W1:Y:S08]  /*6b60*/  MUFU.EX2 R73, R73 ;  /* 0x0000004900497308 */ /* 0x000e700000000800 */
[----:B------:R-:W-:Y:S01]  /*6b70*/  MUFU.EX2 R6, R6 ;  /* 0x0000000600067308 */ /* 0x000fe20000000800 */
[----:B0-----:R-:W-:Y:S01]  /*6b80*/  FMNMX.FTZ R72, R11, R64, !PT ;  /* 0x000000400b487209 */ /* 0x001fe20007810000 */
[----:B------:R-:W-:Y:S01]  /*6b90*/  FFMA.FTZ R64, R77, UR43, -R12 ;  /* 0x0000002b4d407c23 */ /* 0x000fe2000801080c */
[----:B------:R-:W-:-:S03]  /*6ba0*/  IMAD.U32 R12, RZ, RZ, UR43 ;  /* 0x0000002bff0c7e24 */ /* 0x000fc6000f8e00ff */
[----:B------:R-:W0:Y:S02]  /*6bb0*/  SHFL.BFLY PT, R11, R72, 0x1, 0x1f ;  /* 0x0c201f00480b7f89 */ /* 0x000e2400000e0000 */
[----:B------:R-:W-:Y:S08]  /*6bc0*/  MUFU.EX2 R45, R45 ;  /* 0x0000002d002d7308 */ /* 0x000ff00000000800 */
[----:B------:R-:W-:Y:S08]  /*6bd0*/  MUFU.EX2 R14, R14 ;  /* 0x0000000e000e7308 */ /* 0x000ff00000000800 */
[----:B------:R-:W-:Y:S01]  /*6be0*/  MUFU.EX2 R49, R49 ;  /* 0x0000003100317308 */ /* 0x000fe20000000800 */
[----:B0-----:R-:W-:-:S07]  /*6bf0*/  FMNMX.FTZ R11, R72, R11, !PT ;  /* 0x0000000b480b7209 */ /* 0x001fce0007810000 */
[----:B------:R-:W-:Y:S01]  /*6c00*/  MUFU.EX2 R52, R52 ;  /* 0x0000003400347308 */ /* 0x000fe20000000800 */
[C---:B------:R-:W-:Y:S01]  /*6c10*/  FSETP.NEU.FTZ.AND P1, PT, R11.reuse, -INF , PT ;  /* 0xff8000000b00780b */ /* 0x040fe20003f3d000 */
[----:B------:R-:W-:-:S03]  /*6c20*/  FFMA.FTZ R12, R11, R12, -8 ;  /* 0xc10000000b0c7423 */ /* 0x000fc6000001000c */
[----:B------:R-:W-:Y:S02]  /*6c30*/  FSEL R72, R11, RZ, P1 ;  /* 0x000000ff0b487208 */ /* 0x000fe40000800000 */
[----:B------:R-:W-:Y:S01]  /*6c40*/  FSEL R12, R12, RZ, P1 ;  /* 0x000000ff0c0c7208 */ /* 0x000fe20000800000 */
[----:B------:R-:W-:Y:S02]  /*6c50*/  MUFU.EX2 R53, R53 ;  /* 0x0000003500357308 */ /* 0x000fe40000000800 */
[----:B------:R-:W-:-:S02]  /*6c60*/  FADD.FTZ R72, -R72, R9 ;  /* 0x0000000948487221 */ /* 0x000fc40000010100 */
[--C-:B------:R-:W-:Y:S01]  /*6c70*/  FFMA.FTZ R76, R54, UR43, -R12.reuse ;  /* 0x0000002b364c7c23 */ /* 0x100fe2000801080c */
[----:B------:R-:W-:-:S01]  /*6c80*/  FFMA.FTZ R77, R26, UR43, -R12 ;  /* 0x0000002b1a4d7c23 */ /* 0x000fc2000801080c */
[----:B------:R-:W-:Y:S01]  /*6c90*/  FMUL.FTZ R54, R72, UR43 ;  /* 0x0000002b48367c20 */ /* 0x000fe20008410000 */
[----:B------:R-:W-:-:S01]  /*6ca0*/  FFMA.FTZ R26, R27, UR43, -R12 ;  /* 0x0000002b1b1a7c23 */ /* 0x000fc2000801080c */
[--C-:B------:R-:W-:Y:S01]  /*6cb0*/  FFMA.FTZ R27, R30, UR43, -R12.reuse ;  /* 0x0000002b1e1b7c23 */ /* 0x100fe2000801080c */
[----:B------:R-:W-:-:S01]  /*6cc0*/  FFMA.FTZ R30, R31, UR43, -R12 ;  /* 0x0000002b1f1e7c23 */ /* 0x000fc2000801080c */
[--C-:B------:R-:W-:Y:S01]  /*6cd0*/  FFMA.FTZ R31, R34, UR43, -R12.reuse ;  /* 0x0000002b221f7c23 */ /* 0x100fe2000801080c */
[----:B------:R-:W-:Y:S01]  /*6ce0*/  MUFU.EX2 R77, R77 ;  /* 0x0000004d004d7308 */ /* 0x000fe20000000800 */
[----:B------:R-:W-:-:S01]  /*6cf0*/  FFMA.FTZ R34, R35, UR43, -R12 ;  /* 0x0000002b23227c23 */ /* 0x000fc2000801080c */
[--C-:B------:R-:W-:Y:S01]  /*6d00*/  FFMA.FTZ R72, R55, UR43, -R12.reuse ;  /* 0x0000002b37487c23 */ /* 0x100fe2000801080c */
[----:B------:R-:W-:-:S01]  /*6d10*/  FFMA.FTZ R35, R38, UR43, -R12 ;  /* 0x0000002b26237c23 */ /* 0x000fc2000801080c */
[--C-:B------:R-:W-:Y:S01]  /*6d20*/  FFMA.FTZ R55, R62, UR43, -R12.reuse ;  /* 0x0000002b3e377c23 */ /* 0x100fe2000801080c */
[----:B------:R-:W-:-:S01]  /*6d30*/  FFMA.FTZ R38, R39, UR43, -R12 ;  /* 0x0000002b27267c23 */ /* 0x000fc2000801080c */
[----:B-1----:R-:W-:Y:S01]  /*6d40*/  FFMA.FTZ R62, R73, R3, R20 ;  /* 0x00000003493e7223 */ /* 0x002fe20000010014 */
[----:B------:R-:W-:-:S01]  /*6d50*/  FFMA.FTZ R39, R42, UR43, -R12 ;  /* 0x0000002b2a277c23 */ /* 0x000fc2000801080c */
[----:B------:R-:W0:Y:S01]  /*6d60*/  MUFU.EX2 R54, R54 ;  /* 0x0000003600367308 */ /* 0x000e220000000800 */
[----:B------:R-:W-:-:S01]  /*6d70*/  FFMA.FTZ R42, R43, UR43, -R12 ;  /* 0x0000002b2b2a7c23 */ /* 0x000fc2000801080c */
[--C-:B------:R-:W-:Y:S01]  /*6d80*/  FFMA.FTZ R43, R46, UR43, -R12.reuse ;  /* 0x0000002b2e2b7c23 */ /* 0x100fe2000801080c */
[----:B------:R-:W-:-:S01]  /*6d90*/  FFMA.FTZ R46, R47, UR43, -R12 ;  /* 0x0000002b2f2e7c23 */ /* 0x000fc2000801080c */
[--C-:B------:R-:W-:Y:S01]  /*6da0*/  FFMA.FTZ R47, R50, UR43, -R12.reuse ;  /* 0x0000002b322f7c23 */ /* 0x100fe2000801080c */
[----:B------:R-:W-:-:S01]  /*6db0*/  FFMA.FTZ R50, R51, UR43, -R12 ;  /* 0x0000002b33327c23 */ /* 0x000fc2000801080c */
[--C-:B------:R-:W-:Y:S01]  /*6dc0*/  FFMA.FTZ R51, R58, UR43, -R12.reuse ;  /* 0x0000002b3a337c23 */ /* 0x100fe2000801080c */
[----:B------:R-:W-:-:S01]  /*6dd0*/  FFMA.FTZ R58, R59, UR43, -R12 ;  /* 0x0000002b3b3a7c23 */ /* 0x000fc2000801080c */
[----:B------:R-:W1:Y:S08]  /*6de0*/  MUFU.EX2 R26, R26 ;  /* 0x0000001a001a7308 */ /* 0x000e700000000800 */
[----:B------:R-:W2:Y:S01]  /*6df0*/  MUFU.EX2 R27, R27 ;  /* 0x0000001b001b7308 */ /* 0x000ea20000000800 */
[----:B0-----:R-:W-:-:S01]  /*6e00*/  FFMA.FTZ R3, R54, R2, R77 ;  /* 0x0000000236037223 */ /* 0x001fc2000001004d */
[----:B------:R-:W-:Y:S01]  /*6e10*/  FADD.FTZ R2, R7, R62 ;  /* 0x0000003e07027221 */ /* 0x000fe20000010000 */
[----:B------:R-:W-:-:S05]  /*6e20*/  FFMA.FTZ R62, R63, UR43, -R12 ;  /* 0x0000002b3f3e7c23 */ /* 0x000fca000801080c */
[----:B------:R-:W0:Y:S08]  /*6e30*/  MUFU.EX2 R30, R30 ;  /* 0x0000001e001e7308 */ /* 0x000e300000000800 */
[----:B------:R-:W3:Y:S08]  /*6e40*/  MUFU.EX2 R31, R31 ;  /* 0x0000001f001f7308 */ /* 0x000ef00000000800 */
[----:B------:R-:W4:Y:S08]  /*6e50*/  MUFU.EX2 R34, R34 ;  /* 0x0000002200227308 */ /* 0x000f300000000800 */
[----:B------:R1:W-:Y:S08]  /*6e60*/  MUFU.EX2 R9, R76 ;  /* 0x0000004c00097308 */ /* 0x0003f00000000800 */
[----:B------:R-:W5:Y:S01]  /*6e70*/  MUFU.EX2 R35, R35 ;  /* 0x0000002300237308 */ /* 0x000f620000000800 */
[----:B-1----:R-:W-:-:S01]  /*6e80*/  FADD.FTZ R76, R26, R3 ;  /* 0x000000031a4c7221 */ /* 0x002fc20000010000 */
[----:B------:R-:W-:-:S03]  /*6e90*/  FADD.FTZ R3, R13, R2 ;  /* 0x000000020d037221 */ /* 0x000fc60000010000 */
[----:B--2---:R-:W-:Y:S01]  /*6ea0*/  FADD.FTZ R59, R27, R76 ;  /* 0x0000004c1b3b7221 */ /* 0x004fe20000010000 */
[----:B------:R-:W-:-:S02]  /*6eb0*/  FADD.FTZ R2, R24, R3 ;  /* 0x0000000318027221 */ /* 0x000fc40000010000 */
[----:B------:R-:W1:Y:S01]  /*6ec0*/  MUFU.EX2 R38, R38 ;  /* 0x0000002600267308 */ /* 0x000e620000000800 */
[----:B0-----:R-:W-:-:S01]  /*6ed0*/  FADD.FTZ R76, R30, R59 ;  /* 0x0000003b1e4c7221 */ /* 0x001fc20000010000 */
[----:B------:R-:W-:Y:S01]  /*6ee0*/  FADD.FTZ R3, R15, R2 ;  /* 0x000000020f037221 */ /* 0x000fe20000010000 */
[----:B------:R-:W-:-:S01]  /*6ef0*/  FFMA.FTZ R59, R66, UR43, -R12 ;  /* 0x0000002b423b7c23 */ /* 0x000fc2000801080c */
[----:B------:R-:W-:Y:S01]  /*6f00*/  FFMA.FTZ R66, R67, UR43, -R12 ;  /* 0x0000002b43427c23 */ /* 0x000fe2000801080c */
[----:B---3--:R-:W-:-:S01]  /*6f10*/  FADD.FTZ R63, R31, R76 ;  /* 0x0000004c1f3f7221 */ /* 0x008fc20000010000 */
[----:B------:R-:W-:Y:S02]  /*6f20*/  FADD.FTZ R2, R28, R3 ;  /* 0x000000031c027221 */ /* 0x000fe40000010000 */
[----:B------:R-:W0:Y:S01]  /*6f30*/  MUFU.EX2 R39, R39 ;  /* 0x0000002700277308 */ /* 0x000e220000000800 */
[----:B----4-:R-:W-:-:S01]  /*6f40*/  FADD.FTZ R76, R34, R63 ;  /* 0x0000003f224c7221 */ /* 0x010fc20000010000 */
[----:B------:R-:W-:-:S03]  /*6f50*/  FADD.FTZ R3, R21, R2 ;  /* 0x0000000215037221 */ /* 0x000fc60000010000 */
[----:B-----5:R-:W-:Y:S01]  /*6f60*/  FADD.FTZ R63, R35, R76 ;  /* 0x0000004c233f7221 */ /* 0x020fe20000010000 */
[----:B------:R-:W-:-:S02]  /*6f70*/  FADD.FTZ R2, R32, R3 ;  /* 0x0000000320027221 */ /* 0x000fc40000010000 */
[----:B------:R-:W2:Y:S01]  /*6f80*/  MUFU.EX2 R42, R42 ;  /* 0x0000002a002a7308 */ /* 0x000ea20000000800 */
[----:B-1----:R-:W-:-:S01]  /*6f90*/  FADD.FTZ R76, R38, R63 ;  /* 0x0000003f264c7221 */ /* 0x002fc20000010000 */
[----:B------:R-:W-:Y:S01]  /*6fa0*/  FADD.FTZ R3, R25, R2 ;  /* 0x0000000219037221 */ /* 0x000fe20000010000 */
[----:B------:R-:W-:-:S01]  /*6fb0*/  FFMA.FTZ R63, R70, UR43, -R12 ;  /* 0x0000002b463f7c23 */ /* 0x000fc2000801080c */
[----:B------:R-:W-:Y:S02]  /*6fc0*/  FFMA.FTZ R70, R71, UR43, -R12 ;  /* 0x0000002b47467c23 */ /* 0x000fe4000801080c */
        /* <DEDUP_REMOVED lines=15> */
[--C-:B------:R-:W-:Y:S01]  /*70c0*/  FFMA.FTZ R67, R74, UR43, -R12.reuse ;  /* 0x0000002b4a437c23 */ /* 0x100fe2000801080c */
[----:B------:R-:W-:-:S01]  /*70d0*/  FFMA.FTZ R74, R75, UR43, -R12 ;  /* 0x0000002b4b4a7c23 */ /* 0x000fc2000801080c */
[----:B------:R-:W-:-:S04]  /*70e0*/  FADD.FTZ R3, R41, R2 ;  /* 0x0000000229037221 */ /* 0x000fc80000010000 */
[----:B------:R-:W0:Y:S01]  /*70f0*/  MUFU.EX2 R72, R72 ;  /* 0x0000004800487308 */ /* 0x000e220000000800 */
[----:B--2---:R-:W-:-:S01]  /*7100*/  FADD.FTZ R71, R47, R76 ;  /* 0x0000004c2f477221 */ /* 0x004fc20000010000 */
[----:B------:R-:W-:-:S04]  /*7110*/  FADD.FTZ R2, R6, R3 ;  /* 0x0000000306027221 */ /* 0x000fc80000010000 */
[----:B------:R-:W-:Y:S02]  /*7120*/  FADD.FTZ R3, R45, R2 ;  /* 0x000000022d037221 */ /* 0x000fe40000010000 */
[----:B------:R-:W2:Y:S01]  /*7130*/  MUFU.EX2 R51, R51 ;  /* 0x0000003300337308 */ /* 0x000ea20000000800 */
[----:B-1----:R-:W-:-:S01]  /*7140*/  FADD.FTZ R76, R50, R71 ;  /* 0x00000047324c7221 */ /* 0x002fc20000010000 */
[----:B------:R-:W-:-:S03]  /*7150*/  FADD.FTZ R2, R14, R3 ;  /* 0x000000030e027221 */ /* 0x000fc60000010000 */
[----:B------:R-:W-:Y:S01]  /*7160*/  FADD.FTZ R71, R9, R76 ;  /* 0x0000004c09477221 */ /* 0x000fe20000010000 */
[----:B------:R-:W-:-:S02]  /*7170*/  FADD.FTZ R3, R49, R2 ;  /* 0x0000000231037221 */ /* 0x000fc40000010000 */
[----:B------:R-:W1:Y:S01]  /*7180*/  MUFU.EX2 R58, R58 ;  /* 0x0000003a003a7308 */ /* 0x000e620000000800 */
[----:B0-----:R-:W-:-:S01]  /*7190*/  FADD.FTZ R76, R72, R71 ;  /* 0x00000047484c7221 */ /* 0x001fc20000010000 */
[----:B------:R-:W-:Y:S01]  /*71a0*/  FFMA.FTZ R71, R78, UR43, -R12 ;  /* 0x0000002b4e477c23 */ /* 0x000fe2000801080c */
[----:B------:R-:W-:-:S04]  /*71b0*/  FADD.FTZ R2, R52, R3 ;  /* 0x0000000334027221 */ /* 0x000fc80000010000 */
[----:B------:R-:W-:Y:S01]  /*71c0*/  FADD.FTZ R3, R53, R2 ;  /* 0x0000000235037221 */ /* 0x000fe20000010000 */
        /* <DEDUP_REMOVED lines=55> */
.L_x_800:
[----:B------:R-:W-:Y:S01]  /*7540*/  UIADD3 UR6, UR11, 0x19c60, URZ ;  /* 0x00019c600b067890 */ /* 0x000fe2000fffe03f */
[----:B------:R-:W-:Y:S01]  /*7550*/  ISETP.GT.AND P1, PT, R10, UR17, PT ;  /* 0x000000110a007c0c */ /* 0x000fe2000bf24270 */
[----:B------:R-:W-:Y:S01]  /*7560*/  UMOV UR20, UR36 ;  /* 0x0000002400147c82 */ /* 0x000fe20008000000 */
[----:B------:R-:W-:Y:S01]  /*7570*/  F2FP.SATFINITE.E4M3.F32.PACK_AB_MERGE_C R9, R72, R9, RZ ;  /* 0x000000094809723e */ /* 0x000fe200048070ff */
[----:B------:R-:W-:Y:S01]  /*7580*/  UPRMT UR6, UR45, 0x654, UR6 ;  /* 0x000006542d067896 */ /* 0x000fe20008000006 */
[----:B------:R-:W-:Y:S01]  /*7590*/  F2FP.SATFINITE.E4M3.F32.PACK_AB_MERGE_C R8, R8, R69, RZ ;  /* 0x000000450808723e */ /* 0x000fe200048070ff */
[----:B------:R-:W-:Y:S01]  /*75a0*/  UMOV UR21, UR37 ;  /* 0x0000002500157c82 */ /* 0x000fe20008000000 */
[----:B------:R-:W-:Y:S01]  /*75b0*/  F2FP.SATFINITE.E4M3.F32.PACK_AB_MERGE_C R13, R24, R13, RZ ;  /* 0x0000000d180d723e */ /* 0x000fe200048070ff */
[----:B------:R-:W-:Y:S01]  /*75c0*/  FMUL.FTZ R88, R88, R73 ;  /* 0x0000004958587220 */ /* 0x000fe20000410000 */
[----:B------:R-:W-:Y:S01]  /*75d0*/  F2FP.SATFINITE.E4M3.F32.PACK_AB_MERGE_C R27, R30, R27, RZ ;  /* 0x0000001b1e1b723e */ /* 0x000fe200048070ff */
[----:B------:R-:W-:Y:S01]  /*75e0*/  FMUL.FTZ R89, R89, R73 ;  /* 0x0000004959597220 */ /* 0x000fe20000410000 */
[----:B------:R-:W-:Y:S01]  /*75f0*/  F2FP.SATFINITE.E4M3.F32.PACK_AB_MERGE_C R21, R32, R21, RZ ;  /* 0x000000152015723e */ /* 0x000fe200048070ff */
[----:B------:R-:W-:Y:S01]  /*7600*/  FMUL.FTZ R92, R92, R73 ;  /* 0x000000495c5c7220 */ /* 0x000fe20000410000 */
[----:B------:R-:W-:Y:S01]  /*7610*/  F2FP.SATFINITE.E4M3.F32.PACK_AB_MERGE_C R35, R38, R35, RZ ;  /* 0x000000232623723e */ /* 0x000fe200048070ff */
[----:B------:R-:W-:Y:S01]  /*7620*/  SYNCS.ARRIVE.TRANS64.RED.A1T0 RZ, [UR6], RZ ;  /* 0x000000ffffff79a7 */ /* 0x000fe20008100406 */
        /* <DEDUP_REMOVED lines=23> */
[-C--:B------:R-:W-:Y:S01]  /*77a0*/  FMUL.FTZ R116, R116, R73.reuse ;  /* 0x0000004974747220 */ /* 0x080fe20000410000 */
        /* <DEDUP_REMOVED lines=19> */
[-C--:B------:R-:W-:Y:S01]  /*78e0*/  FMUL.FTZ R90, R90, R54.reuse ;  /* 0x000000365a5a7220 */ /* 0x080fe20000410000 */
        /* <DEDUP_REMOVED lines=27> */
[----:B------:R-:W-:-:S02]  /*7aa0*/  VIADD R10, R10, 0xffffffff ;  /* 0xffffffff0a0a7836 */ /* 0x000fc40000000000 */
[----:B------:R-:W-:Y:S02]  /*7ab0*/  IMAD.MOV.U32 R9, RZ, RZ, R11 ;  /* 0x000000ffff097224 */ /* 0x000fe400078e000b */
[----:B------:R-:W-:Y:S01]  /*7ac0*/  IMAD.MOV.U32 R8, RZ, RZ, R0 ;  /* 0x000000ffff087224 */ /* 0x000fe200078e0000 */
[----:B------:R-:W-:Y:S06]  /*7ad0*/  @P1 BRA `(.L_x_801) ;  /* 0xffffffd000d81947 */ /* 0x000fec000383ffff */
.L_x_782:
[----:B------:R-:W-:Y:S01]  /*7ae0*/  UISETP.NE.AND UP1, UPT, UR50, URZ, UPT ;  /* 0x0000003f3200728c */ /* 0x000fe2000bf25270 */
[----:B------:R-:W-:Y:S01]  /*7af0*/  IADD3 R5, -R5, 0x1, RZ ;  /* 0x0000000105057810 */ /* 0x000fe20007ffe1ff */
[----:B------:R-:W-:Y:S02]  /*7b00*/  UISETP.NE.AND UP0, UPT, UR49, URZ, UPT ;  /* 0x0000003f3100728c */ /* 0x000fe4000bf05270 */
[----:B------:R-:W-:Y:S02]  /*7b10*/  UIADD3 UR10, UR41, 0xbf, URZ ;  /* 0x000000bf290a7890 */ /* 0x000fe4000fffe03f */
[----:B------:R-:W-:Y:S02]  /*7b20*/  IMAD R4, R4, UR42, R5 ;  /* 0x0000002a04047c24 */ /* 0x000fe4000f8e0205 */
[----:B------:R-:W-:-:S03]  /*7b30*/  PLOP3.LUT P1, PT, PT, PT, UP0, 0x40, 0x0 ;  /* 0x000000000000781c */ /* 0x000fc60003f2e808 */
[----:B------:R-:W-:Y:S01]  /*7b40*/  @UP1 ULDC UR6, c[0x0][0x44c] ;  /* 0x0001130000061ab9 */ /* 0x000fe20000000800 */
[----:B------:R-:W-:Y:S01]  /*7b50*/  @UP1 ULDC UR11, c[0x0][0x450] ;  /* 0x00011400000b1ab9 */ /* 0x000fe20000000800 */
[----:B------:R-:W-:-:S04]  /*7b60*/  UIMAD.WIDE.U32 UR6, UR10, UR6, URZ ;  /* 0x000000060a0672a5 */ /* 0x000fc8000f8e003f */
[----:B------:R-:W-:-:S06]  /*7b70*/  @UP1 USHF.R.U32.HI UR10, URZ, UR11, UR7 ;  /* 0x0000000b3f0a1299 */ /* 0x000fcc0008011607 */
[----:B------:R-:W-:-:S04]  /*7b80*/  VIADD R4, R4, UR10 ;  /* 0x0000000a04047c36 */ /* 0x000fc80008000000 */
[----:B------:R-:W-:Y:S01]  /*7b90*/  VIADD R5, R4, -UR18 ;  /* 0x8000001204057c36 */ /* 0x000fe20008000000 */
[----:B------:R-:W-:Y:S06]  /*7ba0*/  @P1 BRA `(.L_x_802) ;  /* 0x0000000000441947 */ /* 0x000fec0003800000 */
[----:B------:R-:W-:-:S13]  /*7bb0*/  ISETP.GT.AND P1, PT, R4, -0x1, PT ;  /* 0xffffffff0400780c */ /* 0x000fda0003f24270 */
[----:B------:R-:W-:Y:S05]  /*7bc0*/  @P1 BRA `(.L_x_803) ;  /* 0x0000000000201947 */ /* 0x000fea0003800000 */
[----:B------:R-:W0:Y:S01]  /*7bd0*/  LDC R9, c[0x0][0x9e4] ;  /* 0x00027900ff097b82 */ /* 0x000e220000000800 */
[----:B------:R-:W-:Y:S02]  /*7be0*/  LOP3.LUT R7, RZ, R4, RZ, 0x33, !PT ;  /* 0x00000004ff077212 */ /* 0x000fe400078e33ff */
[----:B0-----:R-:W-:-:S13]  /*7bf0*/  ISETP.NE.AND P1, PT, R9, 0x1, PT ;  /* 0x000000010900780c */ /* 0x001fda0003f25270 */
[----:B------:R-:W0:Y:S02]  /*7c00*/  @P1 LDC.64 R12, c[0x0][0x9e8] ;  /* 0x00027a00ff0c1b82 */ /* 0x000e240000000a00 */
[----:B0-----:R-:W-:-:S05]  /*7c10*/  @P1 IMAD.HI.U32 R4, R7, R12, RZ ;  /* 0x0000000c07041227 */ /* 0x001fca00078e00ff */
[----:B------:R-:W-:-:S04]  /*7c20*/  @P1 SHF.R.U32.HI R7, RZ, R13, R4 ;  /* 0x0000000dff071219 */ /* 0x000fc80000011604 */
[----:B------:R-:W-:Y:S01]  /*7c30*/  LOP3.LUT R4, RZ, R7, RZ, 0x33, !PT ;  /* 0x00000007ff047212 */ /* 0x000fe200078e33ff */
[----:B------:R-:W-:Y:S06]  /*7c40*/  BRA `(.L_x_804) ;  /* 0x0000000000147947 */ /* 0x000fec0003800000 */
.L_x_803:
[----:B------:R-:W0:Y:S02]  /*7c50*/  LDC R9, c[0x0][0x9e4] ;  /* 0x00027900ff097b82 */ /* 0x000e240000000800 */
[----:B0-----:R-:W-:-:S13]  /*7c60*/  ISETP.NE.AND P1, PT, R9, 0x1, PT ;  /* 0x000000010900780c */ /* 0x001fda0003f25270 */
[----:B------:R-:W0:Y:S02]  /*7c70*/  @P1 LDC.64 R6, c[0x0][0x9e8] ;  /* 0x00027a00ff061b82 */ /* 0x000e240000000a00 */
[----:B0-----:R-:W-:-:S05]  /*7c80*/  @P1 IMAD.HI.U32 R6, R4, R6, RZ ;  /* 0x0000000604061227 */ /* 0x001fca00078e00ff */
[----:B------:R-:W-:-:S07]  /*7c90*/  @P1 SHF.R.U32.HI R4, RZ, R7, R6 ;  /* 0x00000007ff041219 */ /* 0x000fce0000011606 */
.L_x_804:
[----:B------:R-:W-:-:S05]  /*7ca0*/  IMAD R4, R4, R9, RZ ;  /* 0x0000000904047224 */ /* 0x000fca00078e02ff */
[----:B------:R-:W-:-:S07]  /*7cb0*/  VIMNMX R5, R5, R4, !PT ;  /* 0x0000000405057248 */ /* 0x000fce0007fe0100 */
.L_x_802:
[----:B------:R-:W-:-:S05]  /*7cc0*/  VIADD R5, R5, 0x7f ;  /* 0x0000007f05057836 */ /* 0x000fca0000000000 */
[----:B------:R-:W-:-:S04]  /*7cd0*/  SHF.R.S32.HI R4, RZ, 0x1f, R5 ;  /* 0x0000001fff047819 */ /* 0x000fc80000011405 */
[----:B------:R-:W-:-:S04]  /*7ce0*/  LEA.HI R4, R4, R5, RZ, 0x7 ;  /* 0x0000000504047211 */ /* 0x000fc800078f38ff */
[----:B------:R-:W-:-:S04]  /*7cf0*/  SHF.R.S32.HI R4, RZ, 0x7, R4 ;  /* 0x00000007ff047819 */ /* 0x000fc80000011404 */
[----:B------:R-:W-:-:S04]  /*7d00*/  VIMNMX R5, R4, UR44, !PT ;  /* 0x0000002c04057c48 */ /* 0x000fc8000ffe0100 */
[----:B------:R-:W-:-:S13]  /*7d10*/  ISETP.GE.AND P1, PT, R10, R5, PT ;  /* 0x000000050a00720c */ /* 0x000fda0003f26270 */
[----:B------:R-:W-:Y:S05]  /*7d20*/  @!P1 BRA `(.L_x_805) ;  /* 0x0000001800ec9947 */ /* 0x000fea0003800000 */
[----:B------:R-:W-:Y:S01]  /*7d30*/  IMAD.MOV.U32 R4, RZ, RZ, R11 ;  /* 0x000000ffff047224 */ /* 0x000fe200078e000b */
[----:B------:R-:W-:Y:S01]  /*7d40*/  UMOV UR17, UR36 ;  /* 0x0000002400117c82 */ /* 0x000fe20008000000 */
[----:B------:R-:W-:Y:S01]  /*7d50*/  IMAD.MOV.U32 R7, RZ, RZ, R0 ;  /* 0x000000ffff077224 */ /* 0x000fe200078e0000 */
[----:B------:R-:W-:-:S06]  /*7d60*/  UMOV UR18, UR37 ;  /* 0x0000002500127c82 */ /* 0x000fcc0008000000 */
.L_x_816:
[----:B------:R-:W-:-:S04]  /*7d70*/  UIADD3 UR37, UR18, 0x1, URZ ;  /* 0x0000000112257890 */ /* 0x000fc8000fffe03f */
[----:B------:R-:W-:-:S04]  /*7d80*/  UISETP.NE.AND UP0, UPT, UR37, 0x2, UPT ;  /* 0x000000022500788c */ /* 0x000fc8000bf05270 */
[----:B------:R-:W-:Y:S02]  /*7d90*/  USEL UR36, URZ, 0x1, UP0 ;  /* 0x000000013f247887 */ /* 0x000fe40008000000 */
[----:B------:R-:W-:Y:S02]  /*7da0*/  USEL UR37, UR37, URZ, UP0 ;  /* 0x0000003f25257287 */ /* 0x000fe40008000000 */
[----:B------:R-:W-:Y:S01]  /*7db0*/  ULOP3.LUT UR36, UR17, UR36, URZ, 0x3c, !UPT ;  /* 0x0000002411247292 */ /* 0x000fe2000f8e3c3f */
[----:B------:R-:W-:Y:S11]  /*7dc0*/  @!P0 BRA `(.L_x_806) ;  /* 0x0000000000048947 */ /* 0x000ff60003800000 */
[----:B------:R-:W-:Y:S01]  /*7dd0*/  BPT.TRAP 0x1 ;  /* 0x000000040000795c */ /* 0x000fe20000300000 */
.L_x_806:
[----:B------:R-:W-:Y:S01]  /*7de0*/  ULEA UR6, UR37, UR46, 0x3 ;  /* 0x0000002e25067291 */ /* 0x000fe2000f8e183f */
[----:B------:R-:W-:-:S05]  /*7df0*/  IMAD.U32 R0, RZ, RZ, UR36 ;  /* 0x00000024ff007e24 */ /* 0x000fca000f8e00ff */
[----:B------:R-:W-:-:S04]  /*7e00*/  SHF.L.U32 R0, R0, 0x1f, RZ ;  /* 0x0000001f00007819 */ /* 0x000fc800000006ff */
[----:B------:R0:W1:Y:S01]  /*7e10*/  SYNCS.PHASECHK.TRANS64.TRYWAIT P1, [UR6+0x19c30], R0 ;  /* 0x019c3000ff0075a7 */ /* 0x0000620008020146 */
[----:B------:R-:W-:Y:S05]  /*7e20*/  @!P0 BRA `(.L_x_807) ;  /* 0x0000000000048947 */ /* 0x000fea0003800000 */
[----:B------:R-:W-:Y:S01]  /*7e30*/  BPT.TRAP 0x1 ;  /* 0x000000040000795c */ /* 0x000fe20000300000 */
.L_x_807:
[----:B-1----:R-:W-:Y:S05]  /*7e40*/  @P1 BRA `(.L_x_808) ;  /* 0x0000000000081947 */ /* 0x002fea0003800000 */
[----:B------:R-:W1:Y:S02]  /*7e50*/  SYNCS.PHASECHK.TRANS64.TRYWAIT P1, [UR6+0x19c30], R0 ;  /* 0x019c3000ff0075a7 */ /* 0x000e640008020146 */
[----:B-1----:R-:W-:Y:S05]  /*7e60*/  @!P1 BRA `(.L_x_809) ;  /* 0x000000b800149947 */ /* 0x002fea0003800000 */
.L_x_808:
        /* <DEDUP_REMOVED lines=17> */
.L_x_810:
[----:B------:R-:W-:Y:S01]  /*7f80*/  ULEA UR11, UR18, UR46, 0x3 ;  /* 0x0000002e120b7291 */ /* 0x000fe2000f8e183f */
[----:B01----:R-:W-:-:S05]  /*7f90*/  IMAD.U32 R0, RZ, RZ, UR17 ;  /* 0x00000011ff007e24 */ /* 0x003fca000f8e00ff */
[----:B------:R-:W-:-:S04]  /*7fa0*/  SHF.L.U32 R0, R0, 0x1f, RZ ;  /* 0x0000001f00007819 */ /* 0x000fc800000006ff */
[----:B------:R0:W1:Y:S01]  /*7fb0*/  SYNCS.PHASECHK.TRANS64.TRYWAIT P1, [UR11+0x19c50], R0 ;  /* 0x019c5000ff0075a7 */ /* 0x000062000802014b */
[----:B------:R-:W-:Y:S05]  /*7fc0*/  @!P0 BRA `(.L_x_811) ;  /* 0x0000000000048947 */ /* 0x000fea0003800000 */
[----:B------:R-:W-:Y:S01]  /*7fd0*/  BPT.TRAP 0x1 ;  /* 0x000000040000795c */ /* 0x000fe20000300000 */
.L_x_811:
[----:B-1----:R-:W-:Y:S05]  /*7fe0*/  @P1 BRA `(.L_x_812) ;  /* 0x0000000000081947 */ /* 0x002fea0003800000 */
[----:B------:R-:W1:Y:S02]  /*7ff0*/  SYNCS.PHASECHK.TRANS64.TRYWAIT P1, [UR11+0x19c50], R0 ;  /* 0x019c5000ff0075a7 */ /* 0x000e64000802014b */
[----:B-1----:R-:W-:Y:S05]  /*8000*/  @!P1 BRA `(.L_x_813) ;  /* 0x000000b400c49947 */ /* 0x002fea0003800000 */
.L_x_812:
        /* <DEDUP_REMOVED lines=27> */
.L_x_814:
[----:B01----:R-:W-:Y:S01]  /*81c0*/  FMNMX.FTZ R0, R24, R7, !PT ;  /* 0x0000000718007209 */ /* 0x003fe20007810000 */
[----:B------:R-:W-:Y:S01]  /*81d0*/  IMAD.U32 R15, RZ, RZ, UR43 ;  /* 0x0000002bff0f7e24 */ /* 0x000fe2000f8e00ff */
[----:B------:R-:W-:Y:S01]  /*81e0*/  FMNMX.FTZ R6, R26, R4, !PT ;  /* 0x000000041a067209 */ /* 0x000fe20007810000 */
[----:B------:R-:W-:Y:S01]  /*81f0*/  ULEA UR6, UR37, UR46, 0x3 ;  /* 0x0000002e25067291 */ /* 0x000fe2000f8e183f */
[----:B------:R-:W-:Y:S02]  /*8200*/  FMNMX.FTZ R9, R25, R0, !PT ;  /* 0x0000000019097209 */ /* 0x000fe40007810000 */
[----:B------:R-:W-:Y:S01]  /*8210*/  FMNMX.FTZ R11, R27, R6, !PT ;  /* 0x000000061b0b7209 */ /* 0x000fe20007810000 */
[----:B------:R-:W-:Y:S01]  /*8220*/  UIADD3 UR6, UR6, 0x19c40, URZ ;  /* 0x00019c4006067890 */ /* 0x000fe2000fffe03f */
[----:B------:R-:W-:Y:S02]  /*8230*/  FMNMX.FTZ R0, R28, R9, !PT ;  /* 0x000000091c007209 */ /* 0x000fe40007810000 */
[----:B------:R-:W-:Y:S01]  /*8240*/  FMNMX.FTZ R6, R30, R11, !PT ;  /* 0x0000000b1e067209 */ /* 0x000fe20007810000 */
[----:B------:R-:W-:Y:S01]  /*8250*/  UPRMT UR6, UR45, 0x654, UR6 ;  /* 0x000006542d067896 */ /* 0x000fe20008000006 */
[----:B------:R-:W-:-:S02]  /*8260*/  FMNMX.FTZ R9, R29, R0, !PT ;  /* 0x000000001d097209 */ /* 0x000fc40007810000 */
[----:B------:R-:W-:Y:S02]  /*8270*/  FMNMX.FTZ R11, R31, R6, !PT ;  /* 0x000000061f0b7209 */ /* 0x000fe40007810000 */
[----:B------:R-:W-:Y:S02]  /*8280*/  FMNMX.FTZ R0, R32, R9, !PT ;  /* 0x0000000920007209 */ /* 0x000fe40007810000 */
[----:B------:R-:W-:Y:S02]  /*8290*/  FMNMX.FTZ R6, R34, R11, !PT ;  /* 0x0000000b22067209 */ /* 0x000fe40007810000 */
[----:B------:R-:W-:Y:S01]  /*82a0*/  FMNMX.FTZ R9, R33, R0, !PT ;  /* 0x0000000021097209 */ /* 0x000fe20007810000 */
[----:B------:R-:W-:Y:S01]  /*82b0*/  SYNCS.ARRIVE.TRANS64.RED.A1T0 RZ, [UR6], RZ ;  /* 0x000000ffffff79a7 */ /* 0x000fe20008100406 */
        /* <DEDUP_REMOVED lines=61> */
[C---:B------:R-:W-:Y:S01]  /*8690*/  FADD.FTZ R7, -R0.reuse, R7 ;  /* 0x0000000700077221 */ /* 0x040fe20000010100 */
[----:B------:R-:W-:-:S03]  /*86a0*/  FFMA.FTZ R6, R0, R15, -8 ;  /* 0xc100000000067423 */ /* 0x000fc6000001000f */
[----:B------:R-:W-:Y:S01]  /*86b0*/  FMUL.FTZ R13, R7, UR43 ;  /* 0x0000002b070d7c20 */ /* 0x000fe20008410000 */
[----:B------:R-:W-:-:S01]  /*86c0*/  FFMA.FTZ R9, R24, UR43, -R6 ;  /* 0x0000002b18097c23 */ /* 0x000fc20008010806 */
[--C-:B------:R-:W-:Y:S01]  /*86d0*/  FFMA.FTZ R29, R29, UR43, -R6.reuse ;  /* 0x0000002b1d1d7c23 */ /* 0x100fe20008010806 */
[----:B------:R-:W-:-:S01]  /*86e0*/  FFMA.FTZ R24, R40, UR43, -R6 ;  /* 0x0000002b28187c23 */ /* 0x000fc20008010806 */
[----:B------:R-:W-:Y:S01]  /*86f0*/  FADD.FTZ R7, -R11, R4 ;  /* 0x000000040b077221 */ /* 0x000fe20000010100 */
[----:B------:R-:W-:-:S01]  /*8700*/  FFMA.FTZ R40, R56, UR43, -R6 ;  /* 0x0000002b38287c23 */ /* 0x000fc20008010806 */
        /* <DEDUP_REMOVED lines=8> */
[----:B------:R0:W-:Y:S01]  /*8790*/  MUFU.EX2 R13, R29 ;  /* 0x0000001d000d7308 */ /* 0x0001e20000000800 */
[----:B------:R-:W-:-:S02]  /*87a0*/  IMAD.U32 R72, RZ, RZ, UR43 ;  /* 0x0000002bff487e24 */ /* 0x000fc4000f8e00ff */
[--C-:B------:R-:W-:Y:S01]  /*87b0*/  FFMA.FTZ R25, R41, UR43, -R6.reuse ;  /* 0x0000002b29197c23 */ /* 0x100fe20008010806 */
[----:B------:R-:W-:-:S01]  /*87c0*/  FFMA.FTZ R28, R44, UR43, -R6 ;  /* 0x0000002b2c1c7c23 */ /* 0x000fc20008010806 */
[--C-:B------:R-:W-:Y:S01]  /*87d0*/  FFMA.FTZ R32, R48, UR43, -R6.reuse ;  /* 0x0000002b30207c23 */ /* 0x100fe20008010806 */
[----:B------:R-:W-:-:S01]  /*87e0*/  FFMA.FTZ R33, R49, UR43, -R6 ;  /* 0x0000002b31217c23 */ /* 0x000fc20008010806 */
[--C-:B------:R-:W-:Y:S01]  /*87f0*/  FFMA.FTZ R36, R52, UR43, -R6.reuse ;  /* 0x0000002b34247c23 */ /* 0x100fe20008010806 */
[----:B------:R-:W-:-:S01]  /*8800*/  FFMA.FTZ R37, R53, UR43, -R6 ;  /* 0x0000002b35257c23 */ /* 0x000fc20008010806 */
[--C-:B------:R-:W-:Y:S01]  /*8810*/  FFMA.FTZ R41, R57, UR43, -R6.reuse ;  /* 0x0000002b39297c23 */ /* 0x100fe20008010806 */
[----:B0-----:R-:W-:-:S01]  /*8820*/  FFMA.FTZ R29, R45, UR43, -R6 ;  /* 0x0000002b2d1d7c23 */ /* 0x001fc20008010806 */
[--C-:B------:R-:W-:Y:S01]  /*8830*/  FFMA.FTZ R44, R60, UR43, -R6.reuse ;  /* 0x0000002b3c2c7c23 */ /* 0x100fe20008010806 */
[----:B------:R-:W-:-:S01]  /*8840*/  FFMA.FTZ R45, R61, UR43, -R6 ;  /* 0x0000002b3d2d7c23 */ /* 0x000fc20008010806 */
        /* <DEDUP_REMOVED lines=10> */
[----:B------:R-:W-:Y:S01]  /*88f0*/  FFMA.FTZ R69, R85, UR43, -R6 ;  /* 0x0000002b55457c23 */ /* 0x000fe20008010806 */
[----:B------:R-:W-:-:S01]  /*8900*/  FFMA.FTZ R6, R11, R72, -8 ;  /* 0xc10000000b067423 */ /* 0x000fc20000010048 */
[----:B------:R-:W-:Y:S01]  /*8910*/  FMUL.FTZ R7, R7, UR43 ;  /* 0x0000002b07077c20 */ /* 0x000fe20008410000 */
[----:B------:R-:W0:Y:S02]  /*8920*/  MUFU.EX2 R9, R9 ;  /* 0x0000000900097308 */ /* 0x000e240000000800 */
[----:B------:R-:W-:-:S01]  /*8930*/  FFMA.FTZ R26, R26, UR43, -R6 ;  /* 0x0000002b1a1a7c23 */ /* 0x000fc20008010806 */
[--C-:B------:R-:W-:Y:S01]  /*8940*/  FFMA.FTZ R27, R27, UR43, -R6.reuse ;  /* 0x0000002b1b1b7c23 */ /* 0x100fe20008010806 */
        /* <DEDUP_REMOVED lines=22> */
[--C-:B------:R-:W-:Y:S01]  /*8ab0*/  FFMA.FTZ R66, R66, UR43, -R6.reuse ;  /* 0x0000002b42427c23 */ /* 0x100fe20008010806 */
[----:B------:R-:W-:-:S01]  /*8ac0*/  FFMA.FTZ R67, R67, UR43, -R6 ;  /* 0x0000002b43437c23 */ /* 0x000fc20008010806 */
[--C-:B------:R-:W-:Y:S01]  /*8ad0*/  FFMA.FTZ R70, R70, UR43, -R6.reuse ;  /* 0x0000002b46467c23 */ /* 0x100fe20008010806 */
[----:B------:R-:W-:-:S03]  /*8ae0*/  FFMA.FTZ R71, R71, UR43, -R6 ;  /* 0x0000002b47477c23 */ /* 0x000fc60008010806 */
[----:B------:R-:W2:Y:S01]  /*8af0*/  MUFU.EX2 R27, R27 ;  /* 0x0000001b001b7308 */ /* 0x000ea20000000800 */
[----:B-1----:R-:W-:-:S07]  /*8b00*/  FFMA.FTZ R2, R7, R2, R26 ;  /* 0x0000000207027223 */ /* 0x002fce000001001a */
[----:B------:R-:W1:Y:S01]  /*8b10*/  MUFU.EX2 R12, R12 ;  /* 0x0000000c000c7308 */ /* 0x000e620000000800 */
[----:B0-----:R-:W-:-:S07]  /*8b20*/  FADD.FTZ R3, R8, R3 ;  /* 0x0000000308037221 */ /* 0x001fce0000010000 */
[----:B------:R-:W0:Y:S01]  /*8b30*/  MUFU.EX2 R30, R30 ;  /* 0x0000001e001e7308 */ /* 0x000e220000000800 */
[----:B--2---:R-:W-:-:S07]  /*8b40*/  FADD.FTZ R73, R27, R2 ;  /* 0x000000021b497221 */ /* 0x004fce0000010000 */
[----:B------:R-:W2:Y:S01]  /*8b50*/  MUFU.EX2 R31, R31 ;  /* 0x0000001f001f7308 */ /* 0x000ea20000000800 */
[----:B-1----:R-:W-:-:S04]  /*8b60*/  FADD.FTZ R2, R12, R3 ;  /* 0x000000030c027221 */ /* 0x002fc80000010000 */
[----:B------:R-:W-:-:S03]  /*8b70*/  FADD.FTZ R3, R13, R2 ;  /* 0x000000020d037221 */ /* 0x000fc60000010000 */
        /* <DEDUP_REMOVED lines=124> */
.L_x_815:
[----:B------:R-:W-:Y:S01]  /*9340*/  UIADD3 UR6, UR11, 0x19c60, URZ ;  /* 0x00019c600b067890 */ /* 0x000fe2000fffe03f */
[----:B------:R-:W-:Y:S01]  /*9350*/  ISETP.GT.AND P1, PT, R10, R5, PT ;  /* 0x000000050a00720c */ /* 0x000fe20003f24270 */
        /* <DEDUP_REMOVED lines=69> */
[----:B------:R-:W-:Y:S01]  /*97b0*/  VIADD R10, R10, 0xffffffff ;  /* 0xffffffff0a0a7836 */ /* 0x000fe20000000000 */
        /* <DEDUP_REMOVED lines=16> */
[----:B------:R-:W-:Y:S01]  /*98c0*/  F2FP.SATFINITE.E4M3.F32.PACK_AB_MERGE_C R139, R77, R76, R78 ;  /* 0x0000004c4d8b723e */ /* 0x000fe2000480704e */
[----:B------:R-:W-:Y:S06]  /*98d0*/  @P1 BRA `(.L_x_816) ;  /* 0xffffffe400241947 */ /* 0x000fec000383ffff */
.L_x_805:
[----:B------:R-:W-:-:S13]  /*98e0*/  ISETP.GE.AND P1, PT, R10, UR44, PT ;  /* 0x0000002c0a007c0c */ /* 0x000fda000bf26270 */
[----:B------:R-:W-:Y:S05]  /*98f0*/  @!P1 BRA `(.L_x_817) ;  /* 0x0000002c00449947 */ /* 0x000fea0003800000 */
[----:B------:R-:W-:Y:S01]  /*9900*/  IMAD.MOV.U32 R7, RZ, RZ, R11 ;  /* 0x000000ffff077224 */ /* 0x000fe200078e000b */
[----:B------:R-:W-:Y:S01]  /*9910*/  UMOV UR17, UR36 ;  /* 0x0000002400117c82 */ /* 0x000fe20008000000 */
[----:B------:R-:W-:Y:S01]  /*9920*/  IMAD.MOV.U32 R6, RZ, RZ, R0 ;  /* 0x000000ffff067224 */ /* 0x000fe200078e0000 */
[----:B------:R-:W-:Y:S01]  /*9930*/  UMOV UR18, UR37 ;  /* 0x0000002500127c82 */ /* 0x000fe20008000000 */
[----:B------:R-:W-:Y:S01]  /*9940*/  ULDC UR19, c[0x0][0x9e4] ;  /* 0x0002790000137ab9 */ /* 0x000fe20000000800 */
[----:B------:R-:W-:Y:S01]  /*9950*/  ULDC UR20, c[0x0][0x9dc] ;  /* 0x0002770000147ab9 */ /* 0x000fe20000000800 */
[----:B------:R-:W-:Y:S01]  /*9960*/  ULDC UR21, c[0x0][0x288] ;  /* 0x0000a20000157ab9 */ /* 0x000fe20000000800 */
[----:B------:R-:W-:-:S05]  /*9970*/  ULDC UR22, c[0x0][0x9e0] ;  /* 0x0002780000167ab9 */ /* 0x000fca0000000800 */
.L_x_836:
[----:B------:R-:W-:-:S04]  /*9980*/  UIADD3 UR37, UR18, 0x1, URZ ;  /* 0x0000000112257890 */ /* 0x000fc8000fffe03f */
[----:B------:R-:W-:-:S04]  /*9990*/  UISETP.NE.AND UP0, UPT, UR37, 0x2, UPT ;  /* 0x000000022500788c */ /* 0x000fc8000bf05270 */
[----:B------:R-:W-:Y:S02]  /*99a0*/  USEL UR36, URZ, 0x1, UP0 ;  /* 0x000000013f247887 */ /* 0x000fe40008000000 */
[----:B------:R-:W-:Y:S02]  /*99b0*/  USEL UR37, UR37, URZ, UP0 ;  /* 0x0000003f25257287 */ /* 0x000fe40008000000 */
[----:B------:R-:W-:Y:S01]  /*99c0*/  ULOP3.LUT UR36, UR17, UR36, URZ, 0x3c, !UPT ;  /* 0x0000002411247292 */ /* 0x000fe2000f8e3c3f */
[----:B------:R-:W-:Y:S11]  /*99d0*/  @!P0 BRA `(.L_x_818) ;  /* 0x0000000000048947 */ /* 0x000ff60003800000 */
[----:B------:R-:W-:Y:S01]  /*99e0*/  BPT.TRAP 0x1 ;  /* 0x000000040000795c */ /* 0x000fe20000300000 */
.L_x_818:
[----:B------:R-:W-:Y:S01]  /*99f0*/  ULEA UR6, UR37, UR46, 0x3 ;  /* 0x0000002e25067291 */ /* 0x000fe2000f8e183f */
[----:B------:R-:W-:-:S05]  /*9a00*/  IMAD.U32 R0, RZ, RZ, UR36 ;  /* 0x00000024ff007e24 */ /* 0x000fca000f8e00ff */
[----:B------:R-:W-:-:S04]  /*9a10*/  SHF.L.U32 R0, R0, 0x1f, RZ ;  /* 0x0000001f00007819 */ /* 0x000fc800000006ff */
[----:B------:R0:W1:Y:S01]  /*9a20*/  SYNCS.PHASECHK.TRANS64.TRYWAIT P1, [UR6+0x19c30], R0 ;  /* 0x019c3000ff0075a7 */ /* 0x0000620008020146 */
[----:B------:R-:W-:Y:S05]  /*9a30*/  @!P0 BRA `(.L_x_819) ;  /* 0x0000000000048947 */ /* 0x000fea0003800000 */
[----:B------:R-:W-:Y:S01]  /*9a40*/  BPT.TRAP 0x1 ;  /* 0x000000040000795c */ /* 0x000fe20000300000 */
.L_x_819:
[----:B-1----:R-:W-:Y:S05]  /*9a50*/  @P1 BRA `(.L_x_820) ;  /* 0x0000000000081947 */ /* 0x002fea0003800000 */
[----:B------:R-:W1:Y:S02]  /*9a60*/  SYNCS.PHASECHK.TRANS64.TRYWAIT P1, [UR6+0x19c30], R0 ;  /* 0x019c3000ff0075a7 */ /* 0x000e640008020146 */
[----:B-1----:R-:W-:Y:S05]  /*9a70*/  @!P1 BRA `(.L_x_821) ;  /* 0x0000009c00409947 */ /* 0x002fea0003800000 */
.L_x_820:
        /* <DEDUP_REMOVED lines=17> */
.L_x_822:
[----:B------:R-:W-:Y:S01]  /*9b90*/  ULEA UR11, UR18, UR46, 0x3 ;  /* 0x0000002e120b7291 */ /* 0x000fe2000f8e183f */
[----:B01----:R-:W-:-:S05]  /*9ba0*/  IMAD.U32 R0, RZ, RZ, UR17 ;  /* 0x00000011ff007e24 */ /* 0x003fca000f8e00ff */
[----:B------:R-:W-:-:S04]  /*9bb0*/  SHF.L.U32 R0, R0, 0x1f, RZ ;  /* 0x0000001f00007819 */ /* 0x000fc800000006ff */
[----:B------:R0:W1:Y:S01]  /*9bc0*/  SYNCS.PHASECHK.TRANS64.TRYWAIT P1, [UR11+0x19c50], R0 ;  /* 0x019c5000ff0075a7 */ /* 0x000062000802014b */
[----:B------:R-:W-:Y:S05]  /*9bd0*/  @!P0 BRA `(.L_x_823) ;  /* 0x0000000000048947 */ /* 0x000fea0003800000 */
[----:B------:R-:W-:Y:S01]  /*9be0*/  BPT.TRAP 0x1 ;  /* 0x000000040000795c */ /* 0x000fe20000300000 */
.L_x_823:
[----:B-1----:R-:W-:Y:S05]  /*9bf0*/  @P1 BRA `(.L_x_824) ;  /* 0x0000000000081947 */ /* 0x002fea0003800000 */
[----:B------:R-:W1:Y:S02]  /*9c00*/  SYNCS.PHASECHK.TRANS64.TRYWAIT P1, [UR11+0x19c50], R0 ;  /* 0x019c5000ff0075a7 */ /* 0x000e64000802014b */
[----:B-1----:R-:W-:Y:S05]  /*9c10*/  @!P1 BRA `(.L_x_825) ;  /* 0x0000009800f09947 */ /* 0x002fea0003800000 */
.L_x_824:
        /* <DEDUP_REMOVED lines=27> */
.L_x_826:
[----:B------:R-:W-:Y:S01]  /*9dd0*/  UISETP.NE.AND UP1, UPT, UR50, URZ, UPT ;  /* 0x0000003f3200728c */ /* 0x000fe2000bf25270 */
[----:B------:R-:W-:Y:S01]  /*9de0*/  VIADD R14, R18, UR41 ;  /* 0x00000029120e7c36 */ /* 0x000fe20008000000 */
[----:B------:R-:W2:Y:S01]  /*9df0*/  LDC R13, c[0x0][0x2f0] ;  /* 0x0000bc00ff0d7b82 */ /* 0x000ea20000000800 */
[----:B------:R-:W-:Y:S02]  /*9e00*/  ULEA UR6, UR37, UR46, 0x3 ;  /* 0x0000002e25067291 */ /* 0x000fe4000f8e183f */
[----:B------:R-:W-:Y:S01]  /*9e10*/  UISETP.NE.AND UP0, UPT, UR49, URZ, UPT ;  /* 0x0000003f3100728c */ /* 0x000fe2000bf05270 */
[----:B------:R-:W-:Y:S01]  /*9e20*/  PLOP3.LUT P1, PT, PT, PT, UP1, 0x80, 0x0 ;  /* 0x000000000000781c */ /* 0x000fe20003f2f018 */
[----:B------:R-:W-:Y:S01]  /*9e30*/  UIADD3 UR6, UR6, 0x19c40, URZ ;  /* 0x00019c4006067890 */ /* 0x000fe2000fffe03f */
[----:B------:R-:W-:-:S03]  /*9e40*/  PLOP3.LUT P2, PT, PT, PT, UP1, 0x80, 0x0 ;  /* 0x000000000000781c */ /* 0x000fc60003f4f018 */
[----:B------:R-:W-:Y:S01]  /*9e50*/  @UP1 ULDC UR7, c[0x0][0x44c] ;  /* 0x0001130000071ab9 */ /* 0x000fe20000000800 */
[----:B------:R-:W-:-:S07]  /*9e60*/  UPRMT UR6, UR45, 0x654, UR6 ;  /* 0x000006542d067896 */ /* 0x000fce0008000006 */
[----:B01----:R-:W-:Y:S01]  /*9e70*/  @P1 IMAD.HI.U32 R0, R14, UR7, RZ ;  /* 0x000000070e001c27 */ /* 0x003fe2000f8e00ff */
[----:B------:R-:W-:Y:S01]  /*9e80*/  @UP1 ULDC UR7, c[0x0][0x450] ;  /* 0x0001140000071ab9 */ /* 0x000fe20000000800 */
[----:B------:R-:W-:Y:S01]  /*9e90*/  PLOP3.LUT P1, PT, PT, PT, UP0, 0x40, 0x0 ;  /* 0x000000000000781c */ /* 0x000fe20003f2e808 */
[----:B------:R-:W-:Y:S01]  /*9ea0*/  SYNCS.ARRIVE.TRANS64.RED.A1T0 RZ, [UR6], RZ ;  /* 0x000000ffffff79a7 */ /* 0x000fe20008100406 */
[----:B------:R-:W-:Y:S01]  /*9eb0*/  ULOP3.LUT UR6, URZ, UR20, URZ, 0x33, !UPT ;  /* 0x000000143f067292 */ /* 0x000fe2000f8e333f */
[----:B------:R-:W-:Y:S01]  /*9ec0*/  @P2 SHF.R.U32.HI R14, RZ, UR7, R0 ;  /* 0x00000007ff0e2c19 */ /* 0x000fe20008011600 */
[----:B------:R-:W-:-:S04]  /*9ed0*/  IMAD.SHL.U32 R0, R10, 0x80, RZ ;  /* 0x000000800a007824 */ /* 0x000fc800078e00ff */
[----:B------:R-:W0:Y:S01]  /*9ee0*/  SHFL.IDX PT, R20, R14, RZ, 0x1c1f ;  /* 0x001c1fff0e147589 */ /* 0x000e2200000e0000 */
[----:B------:R-:W-:-:S05]  /*9ef0*/  IADD3 R5, -R0, 0x1, RZ ;  /* 0x0000000100057810 */ /* 0x000fca0007ffe1ff */
[----:B------:R-:W-:-:S04]  /*9f00*/  IMAD R4, R16, -0x2, R5 ;  /* 0xfffffffe10047824 */ /* 0x000fc800078e0205 */
[----:B--2---:R-:W-:-:S04]  /*9f10*/  IMAD R4, R13, UR42, R4 ;  /* 0x0000002a0d047c24 */ /* 0x004fc8000f8e0204 */
[----:B------:R-:W-:-:S04]  /*9f20*/  VIADD R4, R4, -UR21 ;  /* 0x8000001504047c36 */ /* 0x000fc80008000000 */
[C---:B------:R-:W-:Y:S02]  /*9f30*/  VIADD R12, R4.reuse, UR22 ;  /* 0x00000016040c7c36 */ /* 0x040fe40008000000 */
[----:B------:R-:W-:Y:S02]  /*9f40*/  VIADD R11, R4, UR6 ;  /* 0x00000006040b7c36 */ /* 0x000fe40008000000 */
[--C-:B0-----:R-:W-:Y:S02]  /*9f50*/  IMAD.IADD R9, R12, 0x1, R20.reuse ;  /* 0x000000010c097824 */ /* 0x101fe400078e0214 */
[----:B------:R-:W-:Y:S01]  /*9f60*/  IMAD.IADD R8, R11, 0x1, R20 ;  /* 0x000000010b087824 */ /* 0x000fe200078e0214 */
[----:B------:R-:W-:Y:S06]  /*9f70*/  @P1 BRA `(.L_x_827) ;  /* 0x00000000005c1947 */ /* 0x000fec0003800000 */
[----:B------:R-:W-:Y:S01]  /*9f80*/  IMAD R4, R13, UR42, R20 ;  /* 0x0000002a0d047c24 */ /* 0x000fe2000f8e0214 */
[----:B------:R-:W-:Y:S03]  /*9f90*/  BSSY B0, `(.L_x_828) ;  /* 0x0000011000007945 */ /* 0x000fe60003800000 */
[----:B------:R-:W-:-:S05]  /*9fa0*/  VIADD R15, R4, -UR21 ;  /* 0x80000015040f7c36 */ /* 0x000fca0008000000 */
        /* <DEDUP_REMOVED lines=10> */
.L_x_829:
[----:B------:R-:W-:-:S05]  /*a050*/  IMAD.U32 R20, RZ, RZ, UR19 ;  /* 0x00000013ff147e24 */ /* 0x000fca000f8e00ff */
[----:B------:R-:W-:-:S13]  /*a060*/  ISETP.NE.AND P1, PT, R20, 0x1, PT ;  /* 0x000000011400780c */ /* 0x000fda0003f25270 */
[----:B------:R-:W0:Y:S02]  /*a070*/  @P1 LDC.64 R4, c[0x0][0x9e8] ;  /* 0x00027a00ff041b82 */ /* 0x000e240000000a00 */
[----:B0-----:R-:W-:-:S05]  /*a080*/  @P1 IMAD.HI.U32 R4, R15, R4, RZ ;  /* 0x000000040f041227 */ /* 0x001fca00078e00ff */
[----:B------:R-:W-:-:S07]  /*a090*/  @P1 SHF.R.U32.HI R15, RZ, R5, R4 ;  /* 0x00000005ff0f1219 */ /* 0x000fce0000011604 */
.L_x_830:
[----:B------:R-:W-:Y:S05]  /*a0a0*/  BSYNC B0 ;  /* 0x0000000000007941 */ /* 0x000fea0003800000 */
.L_x_828:
[----:B------:R-:W-:-:S04]  /*a0b0*/  IMAD R15, R15, R20, -R0 ;  /* 0x000000140f0f7224 */ /* 0x000fc800078e0a00 */
[----:B------:R-:W-:-:S05]  /*a0c0*/  IMAD R15, R16, -0x2, R15 ;  /* 0xfffffffe100f7824 */ /* 0x000fca00078e020f */
[----:B------:R-:W-:Y:S02]  /*a0d0*/  VIADDMNMX R9, R15, R20, R9, PT ;  /* 0x000000140f097246 */ /* 0x000fe40003800109 */
[----:B------:R-:W-:-:S07]  /*a0e0*/  VIMNMX R8, R8, R15, !PT ;  /* 0x0000000f08087248 */ /* 0x000fce0007fe0100 */
.L_x_827:
        /* <DEDUP_REMOVED lines=15> */
[C---:B------:R-:W-:Y:S01]  /*a1e0*/  ISETP.GT.AND P5, PT, R8.reuse, 0x9, P1 ;  /* 0x000000090800780c */ /* 0x040fe20000fa4270 */
        /* <DEDUP_REMOVED lines=18> */
[----:B------:R-:W-:Y:S02]  /*a310*/  ISETP.GT.AND P2, PT, R8, 0x29, P1 ;  /* 0x000000290800780c */ /* 0x000fe40000f44270 */
        /* <DEDUP_REMOVED lines=81> */
.L_x_833:
[----:B------:R-:W-:-:S05]  /*a830*/  IMAD.U32 R4, RZ, RZ, UR19 ;  /* 0x00000013ff047e24 */ /* 0x000fca000f8e00ff */
[----:B------:R-:W-:-:S13]  /*a840*/  ISETP.NE.AND P2, PT, R4, 0x1, PT ;  /* 0x000000010400780c */ /* 0x000fda0003f45270 */
[----:B------:R-:W0:Y:S02]  /*a850*/  @P2 LDC.64 R8, c[0x0][0x9e8] ;  /* 0x00027a00ff082b82 */ /* 0x000e240000000a00 */
[----:B0-----:R-:W-:-:S05]  /*a860*/  @P2 IMAD.HI.U32 R8, R13, R8, RZ ;  /* 0x000000080d082227 */ /* 0x001fca00078e00ff */
[----:B------:R-:W-:-:S07]  /*a870*/  @P2 SHF.R.U32.HI R13, RZ, R9, R8 ;  /* 0x00000009ff0d2219 */ /* 0x000fce0000011608 */
.L_x_834:
[----:B------:R-:W-:Y:S05]  /*a880*/  BSYNC B0 ;  /* 0x0000000000007941 */ /* 0x000fea0003800000 */
.L_x_832:
[----:B------:R-:W-:-:S04]  /*a890*/  IMAD R13, R13, R4, -R0 ;  /* 0x000000040d0d7224 */ /* 0x000fc800078e0a00 */
[----:B------:R-:W-:-:S05]  /*a8a0*/  IMAD R13, R16, -0x2, R13 ;  /* 0xfffffffe100d7824 */ /* 0x000fca00078e020d */
[----:B------:R-:W-:Y:S02]  /*a8b0*/  VIADDMNMX R12, R13, R4, R12, PT ;  /* 0x000000040d0c7246 */ /* 0x000fe4000380010c */
[----:B------:R-:W-:-:S07]  /*a8c0*/  VIMNMX R11, R11, R13, !PT ;  /* 0x0000000d0b0b7248 */ /* 0x000fce0007fe0100 */
.L_x_831:
        /* <DEDUP_REMOVED lines=14> */
[----:B------:R-:W-:Y:S02]  /*a9b0*/  ISETP.GT.AND P5, PT, R11, RZ, P1 ;  /* 0x000000ff0b00720c */ /* 0x000fe40000fa4270 */
        /* <DEDUP_REMOVED lines=17> */
[----:B------:R-:W-:Y:S02]  /*aad0*/  FMNMX.FTZ R20, R26, R7, !PT ;  /* 0x000000071a147209 */ /* 0x000fe40007810000 */
[----:B------:R-:W-:Y:S02]  /*aae0*/  FMNMX.FTZ R0, R56, R9, !PT ;  /* 0x0000000938007209 */ /* 0x000fe40007810000 */
[----:B------:R-:W-:Y:S02]  /*aaf0*/  ISETP.LT.OR P4, PT, R12, 0xa, P4 ;  /* 0x0000000a0c00780c */ /* 0x000fe40002781670 */
[----:B------:R-:W-:Y:S02]  /*ab00*/  FMNMX.FTZ R9, R57, R0, !PT ;  /* 0x0000000039097209 */ /* 0x000fe40007810000 */
[----:B------:R-:W-:-:S02]  /*ab10*/  FSEL R30, R30, -INF , !P3 ;  /* 0xff8000001e1e7808 */ /* 0x000fc40005800000 */
[----:B------:R-:W-:Y:S02]  /*ab20*/  FMNMX.FTZ R0, R60, R9, !PT ;  /* 0x000000093c007209 */ /* 0x000fe40007810000 */
[----:B------:R-:W-:Y:S02]  /*ab30*/  FMNMX.FTZ R15, R27, R20, !PT ;  /* 0x000000141b0f7209 */ /* 0x000fe40007810000 */
[----:B------:R-:W-:Y:S02]  /*ab40*/  FMNMX.FTZ R9, R61, R0, !PT ;  /* 0x000000003d097209 */ /* 0x000fe40007810000 */
[----:B------:R-:W-:Y:S02]  /*ab50*/  ISETP.GT.AND P2, PT, R11, 0x11, P1 ;  /* 0x000000110b00780c */ /* 0x000fe40000f44270 */
[----:B------:R-:W-:Y:S02]  /*ab60*/  FMNMX.FTZ R0, R64, R9, !PT ;  /* 0x0000000940007209 */ /* 0x000fe40007810000 */
[----:B------:R-:W-:-:S02]  /*ab70*/  FSEL R31, R31, -INF , !P4 ;  /* 0xff8000001f1f7808 */ /* 0x000fc40006000000 */
[----:B------:R-:W-:Y:S02]  /*ab80*/  FMNMX.FTZ R9, R65, R0, !PT ;  /* 0x0000000041097209 */ /* 0x000fe40007810000 */
[----:B------:R-:W-:Y:S02]  /*ab90*/  FMNMX.FTZ R24, R30, R15, !PT ;  /* 0x0000000f1e187209 */ /* 0x000fe40007810000 */
[----:B------:R-:W-:Y:S02]  /*aba0*/  FMNMX.FTZ R0, R68, R9, !PT ;  /* 0x0000000944007209 */ /* 0x000fe40007810000 */
[----:B------:R-:W-:Y:S02]  /*abb0*/  ISETP.GT.AND P3, PT, R11, 0x18, P1 ;  /* 0x000000180b00780c */ /* 0x000fe40000f64270 */
[----:B------:R-:W-:Y:S02]  /*abc0*/  FMNMX.FTZ R9, R69, R0, !PT ;  /* 0x0000000045097209 */ /* 0x000fe40007810000 */
[----:B------:R-:W-:-:S02]  /*abd0*/  ISETP.LT.OR P2, PT, R12, 0x12, P2 ;  /* 0x000000120c00780c */ /* 0x000fc40001741670 */
[----:B------:R-:W-:Y:S02]  /*abe0*/  FMNMX.FTZ R0, R72, R9, !PT ;  /* 0x0000000948007209 */ /* 0x000fe40007810000 */
[----:B------:R-:W-:Y:S02]  /*abf0*/  FMNMX.FTZ R21, R31, R24, !PT ;  /* 0x000000181f157209 */ /* 0x000fe40007810000 */
[----:B------:R-:W-:Y:S02]  /*ac00*/  FMNMX.FTZ R9, R73, R0, !PT ;  /* 0x0000000049097209 */ /* 0x000fe40007810000 */
[----:B------:R-:W-:Y:S02]  /*ac10*/  ISETP.GT.AND P4, PT, R11, 0x19, P1 ;  /* 0x000000190b00780c */ /* 0x000fe40000f84270 */
[----:B------:R-:W-:Y:S02]  /*ac20*/  FMNMX.FTZ R0, R76, R9, !PT ;  /* 0x000000094c007209 */ /* 0x000fe40007810000 */
[----:B------:R-:W-:-:S02]  /*ac30*/  ISETP.LT.OR P3, PT, R12, 0x19, P3 ;  /* 0x000000190c00780c */ /* 0x000fc40001f61670 */
[----:B------:R-:W-:Y:S02]  /*ac40*/  FMNMX.FTZ R9, R77, R0, !PT ;  /* 0x000000004d097209 */ /* 0x000fe40007810000 */
[----:B------:R-:W-:Y:S02]  /*ac50*/  FSEL R35, R35, -INF , !P2 ;  /* 0xff80000023237808 */ /* 0x000fe40005000000 */
[----:B------:R-:W-:Y:S02]  /*ac60*/  FMNMX.FTZ R0, R80, R9, !PT ;  /* 0x0000000950007209 */ /* 0x000fe40007810000 */
[----:B------:R-:W-:Y:S02]  /*ac70*/  FMNMX.FTZ R24, R34, R21, !PT ;  /* 0x0000001522187209 */ /* 0x000fe40007810000 */
[----:B------:R-:W-:Y:S02]  /*ac80*/  FMNMX.FTZ R9, R81, R0, !PT ;  /* 0x0000000051097209 */ /* 0x000fe40007810000 */
[----:B------:R-:W-:-:S02]  /*ac90*/  ISETP.LT.OR P4, PT, R12, 0x1a, P4 ;  /* 0x0000001a0c00780c */ /* 0x000fc40002781670 */
[----:B------:R-:W-:Y:S02]  /*aca0*/  FMNMX.FTZ R0, R84, R9, !PT ;  /* 0x0000000954007209 */ /* 0x000fe40007810000 */
[----:B------:R-:W-:Y:S02]  /*acb0*/  FSEL R38, R38, -INF , !P3 ;  /* 0xff80000026267808 */ /* 0x000fe40005800000 */
[----:B------:R-:W-:Y:S02]  /*acc0*/  FMNMX.FTZ R4, R85, R0, !PT ;  /* 0x0000000055047209 */ /* 0x000fe40007810000 */
[----:B------:R-:W-:Y:S02]  /*acd0*/  FMNMX.FTZ R21, R35, R24, !PT ;  /* 0x0000001823157209 */ /* 0x000fe40007810000 */
[----:B------:R-:W-:Y:S01]  /*ace0*/  ISETP.GT.AND P2, PT, R11, 0x21, P1 ;  /* 0x000000210b00780c */ /* 0x000fe20000f44270 */
[----:B------:R-:W0:Y:S01]  /*acf0*/  SHFL.BFLY PT, R9, R4, 0x2, 0x1f ;  /* 0x0c401f0004097f89 */ /* 0x000e2200000e0000 */
[----:B------:R-:W-:-:S02]  /*ad00*/  FSEL R39, R39, -INF , !P4 ;  /* 0xff80000027277808 */ /* 0x000fc40006000000 */
[C---:B------:R-:W-:Y:S02]  /*ad10*/  ISETP.GT.AND P3, PT, R11.reuse, 0x28, P1 ;  /* 0x000000280b00780c */ /* 0x040fe40000f64270 */
[C---:B------:R-:W-:Y:S02]  /*ad20*/  ISETP.LT.OR P2, PT, R12.reuse, 0x22, P2 ;  /* 0x000000220c00780c */ /* 0x040fe40001741670 */
[----:B------:R-:W-:Y:S02]  /*ad30*/  ISETP.GT.AND P4, PT, R11, 0x29, P1 ;  /* 0x000000290b00780c */ /* 0x000fe40000f84270 */
[----:B------:R-:W-:Y:S02]  /*ad40*/  ISETP.LT.OR P3, PT, R12, 0x29, P3 ;  /* 0x000000290c00780c */ /* 0x000fe40001f61670 */
[----:B------:R-:W-:Y:S02]  /*ad50*/  FSEL R43, R43, -INF , !P2 ;  /* 0xff8000002b2b7808 */ /* 0x000fe40005000000 */
[----:B------:R-:W-:-:S02]  /*ad60*/  ISETP.GT.AND P2, PT, R11, 0x30, P1 ;  /* 0x000000300b00780c */ /* 0x000fc40000f44270 */
[----:B------:R-:W-:Y:S02]  /*ad70*/  FSEL R46, R46, -INF , !P3 ;  /* 0xff8000002e2e7808 */ /* 0x000fe40005800000 */
[C---:B------:R-:W-:Y:S02]  /*ad80*/  ISETP.LT.OR P4, PT, R12.reuse, 0x2a, P4 ;  /* 0x0000002a0c00780c */ /* 0x040fe40002781670 */
[----:B------:R-:W-:Y:S02]  /*ad90*/  ISETP.GT.AND P3, PT, R11, 0x31, P1 ;  /* 0x000000310b00780c */ /* 0x000fe40000f64270 */
[----:B------:R-:W-:Y:S02]  /*ada0*/  ISETP.LT.OR P2, PT, R12, 0x31, P2 ;  /* 0x000000310c00780c */ /* 0x000fe40001741670 */
[----:B------:R-:W-:Y:S02]  /*adb0*/  FSEL R47, R47, -INF , !P4 ;  /* 0xff8000002f2f7808 */ /* 0x000fe40006000000 */
[----:B0-----:R-:W-:-:S02]  /*adc0*/  FMNMX.FTZ R9, R4, R9, !PT ;  /* 0x0000000904097209 */ /* 0x001fc40007810000 */
[C---:B------:R-:W-:Y:S02]  /*add0*/  ISETP.GT.AND P5, PT, R11.reuse, 0x38, P1 ;  /* 0x000000380b00780c */ /* 0x040fe40000fa4270 */
[----:B------:R-:W-:Y:S01]  /*ade0*/  FSEL R50, R50, -INF , !P2 ;  /* 0xff80000032327808 */ /* 0x000fe20005000000 */
[----:B------:R-:W0:Y:S01]  /*adf0*/  SHFL.BFLY PT, R0, R9, 0x1, 0x1f ;  /* 0x0c201f0009007f89 */ /* 0x000e2200000e0000 */
[C---:B------:R-:W-:Y:S02]  /*ae00*/  ISETP.LT.OR P3, PT, R12.reuse, 0x32, P3 ;  /* 0x000000320c00780c */ /* 0x040fe40001f61670 */
[----:B------:R-:W-:Y:S02]  /*ae10*/  ISETP.GT.AND P4, PT, R11, 0x39, P1 ;  /* 0x000000390b00780c */ /* 0x000fe40000f84270 */
[----:B------:R-:W-:Y:S02]  /*ae20*/  ISETP.LT.OR P5, PT, R12, 0x39, P5 ;  /* 0x000000390c00780c */ /* 0x000fe40002fa1670 */
[----:B------:R-:W-:-:S02]  /*ae30*/  FSEL R51, R51, -INF , !P3 ;  /* 0xff80000033337808 */ /* 0x000fc40005800000 */
[C---:B------:R-:W-:Y:S02]  /*ae40*/  ISETP.GT.AND P2, PT, R11.reuse, 0x40, P1 ;  /* 0x000000400b00780c */ /* 0x040fe40000f44270 */
[----:B------:R-:W-:Y:S02]  /*ae50*/  FSEL R54, R54, -INF , !P5 ;  /* 0xff80000036367808 */ /* 0x000fe40006800000 */
[C---:B------:R-:W-:Y:S02]  /*ae60*/  ISETP.LT.OR P4, PT, R12.reuse, 0x3a, P4 ;  /* 0x0000003a0c00780c */ /* 0x040fe40002781670 */
        /* <DEDUP_REMOVED lines=25> */
[----:B------:R0:W-:Y:S01]  /*b000*/  MUFU.EX2 R20, R33 ;  /* 0x0000002100147308 */ /* 0x0001e20000000800 */
[----:B------:R-:W-:Y:S01]  /*b010*/  FSEL R62, R62, -INF , !P5 ;  /* 0xff8000003e3e7808 */ /* 0x000fe20006800000 */
[--C-:B------:R-:W-:Y:S01]  /*b020*/  FFMA.FTZ R21, R40, UR43, -R4.reuse ;  /* 0x0000002b28157c23 */ /* 0x100fe20008010804 */
[----:B------:R-:W-:Y:S01]  /*b030*/  FMNMX.FTZ R25, R43, R28, !PT ;  /* 0x0000001c2b197209 */ /* 0x000fe20007810000 */
[--C-:B------:R-:W-:Y:S01]  /*b040*/  FFMA.FTZ R41, R41, UR43, -R4.reuse ;  /* 0x0000002b29297c23 */ /* 0x100fe20008010804 */
[----:B------:R-:W-:Y:S01]  /*b050*/  ISETP.LT.OR P4, PT, R12, 0x4a, P4 ;  /* 0x0000004a0c00780c */ /* 0x000fe20002781670 */
[--C-:B------:R-:W-:Y:S01]  /*b060*/  FFMA.FTZ R49, R49, UR43, -R4.reuse ;  /* 0x0000002b31317c23 */ /* 0x100fe20008010804 */
[----:B------:R-:W-:Y:S01]  /*b070*/  FMNMX.FTZ R32, R46, R25, !PT ;  /* 0x000000192e207209 */ /* 0x000fe20007810000 */
[----:B------:R1:W-:Y:S01]  /*b080*/  MUFU.EX2 R24, R37 ;  /* 0x0000002500187308 */ /* 0x0003e20000000800 */
[----:B------:R-:W-:Y:S01]  /*b090*/  ISETP.GT.AND P3, PT, R11, 0x51, P1 ;  /* 0x000000510b00780c */ /* 0x000fe20000f64270 */
[--C-:B------:R-:W-:Y:S01]  /*b0a0*/  FFMA.FTZ R25, R44, UR43, -R4.reuse ;  /* 0x0000002b2c197c23 */ /* 0x100fe20008010804 */
[----:B------:R-:W-:Y:S01]  /*b0b0*/  FMNMX.FTZ R29, R47, R32, !PT ;  /* 0x000000202f1d7209 */ /* 0x000fe20007810000 */
[--C-:B------:R-:W-:Y:S01]  /*b0c0*/  FFMA.FTZ R53, R53, UR43, -R4.reuse ;  /* 0x0000002b35357c23 */ /* 0x100fe20008010804 */
[----:B------:R-:W-:Y:S01]  /*b0d0*/  ISETP.LT.OR P2, PT, R12, 0x51, P2 ;  /* 0x000000510c00780c */ /* 0x000fe20001741670 */
[--C-:B------:R-:W-:Y:S01]  /*b0e0*/  FFMA.FTZ R45, R45, UR43, -R4.reuse ;  /* 0x0000002b2d2d7c23 */ /* 0x100fe20008010804 */
[----:B------:R-:W-:Y:S01]  /*b0f0*/  FMNMX.FTZ R32, R50, R29, !PT ;  /* 0x0000001d32207209 */ /* 0x000fe20007810000 */
[----:B------:R-:W-:Y:S01]  /*b100*/  MUFU.EX2 R28, R41 ;  /* 0x00000029001c7308 */ /* 0x000fe20000000800 */
[----:B------:R-:W-:Y:S01]  /*b110*/  FSEL R63, R63, -INF , !P4 ;  /* 0xff8000003f3f7808 */ /* 0x000fe20006000000 */
[----:B------:R-:W-:Y:S01]  /*b120*/  FFMA.FTZ R57, R57, UR43, -R4 ;  /* 0x0000002b39397c23 */ /* 0x000fe20008010804 */
[----:B------:R-:W-:-:S02]  /*b130*/  FMNMX.FTZ R29, R51, R32, !PT ;  /* 0x00000020331d7209 */ /* 0x000fc40007810000 */
[----:B------:R-:W-:Y:S02]  /*b140*/  ISETP.GT.AND P5, PT, R11, 0x58, P1 ;  /* 0x000000580b00780c */ /* 0x000fe40000fa4270 */
[----:B------:R-:W-:Y:S01]  /*b150*/  FMNMX.FTZ R36, R54, R29, !PT ;  /* 0x0000001d36247209 */ /* 0x000fe20007810000 */
[----:B------:R-:W-:Y:S01]  /*b160*/  FFMA.FTZ R29, R48, UR43, -R4 ;  /* 0x0000002b301d7c23 */ /* 0x000fe20008010804 */
[----:B------:R-:W-:Y:S01]  /*b170*/  FSEL R66, R66, -INF , !P2 ;  /* 0xff80000042427808 */ /* 0x000fe20005000000 */
[----:B------:R-:W-:Y:S01]  /*b180*/  MUFU.EX2 R8, R8 ;  /* 0x0000000800087308 */ /* 0x000fe20000000800 */
[----:B0-----:R-:W-:Y:S02]  /*b190*/  FMNMX.FTZ R33, R55, R36, !PT ;  /* 0x0000002437217209 */ /* 0x001fe40007810000 */
[----:B------:R-:W-:Y:S02]  /*b1a0*/  ISETP.LT.OR P3, PT, R12, 0x52, P3 ;  /* 0x000000520c00780c */ /* 0x000fe40001f61670 */
[----:B------:R-:W-:-:S02]  /*b1b0*/  FMNMX.FTZ R36, R58, R33, !PT ;  /* 0x000000213a247209 */ /* 0x000fc40007810000 */
[----:B------:R-:W-:Y:S01]  /*b1c0*/  ISETP.GT.AND P4, PT, R11, 0x59, P1 ;  /* 0x000000590b00780c */ /* 0x000fe20000f84270 */
[----:B------:R-:W-:Y:S01]  /*b1d0*/  MUFU.EX2 R5, R5 ;  /* 0x0000000500057308 */ /* 0x000fe20000000800 */
[----:B------:R-:W-:Y:S02]  /*b1e0*/  FMNMX.FTZ R33, R59, R36, !PT ;  /* 0x000000243b217209 */ /* 0x000fe40007810000 */
[----:B------:R-:W-:Y:S02]  /*b1f0*/  ISETP.LT.OR P5, PT, R12, 0x59, P5 ;  /* 0x000000590c00780c */ /* 0x000fe40002fa1670 */
[----:B------:R-:W-:Y:S01]  /*b200*/  FMNMX.FTZ R40, R62, R33, !PT ;  /* 0x000000213e287209 */ /* 0x000fe20007810000 */
[--C-:B------:R-:W-:Y:S01]  /*b210*/  FFMA.FTZ R33, R52, UR43, -R4.reuse ;  /* 0x0000002b34217c23 */ /* 0x100fe20008010804 */
[----:B------:R-:W-:Y:S01]  /*b220*/  FSEL R67, R67, -INF , !P3 ;  /* 0xff80000043437808 */ /* 0x000fe20005800000 */
[----:B------:R0:W-:Y:S01]  /*b230*/  MUFU.EX2 R36, R49 ;  /* 0x0000003100247308 */ /* 0x0001e20000000800 */
[----:B-1----:R-:W-:Y:S01]  /*b240*/  FMNMX.FTZ R37, R63, R40, !PT ;  /* 0x000000283f257209 */ /* 0x002fe20007810000 */
[----:B------:R-:W-:Y:S01]  /*b250*/  FFMA.FTZ R52, R69, UR43, -R4 ;  /* 0x0000002b45347c23 */ /* 0x000fe20008010804 */
[----:B------:R-:W-:-:S02]  /*b260*/  ISETP.GT.AND P2, PT, R11, 0x60, P1 ;  /* 0x000000600b00780c */ /* 0x000fc40000f44270 */
[----:B------:R-:W-:Y:S02]  /*b270*/  FMNMX.FTZ R40, R66, R37, !PT ;  /* 0x0000002542287209 */ /* 0x000fe40007810000 */
[----:B------:R-:W-:Y:S01]  /*b280*/  FSEL R70, R70, -INF , !P5 ;  /* 0xff80000046467808 */ /* 0x000fe20006800000 */
[----:B------:R-:W-:Y:S01]  /*b290*/  MUFU.EX2 R9, R9 ;  /* 0x0000000900097308 */ /* 0x000fe20000000800 */
[----:B------:R-:W-:Y:S01]  /*b2a0*/  ISETP.LT.OR P4, PT, R12, 0x5a, P4 ;  /* 0x0000005a0c00780c */ /* 0x000fe20002781670 */
[----:B0-----:R-:W-:Y:S01]  /*b2b0*/  FFMA.FTZ R49, R68, UR43, -R4 ;  /* 0x0000002b44317c23 */ /* 0x001fe20008010804 */
[----:B------:R-:W-:Y:S02]  /*b2c0*/  FMNMX.FTZ R37, R67, R40, !PT ;  /* 0x0000002843257209 */ /* 0x000fe40007810000 */
[----:B------:R-:W-:Y:S02]  /*b2d0*/  ISETP.GT.AND P3, PT, R11, 0x61, P1 ;  /* 0x000000610b00780c */ /* 0x000fe40000f64270 */
[----:B------:R-:W-:Y:S01]  /*b2e0*/  ISETP.LT.OR P2, PT, R12, 0x61, P2 ;  /* 0x000000610c00780c */ /* 0x000fe20001741670 */
[----:B------:R0:W-:Y:S01]  /*b2f0*/  MUFU.EX2 R40, R53 ;  /* 0x0000003500287308 */ /* 0x0001e20000000800 */
[----:B------:R-:W-:-:S02]  /*b300*/  FSEL R71, R71, -INF , !P4 ;  /* 0xff80000047477808 */ /* 0x000fc40006000000 */
[----:B------:R-:W-:Y:S01]  /*b310*/  FMNMX.FTZ R44, R70, R37, !PT ;  /* 0x00000025462c7209 */ /* 0x000fe20007810000 */
[----:B------:R-:W-:-:S01]  /*b320*/  FFMA.FTZ R37, R56, UR43, -R4 ;  /* 0x0000002b38257c23 */ /* 0x000fc20008010804 */
[----:B------:R-:W-:Y:S01]  /*b330*/  ISETP.GT.AND P5, PT, R11, 0x68, P1 ;  /* 0x000000680b00780c */ /* 0x000fe20000fa4270 */
[----:B------:R-:W-:-:S01]  /*b340*/  FFMA.FTZ R56, R73, UR43, -R4 ;  /* 0x0000002b49387c23 */ /* 0x000fc20008010804 */
[----:B------:R-:W-:Y:S01]  /*b350*/  FSEL R74, R74, -INF , !P2 ;  /* 0xff8000004a4a7808 */ /* 0x000fe20005000000 */
[----:B------:R-:W-:Y:S01]  /*b360*/  MUFU.EX2 R14, R14 ;  /* 0x0000000e000e7308 */ /* 0x000fe20000000800 */
[----:B------:R-:W-:Y:S01]  /*b370*/  ISETP.LT.OR P3, PT, R12, 0x62, P3 ;  /* 0x000000620c00780c */ /* 0x000fe20001f61670 */
[----:B0-----:R-:W-:Y:S01]  /*b380*/  FFMA.FTZ R53, R72, UR43, -R4 ;  /* 0x0000002b48357c23 */ /* 0x001fe20008010804 */
[----:B------:R-:W-:Y:S02]  /*b390*/  FMNMX.FTZ R41, R71, R44, !PT ;  /* 0x0000002c47297209 */ /* 0x000fe40007810000 */
[----:B------:R-:W-:-:S02]  /*b3a0*/  ISETP.LT.OR P5, PT, R12, 0x69, P5 ;  /* 0x000000690c00780c */ /* 0x000fc40002fa1670 */
[----:B------:R-:W-:Y:S01]  /*b3b0*/  ISETP.GT.AND P4, PT, R11, 0x69, P1 ;  /* 0x000000690b00780c */ /* 0x000fe20000f84270 */
[----:B------:R-:W-:Y:S01]  /*b3c0*/  MUFU.EX2 R13, R13 ;  /* 0x0000000d000d7308 */ /* 0x000fe20000000800 */
[----:B------:R-:W-:Y:S02]  /*b3d0*/  FSEL R75, R75, -INF , !P3 ;  /* 0xff8000004b4b7808 */ /* 0x000fe40005800000 */
[----:B------:R-:W-:Y:S01]  /*b3e0*/  FMNMX.FTZ R44, R74, R41, !PT ;  /* 0x000000294a2c7209 */ /* 0x000fe20007810000 */
[----:B------:R-:W-:-:S01]  /*b3f0*/  FFMA.FTZ R41, R60, UR43, -R4 ;  /* 0x0000002b3c297c23 */ /* 0x000fc20008010804 */
[----:B------:R-:W-:Y:S02]  /*b400*/  FSEL R78, R78, -INF , !P5 ;  /* 0xff8000004e4e7808 */ /* 0x000fe40006800000 */
[C---:B------:R-:W-:Y:S01]  /*b410*/  ISETP.GT.AND P2, PT, R11.reuse, 0x70, P1 ;  /* 0x000000700b00780c */ /* 0x040fe20000f44270 */
[----:B------:R-:W-:Y:S01]  /*b420*/  MUFU.EX2 R15, R15 ;  /* 0x0000000f000f7308 */ /* 0x000fe20000000800 */
[----:B------:R-:W-:-:S02]  /*b430*/  ISETP.GT.AND P3, PT, R11, 0x71, P1 ;  /* 0x000000710b00780c */ /* 0x000fc40000f64270 */
[C---:B------:R-:W-:Y:S02]  /*b440*/  ISETP.GT.AND P5, PT, R11.reuse, 0x78, P1 ;  /* 0x000000780b00780c */ /* 0x040fe40000fa4270 */
[----:B------:R-:W-:Y:S02]  /*b450*/  ISETP.GT.AND P1, PT, R11, 0x79, P1 ;  /* 0x000000790b00780c */ /* 0x000fe40000f24270 */
[C---:B------:R-:W-:Y:S01]  /*b460*/  ISETP.LT.OR P4, PT, R12.reuse, 0x6a, P4 ;  /* 0x0000006a0c00780c */ /* 0x040fe20002781670 */
[----:B------:R-:W-:Y:S01]  /*b470*/  MUFU.EX2 R21, R21 ;  /* 0x0000001500157308 */ /* 0x000fe20000000800 */
[----:B------:R-:W-:Y:S02]  /*b480*/  FMNMX.FTZ R11, R75, R44, !PT ;  /* 0x0000002c4b0b7209 */ /* 0x000fe40007810000 */
[----:B------:R-:W-:Y:S02]  /*b490*/  ISETP.LT.OR P2, PT, R12, 0x71, P2 ;  /* 0x000000710c00780c */ /* 0x000fe40001741670 */
[----:B------:R-:W-:-:S02]  /*b4a0*/  FSEL R79, R79, -INF , !P4 ;  /* 0xff8000004f4f7808 */ /* 0x000fc40006000000 */
[----:B------:R-:W-:Y:S01]  /*b4b0*/  FMNMX.FTZ R48, R78, R11, !PT ;  /* 0x0000000b4e307209 */ /* 0x000fe20007810000 */
[----:B------:R-:W-:Y:S01]  /*b4c0*/  MUFU.EX2 R25, R25 ;  /* 0x0000001900197308 */ /* 0x000fe20000000800 */
[----:B------:R-:W-:Y:S02]  /*b4d0*/  ISETP.LT.OR P3, PT, R12, 0x72, P3 ;  /* 0x000000720c00780c */ /* 0x000fe40001f61670 */
[----:B------:R-:W-:Y:S02]  /*b4e0*/  FSEL R82, R82, -INF , !P2 ;  /* 0xff80000052527808 */ /* 0x000fe40005000000 */
[----:B------:R-:W-:Y:S02]  /*b4f0*/  FMNMX.FTZ R11, R79, R48, !PT ;  /* 0x000000304f0b7209 */ /* 0x000fe40007810000 */
[----:B------:R-:W-:Y:S01]  /*b500*/  ISETP.LT.OR P5, PT, R12, 0x79, P5 ;  /* 0x000000790c00780c */ /* 0x000fe20002fa1670 */
[----:B------:R0:W-:Y:S01]  /*b510*/  MUFU.EX2 R32, R45 ;  /* 0x0000002d00207308 */ /* 0x0001e20000000800 */
[----:B------:R-:W-:-:S02]  /*b520*/  FSEL R83, R83, -INF , !P3 ;  /* 0xff80000053537808 */ /* 0x000fc40005800000 */
[----:B------:R-:W-:Y:S02]  /*b530*/  FMNMX.FTZ R48, R82, R11, !PT ;  /* 0x0000000b52307209 */ /* 0x000fe40007810000 */
[----:B------:R-:W-:Y:S01]  /*b540*/  ISETP.LT.OR P1, PT, R12, 0x7a, P1 ;  /* 0x0000007a0c00780c */ /* 0x000fe20000f21670 */
[--C-:B------:R-:W-:Y:S01]  /*b550*/  FFMA.FTZ R12, R61, UR43, -R4.reuse ;  /* 0x0000002b3d0c7c23 */ /* 0x100fe20008010804 */
[----:B------:R-:W-:Y:S01]  /*b560*/  FSEL R86, R86, -INF , !P5 ;  /* 0xff80000056567808 */ /* 0x000fe20006800000 */
[----:B------:R-:W-:Y:S01]  /*b570*/  MUFU.EX2 R29, R29 ;  /* 0x0000001d001d7308 */ /* 0x000fe20000000800 */
[----:B------:R-:W-:Y:S01]  /*b580*/  FMNMX.FTZ R11, R83, R48, !PT ;  /* 0x00000030530b7209 */ /* 0x000fe20007810000 */
[--C-:B0-----:R-:W-:Y:S01]  /*b590*/  FFMA.FTZ R45, R64, UR43, -R4.reuse ;  /* 0x0000002b402d7c23 */ /* 0x101fe20008010804 */
[----:B------:R-:W-:Y:S01]  /*b5a0*/  FSEL R87, R87, -INF , !P1 ;  /* 0xff80000057577808 */ /* 0x000fe20004800000 */
[--C-:B------:R-:W-:Y:S01]  /*b5b0*/  FFMA.FTZ R61, R80, UR43, -R4.reuse ;  /* 0x0000002b503d7c23 */ /* 0x100fe20008010804 */
[----:B------:R-:W-:Y:S01]  /*b5c0*/  FMNMX.FTZ R48, R86, R11, !PT ;  /* 0x0000000b56307209 */ /* 0x000fe20007810000 */
[--C-:B------:R-:W-:Y:S01]  /*b5d0*/  FFMA.FTZ R64, R81, UR43, -R4.reuse ;  /* 0x0000002b51407c23 */ /* 0x100fe20008010804 */
[----:B------:R-:W-:Y:S01]  /*b5e0*/  FSEL R69, R0, RZ, P6 ;  /* 0x000000ff00457208 */ /* 0x000fe20003000000 */
[----:B------:R-:W-:Y:S01]  /*b5f0*/  MUFU.EX2 R33, R33 ;  /* 0x0000002100217308 */ /* 0x000fe20000000800 */
[----:B------:R-:W-:Y:S01]  /*b600*/  FMNMX.FTZ R11, R87, R48, !PT ;  /* 0x00000030570b7209 */ /* 0x000fe20007810000 */
[--C-:B------:R-:W-:Y:S01]  /*b610*/  FFMA.FTZ R48, R65, UR43, -R4.reuse ;  /* 0x0000002b41307c23 */ /* 0x100fe20008010804 */
[----:B------:R-:W-:-:S01]  /*b620*/  FFMA.FTZ R65, R84, UR43, -R4 ;  /* 0x0000002b54417c23 */ /* 0x000fc20008010804 */
[----:B------:R-:W-:-:S02]  /*b630*/  FADD.FTZ R69, -R69, R6 ;  /* 0x0000000645457221 */ /* 0x000fc40000010100 */
[----:B------:R-:W0:Y:S02]  /*b640*/  SHFL.BFLY PT, R60, R11, 0x2, 0x1f ;  /* 0x0c401f000b3c7f89 */ /* 0x000e2400000e0000 */
[----:B------:R-:W-:Y:S01]  /*b650*/  FMUL.FTZ R69, R69, UR43 ;  /* 0x0000002b45457c20 */ /* 0x000fe20008410000 */
[----:B------:R-:W-:Y:S08]  /*b660*/  MUFU.EX2 R37, R37 ;  /* 0x0000002500257308 */ /* 0x000ff00000000800 */
[----:B------:R-:W1:Y:S08]  /*b670*/  MUFU.EX2 R69, R69 ;  /* 0x0000004500457308 */ /* 0x000e700000000800 */
[----:B------:R2:W-:Y:S01]  /*b680*/  MUFU.EX2 R44, R57 ;  /* 0x00000039002c7308 */ /* 0x0005e20000000800 */
[----:B0-----:R-:W-:Y:S01]  /*b690*/  FMNMX.FTZ R68, R11, R60, !PT ;  /* 0x0000003c0b447209 */ /* 0x001fe20007810000 */
[----:B------:R-:W-:-:S06]  /*b6a0*/  FFMA.FTZ R60, R77, UR43, -R4 ;  /* 0x0000002b4d3c7c23 */ /* 0x000fcc0008010804 */
[----:B------:R-:W-:Y:S01]  /*b6b0*/  MUFU.EX2 R41, R41 ;  /* 0x0000002900297308 */ /* 0x000fe20000000800 */
[----:B--2---:R-:W-:-:S01]  /*b6c0*/  FFMA.FTZ R57, R76, UR43, -R4 ;  /* 0x0000002b4c397c23 */ /* 0x004fc20008010804 */
[----:B------:R-:W0:Y:S01]  /*b6d0*/  SHFL.BFLY PT, R11, R68, 0x1, 0x1f ;  /* 0x0c201f00440b7f89 */ /* 0x000e2200000e0000 */
[----:B------:R-:W-:-:S05]  /*b6e0*/  FFMA.FTZ R4, R85, UR43, -R4 ;  /* 0x0000002b55047c23 */ /* 0x000fca0008010804 */
[----:B------:R-:W-:Y:S08]  /*b6f0*/  MUFU.EX2 R12, R12 ;  /* 0x0000000c000c7308 */ /* 0x000ff00000000800 */
[----:B------:R-:W-:Y:S08]  /*b700*/  MUFU.EX2 R45, R45 ;  /* 0x0000002d002d7308 */ /* 0x000ff00000000800 */
[----:B------:R-:W-:Y:S01]  /*b710*/  MUFU.EX2 R48, R48 ;  /* 0x0000003000307308 */ /* 0x000fe20000000800 */
[----:B0-----:R-:W-:Y:S01]  /*b720*/  FMNMX.FTZ R11, R68, R11, !PT ;  /* 0x0000000b440b7209 */ /* 0x001fe20007810000 */
[----:B------:R-:W-:-:S03]  /*b730*/  IMAD.U32 R68, RZ, RZ, UR43 ;  /* 0x0000002bff447e24 */ /* 0x000fc6000f8e00ff */
[C---:B------:R-:W-:Y:S01]  /*b740*/  FSETP.NEU.FTZ.AND P1, PT, R11.reuse, -INF , PT ;  /* 0xff8000000b00780b */ /* 0x040fe20003f3d000 */
[----:B------:R-:W-:-:S02]  /*b750*/  FFMA.FTZ R6, R11, R68, -8 ;  /* 0xc10000000b067423 */ /* 0x000fc40000010044 */
[----:B------:R-:W-:Y:S01]  /*b760*/  MUFU.EX2 R49, R49 ;  /* 0x0000003100317308 */ /* 0x000fe20000000800 */
[----:B------:R-:W-:Y:S02]  /*b770*/  FSEL R68, R11, RZ, P1 ;  /* 0x000000ff0b447208 */ /* 0x000fe40000800000 */
[----:B------:R-:W-:-:S03]  /*b780*/  FSEL R6, R6, RZ, P1 ;  /* 0x000000ff06067208 */ /* 0x000fc60000800000 */
[----:B------:R-:W-:Y:S02]  /*b790*/  FADD.FTZ R68, -R68, R7 ;  /* 0x0000000744447221 */ /* 0x000fe40000010100 */
[----:B------:R-:W-:Y:S01]  /*b7a0*/  MUFU.EX2 R52, R52 ;  /* 0x0000003400347308 */ /* 0x000fe20000000800 */
[----:B------:R-:W-:-:S01]  /*b7b0*/  FFMA.FTZ R72, R54, UR43, -R6 ;  /* 0x0000002b36487c23 */ /* 0x000fc20008010806 */
[--C-:B------:R-:W-:Y:S01]  /*b7c0*/  FFMA.FTZ R73, R26, UR43, -R6.reuse ;  /* 0x0000002b1a497c23 */ /* 0x100fe20008010806 */
[----:B------:R-:W-:Y:S01]  /*b7d0*/  FMUL.FTZ R54, R68, UR43 ;  /* 0x0000002b44367c20 */ /* 0x000fe20008410000 */
        /* <DEDUP_REMOVED lines=66> */
[----:B------:R-:W-:Y:S01]  /*bc00*/  FFMA.FTZ R67, R74, UR43, -R6 ;  /* 0x0000002b4a437c23 */ /* 0x000fe20008010806 */
[----:B------:R-:W-:-:S04]  /*bc10*/  FADD.FTZ R3, R37, R2 ;  /* 0x0000000225037221 */ /* 0x000fc80000010000 */
[----:B------:R-:W-:Y:S01]  /*bc20*/  FADD.FTZ R2, R44, R3 ;  /* 0x000000032c027221 */ /* 0x000fe20000010000 */
[----:B------:R-:W0:Y:S01]  /*bc30*/  MUFU.EX2 R68, R68 ;  /* 0x0000004400447308 */ /* 0x000e220000000800 */
[----:B--2---:R-:W-:-:S01]  /*bc40*/  FADD.FTZ R71, R47, R72 ;  /* 0x000000482f477221 */ /* 0x004fc20000010000 */
[----:B------:R-:W-:Y:S01]  /*bc50*/  FFMA.FTZ R72, R75, UR43, -R6 ;  /* 0x0000002b4b487c23 */ /* 0x000fe20008010806 */
[----:B------:R-:W-:-:S04]  /*bc60*/  FADD.FTZ R3, R41, R2 ;  /* 0x0000000229037221 */ /* 0x000fc80000010000 */
[----:B------:R-:W-:Y:S01]  /*bc70*/  FADD.FTZ R2, R12, R3 ;  /* 0x000000030c027221 */ /* 0x000fe20000010000 */
[----:B------:R-:W2:Y:S01]  /*bc80*/  MUFU.EX2 R51, R51 ;  /* 0x0000003300337308 */ /* 0x000ea20000000800 */
[----:B-1----:R-:W-:-:S02]  /*bc90*/  FADD.FTZ R74, R50, R71 ;  /* 0x00000047324a7221 */ /* 0x002fc40000010000 */
[----:B------:R-:W-:Y:S02]  /*bca0*/  FADD.FTZ R3, R45, R2 ;  /* 0x000000022d037221 */ /* 0x000fe40000010000 */
[----:B------:R-:W-:-:S02]  /*bcb0*/  FADD.FTZ R71, R7, R74 ;  /* 0x0000004a07477221 */ /* 0x000fc40000010000 */
[----:B------:R-:W-:Y:S01]  /*bcc0*/  FADD.FTZ R2, R48, R3 ;  /* 0x0000000330027221 */ /* 0x000fe20000010000 */
        /* <DEDUP_REMOVED lines=23> */
[----:B-1----:R-:W-:-:S01]  /*be40*/  FADD.FTZ R78, R70, R77 ;  /* 0x0000004d464e7221 */ /* 0x002fc20000010000 */
[--C-:B------:R-:W-:Y:S01]  /*be50*/  FFMA.FTZ R77, R86, UR43, -R6.reuse ;  /* 0x0000002b564d7c23 */ /* 0x100fe20008010806 */
[----:B------:R-:W-:-:S05]  /*be60*/  FFMA.FTZ R6, R87, UR43, -R6 ;  /* 0x0000002b57067c23 */ /* 0x000fca0008010806 */
        /* <DEDUP_REMOVED lines=32> */
.L_x_835:
        /* <DEDUP_REMOVED lines=90> */
.L_x_817:
[----:B------:R-:W-:Y:S06]  /*c610*/  BAR.ARV 0x8, 0x200 ;  /* 0x0208000000007b1d */ /* 0x000fec0000002000 */
[----:B------:R-:W-:Y:S05]  /*c620*/  @!P0 BRA `(.L_x_837) ;  /* 0x0000000000048947 */ /* 0x000fea0003800000 */
[----:B------:R-:W-:Y:S01]  /*c630*/  BPT.TRAP 0x1 ;  /* 0x000000040000795c */ /* 0x000fe20000300000 */
.L_x_837:
[----:B------:R-:W-:Y:S01]  /*c640*/  ULEA UR14, UR37, UR46, 0x3 ;  /* 0x0000002e250e7291 */ /* 0x000fe2000f8e183f */
[----:B------:R-:W-:-:S05]  /*c650*/  IMAD.U32 R4, RZ, RZ, UR36 ;  /* 0x00000024ff047e24 */ /* 0x000fca000f8e00ff */
[----:B------:R-:W-:-:S04]  /*c660*/  SHF.L.U32 R4, R4, 0x1f, RZ ;  /* 0x0000001f04047819 */ /* 0x000fc800000006ff */
[----:B------:R0:W1:Y:S01]  /*c670*/  SYNCS.PHASECHK.TRANS64.TRYWAIT P1, [UR14+0x19c50], R4 ;  /* 0x019c5004ff0075a7 */ /* 0x000062000802014e */
[----:B------:R-:W-:Y:S05]  /*c680*/  @!P0 BRA `(.L_x_838) ;  /* 0x0000000000048947 */ /* 0x000fea0003800000 */
[----:B------:R-:W-:Y:S01]  /*c690*/  BPT.TRAP 0x1 ;  /* 0x000000040000795c */ /* 0x000fe20000300000 */
.L_x_838:
[----:B-1----:R-:W-:Y:S05]  /*c6a0*/  @P1 BRA `(.L_x_839) ;  /* 0x0000000000081947 */ /* 0x002fea0003800000 */
[----:B------:R-:W1:Y:S02]  /*c6b0*/  SYNCS.PHASECHK.TRANS64.TRYWAIT P1, [UR14+0x19c50], R4 ;  /* 0x019c5004ff0075a7 */ /* 0x000e64000802014e */
[----:B-1----:R-:W-:Y:S05]  /*c6c0*/  @!P1 BRA `(.L_x_840) ;  /* 0x00000070005c9947 */ /* 0x002fea0003800000 */
.L_x_839:
        /* <DEDUP_REMOVED lines=10> */
[----:B------:R-:W-:Y:S01]  /*c770*/  @UP0 USHF.R.S32.HI UR8, URZ, 0x1f, UR39 ;  /* 0x0000001f3f080899 */ /* 0x000fe20008011427 */
[----:B------:R-:W-:Y:S01]  /*c780*/  @UP0 ULDC.64 UR10, c[0x0][0x9c8] ;  /* 0x00027200000a0ab9 */ /* 0x000fe20000000a00 */
[----:B------:R-:W-:Y:S02]  /*c790*/  @UP0 USHF.R.S32.HI UR9, URZ, 0x1f, UR40 ;  /* 0x0000001f3f090899 */ /* 0x000fe40008011428 */
[----:B------:R-:W-:Y:S02]  /*c7a0*/  @UP0 UIMAD UR8, UR8, UR10, URZ ;  /* 0x0000000a080802a4 */ /* 0x000fe4000f8e023f */
[----:B------:R-:W-:Y:S02]  /*c7b0*/  @UP0 UIMAD.WIDE.U32 UR6, UR39, UR10, URZ ;  /* 0x0000000a270602a5 */ /* 0x000fe4000f8e003f */
[----:B------:R-:W-:Y:S02]  /*c7c0*/  UIMAD UR10, UR37, 0x300, UR46 ;  /* 0x00000300250a78a4 */ /* 0x000fe4000f8e022e */
[----:B------:R-:W-:Y:S01]  /*c7d0*/  @UP0 UIMAD UR8, UR39, UR11, UR8 ;  /* 0x0000000b270802a4 */ /* 0x000fe2000f8e0208 */
[----:B------:R-:W-:-:S02]  /*c7e0*/  @UP0 ULDC.64 UR12, c[0x0][0x9d0] ;  /* 0x00027400000c0ab9 */ /* 0x000fc40000000a00 */
[----:B------:R-:W-:Y:S01]  /*c7f0*/  UMOV UR11, 0x40000040 ;  /* 0x40000040000b7882 */ /* 0x000fe20000000000 */
[----:B------:R-:W-:Y:S02]  /*c800*/  @UP0 UIMAD UR9, UR9, UR12, URZ ;  /* 0x0000000c090902a4 */ /* 0x000fe4000f8e023f */
[----:B------:R-:W-:-:S07]  /*c810*/  @UP0 UIADD3 UR7, UR7, UR8, URZ ;  /* 0x0000000807070290 */ /* 0x000fce000fffe03f */
[----:B------:R-:W-:Y:S01]  /*c820*/  QGMMA.64x96x32.F32.E4M3.E4M3 R88, R148, gdesc[UR8], R88, gsb0 ;  /* 0x0160000894587df3 */ /* 0x000fe20008000858 */
[----:B------:R-:W-:Y:S02]  /*c830*/  @UP0 UIMAD UR9, UR40, UR13, UR9 ;  /* 0x0000000d280902a4 */ /* 0x000fe4000f8e0209 */
[----:B------:R-:W-:-:S04]  /*c840*/  @UP0 UIMAD.WIDE.U32 UR6, UR40, UR12, UR6 ;  /* 0x0000000c280602a5 */ /* 0x000fc8000f8e0006 */
[----:B------:R-:W-:Y:S02]  /*c850*/  @UP0 UIADD3 UR7, UR7, UR9, URZ ;  /* 0x0000000907070290 */ /* 0x000fe4000fffe03f */
[----:B------:R-:W-:-:S04]  /*c860*/  @UP0 ULEA UR4, UP1, UR6, UR4, 0x2 ;  /* 0x0000000406040291 */ /* 0x000fc8000f82103f */
[----:B------:R-:W-:Y:S02]  /*c870*/  @UP0 ULEA.HI.X UR5, UR6, UR5, UR7, 0x2, UP1 ;  /* 0x0000000506050291 */ /* 0x000fe400088f1407 */
[----:B01----:R-:W-:-:S04]  /*c880*/  IMAD.U32 R4, RZ, RZ, UR4 ;  /* 0x00000004ff047e24 */ /* 0x003fc8000f8e00ff */
        /* <DEDUP_REMOVED lines=22> */
[----:B0-----:R-:W-:-:S01]  /*c9f0*/  FADD.FTZ R10, R8, R5 ;  /* 0x00000005080a7221 */ /* 0x001fc20000010000 */
[----:B-1----:R-:W-:-:S04]  /*ca00*/  FADD.FTZ R12, R7, R4 ;  /* 0x00000004070c7221 */ /* 0x002fc80000010000 */
[C---:B------:R-:W-:Y:S01]  /*ca10*/  FSETP.NE.FTZ.AND P1, PT, R10.reuse, RZ, PT ;  /* 0x000000ff0a00720b */ /* 0x040fe20003f35000 */
[----:B------:R-:W-:Y:S01]  /*ca20*/  FMUL.FTZ R13, R10, 0.00390625 ;  /* 0x3b8000000a0d7820 */ /* 0x000fe20000410000 */
[----:B------:R-:W-:Y:S01]  /*ca30*/  FMUL.FTZ R14, R12, 0.00390625 ;  /* 0x3b8000000c0e7820 */ /* 0x000fe20000410000 */
[----:B------:R-:W-:-:S03]  /*ca40*/  IMAD.MOV.U32 R5, RZ, RZ, RZ ;  /* 0x000000ffff057224 */ /* 0x000fc600078e00ff */
        /* <DEDUP_REMOVED lines=26> */
.L_x_841:
        /* <DEDUP_REMOVED lines=58> */
.L_x_763:
[----:B------:R-:W0:Y:S01]  /*cf90*/  S2R R5, SR_CgaCtaId ;  /* 0x0000000000057919 */ /* 0x000e220000008800 */
[----:B------:R-:W-:Y:S01]  /*cfa0*/  MOV R0, 0x400 ;  /* 0x0000040000007802 */ /* 0x000fe20000000f00 */
[----:B------:R-:W-:Y:S01]  /*cfb0*/  BSSY B0, `(.L_x_842) ;  /* 0x00001c7000007945 */ /* 0x000fe20003800000 */
[----:B------:R-:W-:Y:S02]  /*cfc0*/  BAR.SYNC.DEFER_BLOCKING 0x5, 0x200 ;  /* 0x0148000000007b1d */ /* 0x000fe40000010000 */
[----:B0-----:R-:W-:-:S05]  /*cfd0*/  LEA R0, R5, R0, 0x18 ;  /* 0x0000000005007211 */ /* 0x001fca00078ec0ff */
[----:B------:R-:W0:Y:S02]  /*cfe0*/  LDS R4, [R0+0x19cd0] ;  /* 0x019cd00000047984 */ /* 0x000e240000000800 */
[----:B0-----:R-:W-:Y:S01]  /*cff0*/  R2UR UR4, R4 ;  /* 0x00000000040472ca */ /* 0x001fe200000e0000 */
[----:B------:R-:W-:Y:S06]  /*d000*/  BAR.ARV 0x4, 0x200 ;  /* 0x0108000000007b1d */ /* 0x000fec0000002000 */
[----:B------:R-:W-:Y:S08]  /*d010*/  @P0 BRA `(.L_x_843) ;  /* 0x0000001400040947 */ /* 0x000ff00003800000 */
[----:B------:R-:W0:Y:S01]  /*d020*/  S2R R36, SR_TID.X ;  /* 0x0000000000247919 */ /* 0x000e220000002100 */
[----:B------:R-:W-:Y:S01]  /*d030*/  ULDC.64 UR6, c[0x4][0x38] ;  /* 0x01000e0000067ab9 */ /* 0x000fe20000000a00 */
[----:B------:R-:W1:Y:S01]  /*d040*/  LDC R48, c[0x0][0xbe8] ;  /* 0x0002fa00ff307b82 */ /* 0x000e620000000800 */
[----:B------:R-:W2:Y:S01]  /*d050*/  S2R R39, SR_SWINHI ;  /* 0x0000000000277919 */ /* 0x000ea20000002f00 */
[----:B------:R-:W-:Y:S02]  /*d060*/  F2FP.BF16.F32.PACK_AB R132, R132, R9 ;  /* 0x000000098484723e */ /* 0x000fe400000010ff */
[----:B------:R-:W-:Y:S02]  /*d070*/  F2FP.BF16.F32.PACK_AB R133, R133, R8 ;  /* 0x000000088585723e */ /* 0x000fe400000010ff */
[----:B------:R-:W-:Y:S02]  /*d080*/  F2FP.BF16.F32.PACK_AB R31, R100, R31 ;  /* 0x0000001f641f723e */ /* 0x000fe400000010ff */
[----:B------:R-:W-:-:S02]  /*d090*/  F2FP.BF16.F32.PACK_AB R30, R101, R30 ;  /* 0x0000001e651e723e */ /* 0x000fc400000010ff */
[----:B------:R-:W-:Y:S02]  /*d0a0*/  F2FP.BF16.F32.PACK_AB R33, R94, R33 ;  /* 0x000000215e21723e */ /* 0x000fe400000010ff */
[----:B------:R-:W-:Y:S02]  /*d0b0*/  F2FP.BF16.F32.PACK_AB R32, R95, R32 ;  /* 0x000000205f20723e */ /* 0x000fe400000010ff */
[----:B------:R-:W-:Y:S02]  /*d0c0*/  F2FP.BF16.F32.PACK_AB R29, R102, R29 ;  /* 0x0000001d661d723e */ /* 0x000fe400000010ff */
[----:B------:R-:W-:Y:S02]  /*d0d0*/  F2FP.BF16.F32.PACK_AB R28, R103, R28 ;  /* 0x0000001c671c723e */ /* 0x000fe400000010ff */
[----:B------:R-:W-:Y:S02]  /*d0e0*/  F2FP.BF16.F32.PACK_AB R21, R116, R21 ;  /* 0x000000157415723e */ /* 0x000fe400000010ff */
[----:B------:R-:W-:-:S02]  /*d0f0*/  F2FP.BF16.F32.PACK_AB R20, R117, R20 ;  /* 0x000000147514723e */ /* 0x000fc400000010ff */
[----:B------:R-:W-:Y:S02]  /*d100*/  F2FP.BF16.F32.PACK_AB R27, R108, R27 ;  /* 0x0000001b6c1b723e */ /* 0x000fe400000010ff */
[----:B------:R-:W-:Y:S02]  /*d110*/  F2FP.BF16.F32.PACK_AB R25, R110, R25 ;  /* 0x000000196e19723e */ /* 0x000fe400000010ff */
[----:B------:R-:W-:Y:S02]  /*d120*/  F2FP.BF16.F32.PACK_AB R26, R109, R26 ;  /* 0x0000001a6d1a723e */ /* 0x000fe400000010ff */
[----:B------:R-:W-:Y:S01]  /*d130*/  F2FP.BF16.F32.PACK_AB R24, R111, R24 ;  /* 0x000000186f18723e */ /* 0x000fe200000010ff */
[----:B0-----:R-:W-:Y:S01]  /*d140*/  IMAD.SHL.U32 R4, R36, 0x4, RZ ;  /* 0x0000000424047824 */ /* 0x001fe200078e00ff */
[----:B------:R-:W-:Y:S02]  /*d150*/  F2FP.BF16.F32.PACK_AB R15, R118, R15 ;  /* 0x0000000f760f723e */ /* 0x000fe400000010ff */
[----:B------:R-:W-:-:S02]  /*d160*/  F2FP.BF16.F32.PACK_AB R14, R119, R14 ;  /* 0x0000000e770e723e */ /* 0x000fc400000010ff */
[----:B------:R-:W-:Y:S02]  /*d170*/  F2FP.BF16.F32.PACK_AB R13, R124, R13 ;  /* 0x0000000d7c0d723e */ /* 0x000fe400000010ff */
[----:B------:R-:W-:Y:S02]  /*d180*/  F2FP.BF16.F32.PACK_AB R11, R126, R11 ;  /* 0x0000000b7e0b723e */ /* 0x000fe400000010ff */
[----:B------:R-:W-:Y:S02]  /*d190*/  F2FP.BF16.F32.PACK_AB R12, R125, R12 ;  /* 0x0000000c7d0c723e */ /* 0x000fe400000010ff */
[----:B------:R-:W-:Y:S01]  /*d1a0*/  F2FP.BF16.F32.PACK_AB R10, R127, R10 ;  /* 0x0000000a7f0a723e */ /* 0x000fe200000010ff */
[----:B------:R-:W-:Y:S01]  /*d1b0*/  USHF.R.S32.HI UR12, URZ, 0x1f, UR40 ;  /* 0x0000001f3f0c7899 */ /* 0x000fe20008011428 */
[----:B------:R-:W-:Y:S01]  /*d1c0*/  LOP3.LUT R4, R4, 0xc, RZ, 0xc0, !PT ;  /* 0x0000000c04047812 */ /* 0x000fe200078ec0ff */
[----:B------:R-:W-:Y:S01]  /*d1d0*/  ULDC.64 UR8, c[0x0][0xb90] ;  /* 0x0002e40000087ab9 */ /* 0x000fe20000000a00 */
[----:B------:R-:W-:-:S02]  /*d1e0*/  F2FP.BF16.F32.PACK_AB R7, R134, R7 ;  /* 0x000000078607723e */ /* 0x000fc400000010ff */
[----:B------:R-:W-:Y:S02]  /*d1f0*/  F2FP.BF16.F32.PACK_AB R6, R135, R6 ;  /* 0x000000068706723e */ /* 0x000fe400000010ff */
[----:B------:R-:W-:Y:S02]  /*d200*/  F2FP.BF16.F32.PACK_AB R35, R92, R35 ;  /* 0x000000235c23723e */ /* 0x000fe400000010ff */
[----:B------:R-:W-:Y:S01]  /*d210*/  F2FP.BF16.F32.PACK_AB R34, R93, R34 ;  /* 0x000000225d22723e */ /* 0x000fe200000010ff */
[----:B------:R-:W-:Y:S01]  /*d220*/  USHF.R.S32.HI UR13, URZ, 0x1f, UR39 ;  /* 0x0000001f3f0d7899 */ /* 0x000fe20008011427 */
[----:B------:R-:W-:Y:S01]  /*d230*/  BAR.SYNC.DEFER_BLOCKING 0x1, 0x180 ;  /* 0x0046000000007b1d */ /* 0x000fe20000010000 */
[----:B------:R-:W-:-:S05]  /*d240*/  IADD3 R4, P0, R4, UR6, RZ ;  /* 0x0000000604047c10 */ /* 0x000fca000ff1e0ff */
[----:B------:R-:W-:Y:S01]  /*d250*/  IMAD.X R5, RZ, RZ, UR7, P0 ;  /* 0x00000007ff057e24 */ /* 0x000fe200080e06ff */
[----:B------:R-:W-:-:S04]  /*d260*/  ULDC.64 UR10, c[0x0][0xb98] ;  /* 0x0002e600000a7ab9 */ /* 0x000fc80000000a00 */
[----:B------:R0:W3:Y:S01]  /*d270*/  LDG.E.CONSTANT R4, desc[UR52][R4.64] ;  /* 0x0000003404047981 */ /* 0x0000e2000c1e9900 */
[----:B------:R-:W-:Y:S02]  /*d280*/  MOV R8, R0 ;  /* 0x0000000000087202 */ /* 0x000fe40000000f00 */
[----:B--2---:R-:W-:Y:S01]  /*d290*/  MOV R9, R39 ;  /* 0x0000002700097202 */ /* 0x004fe20000000f00 */
[----:B------:R-:W-:Y:S02]  /*d2a0*/  UIMAD UR5, UR12, UR8, URZ ;  /* 0x000000080c0572a4 */ /* 0x000fe4000f8e023f */
[----:B------:R-:W-:Y:S02]  /*d2b0*/  UIMAD.WIDE.U32 UR6, UR40, UR8, URZ ;  /* 0x00000008280672a5 */ /* 0x000fe4000f8e003f */
[----:B------:R-:W-:Y:S02]  /*d2c0*/  UIMAD UR5, UR40, UR9, UR5 ;  /* 0x00000009280572a4 */ /* 0x000fe4000f8e0205 */
[----:B------:R-:W-:Y:S01]  /*d2d0*/  UIMAD UR8, UR13, UR10, URZ ;  /* 0x0000000a0d0872a4 */ /* 0x000fe2000f8e023f */
[----:B0-----:R-:W-:Y:S01]  /*d2e0*/  LOP3.LUT P0, R5, R36, 0x3, RZ, 0xc0, !PT ;  /* 0x0000000324057812 */ /* 0x001fe2000780c0ff */
[----:B------:R-:W-:-:S02]  /*d2f0*/  UIADD3 UR7, UR7, UR5, URZ ;  /* 0x0000000507077290 */ /* 0x000fc4000fffe03f */
[----:B------:R-:W-:Y:S01]  /*d300*/  UIMAD UR8, UR39, UR11, UR8 ;  /* 0x0000000b270872a4 */ /* 0x000fe2000f8e0208 */
[----:B------:R-:W-:Y:S01]  /*d310*/  ISETP.EQ.OR P0, PT, R5, 0x3, !P0 ;  /* 0x000000030500780c */ /* 0x000fe20004702670 */
[----:B------:R-:W-:Y:S01]  /*d320*/  UIMAD.WIDE.U32 UR6, UR39, UR10, UR6 ;  /* 0x0000000a270672a5 */ /* 0x000fe2000f8e0006 */
[----:B------:R-:W-:Y:S02]  /*d330*/  ULDC UR5, c[0x0][0xa88] ;  /* 0x0002a20000057ab9 */ /* 0x000fe40000000800 */
[----:B------:R-:W-:Y:S01]  /*d340*/  SEL R45, R31, R30, P0 ;  /* 0x0000001e1f2d7207 */ /* 0x000fe20000000000 */
[----:B------:R-:W-:Y:S01]  /*d350*/  ULDC.64 UR10, c[0x0][0xaf0] ;  /* 0x0002bc00000a7ab9 */ /* 0x000fe20000000a00 */
[----:B------:R-:W-:Y:S01]  /*d360*/  SEL R5, R30, R31, P0 ;  /* 0x0000001f1e057207 */ /* 0x000fe20000000000 */
[----:B------:R-:W-:Y:S01]  /*d370*/  IMAD.WIDE R30, R157, 0x2, R8 ;  /* 0x000000029d1e7825 */ /* 0x000fe200078e0208 */
[----:B------:R-:W-:Y:S02]  /*d380*/  SEL R55, R33, R32, P0 ;  /* 0x0000002021377207 */ /* 0x000fe40000000000 */
[----:B------:R-:W-:-:S02]  /*d390*/  SEL R57, R32, R33, P0 ;  /* 0x0000002120397207 */ /* 0x000fc40000000000 */
[----:B------:R-:W-:Y:S02]  /*d3a0*/  IADD3 R33, P2, R30, 0x6000, RZ ;  /* 0x000060001e217810 */ /* 0x000fe40007f5e0ff */
[----:B------:R-:W-:Y:S02]  /*d3b0*/  SEL R59, R29, R28, P0 ;  /* 0x0000001c1d3b7207 */ /* 0x000fe40000000000 */
[----:B------:R-:W-:Y:S01]  /*d3c0*/  SEL R61, R28, R29, P0 ;  /* 0x0000001d1c3d7207 */ /* 0x000fe20000000000 */
[----:B------:R-:W-:Y:S01]  /*d3d0*/  IMAD.X R29, RZ, RZ, R31, P2 ;  /* 0x000000ffff1d7224 */ /* 0x000fe200010e061f */
[----:B-1----:R-:W-:Y:S02]  /*d3e0*/  ISETP.NE.AND P2, PT, R48, 0x1, PT ;  /* 0x000000013000780c */ /* 0x002fe40003f45270 */
[----:B------:R-:W-:Y:S02]  /*d3f0*/  SEL R49, R21, R20, P0 ;  /* 0x0000001415317207 */ /* 0x000fe40000000000 */
[----:B------:R-:W-:-:S02]  /*d400*/  SEL R37, R20, R21, P0 ;  /* 0x0000001514257207 */ /* 0x000fc40000000000 */
[----:B------:R-:W-:Y:S02]  /*d410*/  IADD3 R21, P1, R30, 0x6020, RZ ;  /* 0x000060201e157810 */ /* 0x000fe40007f3e0ff */
[----:B------:R-:W-:Y:S02]  /*d420*/  SEL R47, R27, R26, P0 ;  /* 0x0000001a1b2f7207 */ /* 0x000fe40000000000 */
[----:B------:R-:W-:Y:S02]  /*d430*/  SEL R36, R26, R27, P0 ;  /* 0x0000001b1a247207 */ /* 0x000fe40000000000 */
[----:B------:R-:W-:Y:S01]  /*d440*/  SEL R63, R25, R24, P0 ;  /* 0x00000018193f7207 */ /* 0x000fe20000000000 */
[----:B------:R-:W0:Y:S01]  /*d450*/  @P2 LDC R40, c[0x0][0xbec] ;  /* 0x0002fb00ff282b82 */ /* 0x000e220000000800 */
[----:B------:R-:W-:Y:S02]  /*d460*/  SEL R65, R24, R25, P0 ;  /* 0x0000001918417207 */ /* 0x000fe40000000000 */
[----:B------:R-:W-:-:S02]  /*d470*/  SEL R67, R15, R14, P0 ;  /* 0x0000000e0f437207 */ /* 0x000fc40000000000 */
[----:B------:R-:W-:Y:S01]  /*d480*/  SEL R69, R14, R15, P0 ;  /* 0x0000000f0e457207 */ /* 0x000fe20000000000 */
[----:B------:R-:W-:Y:S01]  /*d490*/  IMAD.X R15, RZ, RZ, R31, P1 ;  /* 0x000000ffff0f7224 */ /* 0x000fe200008e061f */
[----:B------:R-:W-:Y:S01]  /*d4a0*/  LOP3.LUT R14, R21, 0x180, RZ, 0xc0, !PT ;  /* 0x00000180150e7812 */ /* 0x000fe200078ec0ff */
[----:B------:R-:W1:Y:S01]  /*d4b0*/  @P2 LDC R42, c[0x0][0xbf0] ;  /* 0x0002fc00ff2a2b82 */ /* 0x000e620000000800 */
[C---:B------:R-:W-:Y:S02]  /*d4c0*/  IADD3 R27, P3, R30.reuse, 0x3020, RZ ;  /* 0x000030201e1b7810 */ /* 0x040fe40007f7e0ff */
[----:B------:R-:W-:Y:S02]  /*d4d0*/  IADD3 R25, P4, R30, 0x3000, RZ ;  /* 0x000030001e197810 */ /* 0x000fe40007f9e0ff */
[----:B------:R-:W-:Y:S02]  /*d4e0*/  SEL R51, R13, R12, P0 ;  /* 0x0000000c0d337207 */ /* 0x000fe40000000000 */
[----:B------:R-:W-:Y:S01]  /*d4f0*/  SEL R38, R12, R13, P0 ;  /* 0x0000000d0c267207 */ /* 0x000fe20000000000 */
[----:B------:R-:W-:Y:S01]  /*d500*/  IMAD R13, R153, 0x20, R19 ;  /* 0x00000020990d7824 */ /* 0x000fe200078e0213 */
[----:B------:R-:W-:-:S02]  /*d510*/  SEL R71, R11, R10, P0 ;  /* 0x0000000a0b477207 */ /* 0x000fc40000000000 */
[----:B------:R-:W-:Y:S01]  /*d520*/  SEL R73, R10, R11, P0 ;  /* 0x0000000b0a497207 */ /* 0x000fe20000000000 */
[----:B------:R-:W-:Y:S01]  /*d530*/  IMAD.WIDE R8, R13, 0x2, R8 ;  /* 0x000000020d087825 */ /* 0x000fe200078e0208 */
[----:B------:R-:W-:Y:S02]  /*d540*/  SHF.R.U64 R14, R14, 0x3, RZ ;  /* 0x000000030e0e7819 */ /* 0x000fe400000012ff */
[----:B------:R-:W-:Y:S01]  /*d550*/  LOP3.LUT R12, R27, 0x180, RZ, 0xc0, !PT ;  /* 0x000001801b0c7812 */ /* 0x000fe200078ec0ff */
[--C-:B------:R-:W-:Y:S01]  /*d560*/  IMAD.X R13, RZ, RZ, R31.reuse, P3 ;  /* 0x000000ffff0d7224 */ /* 0x100fe200018e061f */
[----:B------:R-:W-:Y:S01]  /*d570*/  LOP3.LUT R10, R25, 0x180, RZ, 0xc0, !PT ;  /* 0x00000180190a7812 */ /* 0x000fe200078ec0ff */
[----:B------:R-:W-:Y:S01]  /*d580*/  IMAD.X R11, RZ, RZ, R31, P4 ;  /* 0x000000ffff0b7224 */ /* 0x000fe200020e061f */
[----:B------:R-:W-:Y:S02]  /*d590*/  LOP3.LUT R14, R14, R21, RZ, 0x3c, !PT ;  /* 0x000000150e0e7212 */ /* 0x000fe400078e3cff */
[----:B------:R-:W-:-:S02]  /*d5a0*/  LOP3.LUT R20, R33, 0x180, RZ, 0xc0, !PT ;  /* 0x0000018021147812 */ /* 0x000fc400078ec0ff */
[----:B------:R-:W-:Y:S02]  /*d5b0*/  SHF.R.U64 R12, R12, 0x3, RZ ;  /* 0x000000030c0c7819 */ /* 0x000fe400000012ff */
[----:B------:R-:W-:Y:S02]  /*d5c0*/  SHF.R.U64 R10, R10, 0x3, RZ ;  /* 0x000000030a0a7819 */ /* 0x000fe400000012ff */
[----:B------:R-:W-:Y:S02]  /*d5d0*/  IADD3 R21, P5, R30, 0x20, RZ ;  /* 0x000000201e157810 */ /* 0x000fe40007fbe0ff */
[----:B------:R-:W-:Y:S02]  /*d5e0*/  SEL R75, R7, R6, P0 ;  /* 0x00000006074b7207 */ /* 0x000fe40000000000 */
[----:B------:R-:W-:Y:S02]  /*d5f0*/  SEL R77, R6, R7, P0 ;  /* 0x00000007064d7207 */ /* 0x000fe40000000000 */
[----:B------:R-:W-:-:S02]  /*d600*/  LOP3.LUT R7, R30, 0x180, RZ, 0xc0, !PT ;  /* 0x000001801e077812 */ /* 0x000fc400078ec0ff */
[----:B------:R-:W-:Y:S02]  /*d610*/  SHF.R.U64 R20, R20, 0x3, RZ ;  /* 0x0000000314147819 */ /* 0x000fe400000012ff */
[----:B------:R-:W-:Y:S02]  /*d620*/  LOP3.LUT R12, R12, R27, RZ, 0x3c, !PT ;  /* 0x0000001b0c0c7212 */ /* 0x000fe400078e3cff */
[----:B------:R-:W-:Y:S02]  /*d630*/  LOP3.LUT R10, R10, R25, RZ, 0x3c, !PT ;  /* 0x000000190a0a7212 */ /* 0x000fe400078e3cff */
[----:B------:R-:W-:Y:S01]  /*d640*/  MOV R64, R14 ;  /* 0x0000000e00407202 */ /* 0x000fe20000000f00 */
[----:B------:R-:W-:Y:S01]  /*d650*/  VIADD R15, R18, UR41 ;  /* 0x00000029120f7c36 */ /* 0x000fe20008000000 */
[----:B------:R-:W-:Y:S01]  /*d660*/  SEL R41, R35, R34, P0 ;  /* 0x0000002223297207 */ /* 0x000fe20000000000 */
[----:B------:R-:W-:Y:S01]  /*d670*/  IMAD.U32 R14, RZ, RZ, UR8 ;  /* 0x00000008ff0e7e24 */ /* 0x000fe2000f8e00ff */
[----:B------:R-:W-:Y:S01]  /*d680*/  SEL R43, R34, R35, P0 ;  /* 0x00000023222b7207 */ /* 0x000fe20000000000 */
[----:B------:R-:W-:Y:S01]  /*d690*/  ULDC.64 UR8, c[0x0][0xae8] ;  /* 0x0002ba0000087ab9 */ /* 0x000fe20000000a00 */
[----:B------:R-:W-:-:S02]  /*d6a0*/  LOP3.LUT R6, R21, 0x180, RZ, 0xc0, !PT ;  /* 0x0000018015067812 */ /* 0x000fc400078ec0ff */
[----:B------:R-:W-:Y:S02]  /*d6b0*/  IADD3 R35, P1, R8, 0x1800, RZ ;  /* 0x0000180008237810 */ /* 0x000fe40007f3e0ff */
[----:B------:R-:W-:Y:S02]  /*d6c0*/  SHF.R.U64 R7, R7, 0x3, RZ ;  /* 0x0000000307077819 */ /* 0x000fe400000012ff */
[----:B------:R-:W-:Y:S02]  /*d6d0*/  LOP3.LUT R28, R20, R33, RZ, 0x3c, !PT ;  /* 0x00000021141c7212 */ /* 0x000fe400078e3cff */
[----:B------:R-:W-:Y:S02]  /*d6e0*/  MOV R68, R12 ;  /* 0x0000000c00447202 */ /* 0x000fe40000000f00 */
[----:B------:R-:W-:Y:S01]  /*d6f0*/  MOV R70, R10 ;  /* 0x0000000a00467202 */ /* 0x000fe20000000f00 */
[----:B0-----:R-:W-:Y:S01]  /*d700*/  @P2 IMAD.HI.U32 R11, R15, R40, RZ ;  /* 0x000000280f0b2227 */ /* 0x001fe200078e00ff */
[----:B------:R-:W-:-:S02]  /*d710*/  SHF.R.U64 R6, R6, 0x3, RZ ;  /* 0x0000000306067819 */ /* 0x000fc400000012ff */
[----:B------:R-:W-:Y:S01]  /*d720*/  LOP3.LUT R34, R35, 0x180, RZ, 0xc0, !PT ;  /* 0x0000018023227812 */ /* 0x000fe200078ec0ff */
[----:B------:R-:W-:Y:S01]  /*d730*/  IMAD.MOV.U32 R10, RZ, RZ, R15 ;  /* 0x000000ffff0a7224 */ /* 0x000fe200078e000f */
[----:B------:R-:W-:Y:S01]  /*d740*/  LOP3.LUT R30, R7, R30, RZ, 0x3c, !PT ;  /* 0x0000001e071e7212 */ /* 0x000fe200078e3cff */
[----:B------:R-:W-:Y:S01]  /*d750*/  IMAD.X R7, RZ, RZ, R31, P5 ;  /* 0x000000ffff077224 */ /* 0x000fe200028e061f */
[----:B------:R-:W-:Y:S02]  /*d760*/  MOV R66, R28 ;  /* 0x0000001c00427202 */ /* 0x000fe40000000f00 */
[----:B------:R-:W-:Y:S02]  /*d770*/  LOP3.LUT R6, R6, R21, RZ, 0x3c, !PT ;  /* 0x0000001506067212 */ /* 0x000fe400078e3cff */
[----:B------:R-:W-:Y:S02]  /*d780*/  SHF.R.U64 R34, R34, 0x3, RZ ;  /* 0x0000000322227819 */ /* 0x000fe400000012ff */
[----:B-1----:R-:W-:-:S02]  /*d790*/  @P2 SHF.R.U32.HI R10, RZ, R42, R11 ;  /* 0x0000002aff0a2219 */ /* 0x002fc4000001160b */
[----:B------:R-:W-:Y:S01]  /*d7a0*/  LOP3.LUT R34, R34, R35, RZ, 0x3c, !PT ;  /* 0x0000002322227212 */ /* 0x000fe200078e3cff */
[----:B------:R-:W-:Y:S01]  /*d7b0*/  IMAD.X R35, RZ, RZ, R9, P1 ;  /* 0x000000ffff237224 */ /* 0x000fe200008e0609 */
[----:B------:R-:W-:Y:S01]  /*d7c0*/  MOV R72, R6 ;  /* 0x0000000600487202 */ /* 0x000fe20000000f00 */
[--C-:B------:R-:W-:Y:S01]  /*d7d0*/  IMAD.MOV R7, RZ, RZ, -R10.reuse ;  /* 0x000000ffff077224 */ /* 0x100fe200078e0a0a */
[----:B------:R-:W-:Y:S02]  /*d7e0*/  SHF.R.S32.HI R11, RZ, 0x1f, R10 ;  /* 0x0000001fff0b7819 */ /* 0x000fe4000001140a */
[----:B------:R-:W-:Y:S01]  /*d7f0*/  IADD3 R10, P1, R10, UR6, RZ ;  /* 0x000000060a0a7c10 */ /* 0x000fe2000ff3e0ff */
[----:B------:R-:W-:Y:S01]  /*d800*/  IMAD R7, R48, R7, R15 ;  /* 0x0000000730077224 */ /* 0x000fe200078e020f */
[----:B------:R-:W-:Y:S02]  /*d810*/  SEL R53, R132, R133, P0 ;  /* 0x0000008584357207 */ /* 0x000fe40000000000 */
[----:B------:R-:W-:-:S02]  /*d820*/  SEL R39, R133, R132, P0 ;  /* 0x0000008485277207 */ /* 0x000fc40000000000 */
[----:B------:R-:W-:Y:S01]  /*d830*/  IADD3.X R11, R11, UR7, R14, P1, !PT ;  /* 0x000000070b0b7c10 */ /* 0x000fe20008ffe40e */
[----:B------:R-:W-:Y:S01]  /*d840*/  ULDC.64 UR6, c[0x0][0xb88] ;  /* 0x0002e20000067ab9 */ /* 0x000fe20000000a00 */
[----:B------:R-:W-:Y:S02]  /*d850*/  SHF.R.S32.HI R29, RZ, 0x1f, R7 ;  /* 0x0000001fff1d7819 */ /* 0x000fe40000011407 */
[C---:B------:R-:W-:Y:S01]  /*d860*/  IADD3 R33, P3, R8.reuse, 0x3000, RZ ;  /* 0x0000300008217810 */ /* 0x040fe20007f7e0ff */
[----:B------:R-:W-:Y:S01]  /*d870*/  IMAD.WIDE.U32 R10, R7, UR6, R10 ;  /* 0x00000006070a7c25 */ /* 0x000fe2000f8e000a */
[----:B------:R-:W-:Y:S02]  /*d880*/  IADD3 R27, P4, R8, 0x4800, RZ ;  /* 0x00004800081b7810 */ /* 0x000fe40007f9e0ff */
[----:B------:R-:W-:Y:S02]  /*d890*/  LOP3.LUT R32, R33, 0x180, RZ, 0xc0, !PT ;  /* 0x0000018021207812 */ /* 0x000fe400078ec0ff */
[----:B------:R-:W-:-:S02]  /*d8a0*/  LOP3.LUT R26, R27, 0x180, RZ, 0xc0, !PT ;  /* 0x000001801b1a7812 */ /* 0x000fc400078ec0ff */
[----:B------:R-:W-:Y:S02]  /*d8b0*/  SHF.R.U64 R32, R32, 0x3, RZ ;  /* 0x0000000320207819 */ /* 0x000fe400000012ff */
[----:B------:R-:W-:Y:S02]  /*d8c0*/  SHF.R.U64 R26, R26, 0x3, RZ ;  /* 0x000000031a1a7819 */ /* 0x000fe400000012ff */
[----:B------:R-:W-:Y:S02]  /*d8d0*/  LOP3.LUT P1, RZ, R154, 0x3, RZ, 0xc0, !PT ;  /* 0x000000039aff7812 */ /* 0x000fe4000782c0ff */
[----:B------:R-:W-:Y:S01]  /*d8e0*/  LOP3.LUT R32, R32, R33, RZ, 0x3c, !PT ;  /* 0x0000002120207212 */ /* 0x000fe200078e3cff */
[--C-:B------:R-:W-:Y:S01]  /*d8f0*/  IMAD.X R33, RZ, RZ, R9.reuse, P3 ;  /* 0x000000ffff217224 */ /* 0x100fe200018e0609 */
[----:B------:R-:W-:Y:S01]  /*d900*/  LOP3.LUT R26, R26, R27, RZ, 0x3c, !PT ;  /* 0x0000001b1a1a7212 */ /* 0x000fe200078e3cff */
[----:B------:R-:W-:Y:S01]  /*d910*/  IMAD.X R27, RZ, RZ, R9, P4 ;  /* 0x000000ffff1b7224 */ /* 0x000fe200020e0609 */
[----:B------:R-:W-:-:S02]  /*d920*/  MOV R31, R30 ;  /* 0x0000001e001f7202 */ /* 0x000fc40000000f00 */
[C---:B------:R-:W-:Y:S02]  /*d930*/  IADD3 R25, P5, R8.reuse, 0x6000, RZ ;  /* 0x0000600008197810 */ /* 0x040fe40007fbe0ff */
[C---:B------:R-:W-:Y:S02]  /*d940*/  IADD3 R79, P6, R8.reuse, 0x7800, RZ ;  /* 0x00007800084f7810 */ /* 0x040fe40007fde0ff */
[----:B------:R-:W-:Y:S02]  /*d950*/  LOP3.LUT R24, R25, 0x180, RZ, 0xc0, !PT ;  /* 0x0000018019187812 */ /* 0x000fe400078ec0ff */
[----:B------:R-:W-:Y:S02]  /*d960*/  LOP3.LUT R21, R8, 0x180, RZ, 0xc0, !PT ;  /* 0x0000018008157812 */ /* 0x000fe400078ec0ff */
[----:B------:R-:W-:Y:S02]  /*d970*/  SHF.R.U64 R24, R24, 0x3, RZ ;  /* 0x0000000318187819 */ /* 0x000fe400000012ff */
[----:B------:R-:W-:-:S02]  /*d980*/  LOP3.LUT R20, R79, 0x180, RZ, 0xc0, !PT ;  /* 0x000001804f147812 */ /* 0x000fc400078ec0ff */
[----:B------:R-:W-:Y:S01]  /*d990*/  LOP3.LUT R24, R24, R25, RZ, 0x3c, !PT ;  /* 0x0000001918187212 */ /* 0x000fe200078e3cff */
[--C-:B------:R-:W-:Y:S01]  /*d9a0*/  IMAD.X R25, RZ, RZ, R9.reuse, P5 ;  /* 0x000000ffff197224 */ /* 0x100fe200028e0609 */
[----:B------:R-:W-:Y:S02]  /*d9b0*/  SHF.R.U64 R21, R21, 0x3, RZ ;  /* 0x0000000315157819 */ /* 0x000fe400000012ff */
[----:B------:R-:W-:Y:S02]  /*d9c0*/  SHF.R.U64 R20, R20, 0x3, RZ ;  /* 0x0000000314147819 */ /* 0x000fe400000012ff */
[----:B------:R-:W-:Y:S01]  /*d9d0*/  LOP3.LUT R8, R21, R8, RZ, 0x3c, !PT ;  /* 0x0000000815087212 */ /* 0x000fe200078e3cff */
[----:B------:R-:W-:Y:S01]  /*d9e0*/  IMAD.X R21, RZ, RZ, R9, P6 ;  /* 0x000000ffff157224 */ /* 0x000fe200030e0609 */
[----:B------:R-:W-:Y:S01]  /*d9f0*/  LOP3.LUT R20, R20, R79, RZ, 0x3c, !PT ;  /* 0x0000004f14147212 */ /* 0x000fe200078e3cff */
[----:B------:R-:W-:Y:S01]  /*da00*/  VIADD R0, R0, 0x19c20 ;  /* 0x00019c2000007836 */ /* 0x000fe20000000000 */
[----:B---3--:R-:W-:Y:S01]  /*da10*/  LOP3.LUT R12, R4, 0x2, RZ, 0x3c, !PT ;  /* 0x00000002040c7812 */ /* 0x008fe200078e3cff */
[----:B------:R-:W-:Y:S04]  /*da20*/  SHFL.IDX PT, R55, R55, R4, 0x1c1f ;  /* 0x001c1f0437377589 */ /* 0x000fe800000e0000 */
[----:B------:R-:W-:Y:S04]  /*da30*/  SHFL.IDX PT, R28, R57, R12, 0x1c1f ;  /* 0x001c1f0c391c7589 */ /* 0x000fe800000e0000 */
[----:B------:R-:W-:Y:S04]  /*da40*/  SHFL.IDX PT, R41, R41, R4, 0x1c1f ;  /* 0x001c1f0429297589 */ /* 0x000fe800000e0000 */
[----:B------:R-:W-:Y:S04]  /*da50*/  SHFL.IDX PT, R6, R43, R12, 0x1c1f ;  /* 0x001c1f0c2b067589 */ /* 0x000fe800000e0000 */
[----:B------:R-:W-:Y:S04]  /*da60*/  SHFL.IDX PT, R47, R47, R4, 0x1c1f ;  /* 0x001c1f042f2f7589 */ /* 0x000fe800000e0000 */
[----:B------:R-:W0:Y:S04]  /*da70*/  SHFL.IDX PT, R36, R36, R12, 0x1c1f ;  /* 0x001c1f0c24247589 */ /* 0x000e2800000e0000 */
[----:B------:R1:W-:Y:S04]  /*da80*/  SHFL.IDX PT, R13, R49, R4, 0x1c1f ;  /* 0x001c1f04310d7589 */ /* 0x0003e800000e0000 */
[----:B------:R-:W2:Y:S04]  /*da90*/  SHFL.IDX PT, R40, R37, R12, 0x1c1f ;  /* 0x001c1f0c25287589 */ /* 0x000ea800000e0000 */
[----:B------:R-:W-:Y:S01]  /*daa0*/  SHFL.IDX PT, R42, R51, R4, 0x1c1f ;  /* 0x001c1f04332a7589 */ /* 0x000fe200000e0000 */
[----:B-1----:R-:W-:-:S03]  /*dab0*/  IMAD R49, R48, UR5, RZ ;  /* 0x0000000530317c24 */ /* 0x002fc6000f8e02ff */
[----:B------:R2:W-:Y:S04]  /*dac0*/  SHFL.IDX PT, R15, R38, R12, 0x1c1f ;  /* 0x001c1f0c260f7589 */ /* 0x0005e800000e0000 */
[----:B------:R-:W-:Y:S04]  /*dad0*/  SHFL.IDX PT, R45, R45, R4, 0x1c1f ;  /* 0x001c1f042d2d7589 */ /* 0x000fe800000e0000 */
[----:B------:R1:W-:Y:S01]  /*dae0*/  SHFL.IDX PT, R14, R5, R12, 0x1c1f ;  /* 0x001c1f0c050e7589 */ /* 0x0003e200000e0000 */
[----:B0-----:R-:W-:-:S03]  /*daf0*/  SEL R30, R36, R47, P0 ;  /* 0x0000002f241e7207 */ /* 0x001fc60000000000 */
[----:B------:R-:W-:Y:S04]  /*db00*/  SHFL.IDX PT, R59, R59, R4, 0x1c1f ;  /* 0x001c1f043b3b7589 */ /* 0x000fe800000e0000 */
[----:B------:R-:W-:Y:S01]  /*db10*/  SHFL.IDX PT, R52, R61, R12, 0x1c1f ;  /* 0x001c1f0c3d347589 */ /* 0x000fe200000e0000 */
[----:B--2---:R-:W-:Y:S02]  /*db20*/  SEL R38, R40, R13, P0 ;  /* 0x0000000d28267207 */ /* 0x004fe40000000000 */
[----:B-1----:R-:W-:Y:S01]  /*db30*/  SEL R5, R55, R28, P0 ;  /* 0x0000001c37057207 */ /* 0x002fe20000000000 */
[----:B------:R-:W-:Y:S04]  /*db40*/  SHFL.IDX PT, R63, R63, R4, 0x1c1f ;  /* 0x001c1f043f3f7589 */ /* 0x000fe800000e0000 */
[----:B------:R-:W-:Y:S04]  /*db50*/  SHFL.IDX PT, R54, R65, R12, 0x1c1f ;  /* 0x001c1f0c41367589 */ /* 0x000fe800000e0000 */
[----:B------:R-:W-:Y:S04]  /*db60*/  SHFL.IDX PT, R67, R67, R4, 0x1c1f ;  /* 0x001c1f0443437589 */ /* 0x000fe800000e0000 */
[----:B------:R-:W0:Y:S04]  /*db70*/  SHFL.IDX PT, R56, R69, R12, 0x1c1f ;  /* 0x001c1f0c45387589 */ /* 0x000e2800000e0000 */
[----:B------:R-:W-:Y:S04]  /*db80*/  SHFL.IDX PT, R53, R53, R4, 0x1c1f ;  /* 0x001c1f0435357589 */ /* 0x000fe800000e0000 */
[----:B------:R-:W-:Y:S04]  /*db90*/  SHFL.IDX PT, R71, R71, R4, 0x1c1f ;  /* 0x001c1f0447477589 */ /* 0x000fe800000e0000 */
[----:B------:R0:W1:Y:S04]  /*dba0*/  SHFL.IDX PT, R46, R39, R12, 0x1c1f ;  /* 0x001c1f0c272e7589 */ /* 0x00006800000e0000 */
[----:B------:R-:W2:Y:S04]  /*dbb0*/  SHFL.IDX PT, R58, R73, R12, 0x1c1f ;  /* 0x001c1f0c493a7589 */ /* 0x000ea800000e0000 */
[----:B------:R3:W-:Y:S04]  /*dbc0*/  SHFL.IDX PT, R75, R75, R4, 0x1c1f ;  /* 0x001c1f044b4b7589 */ /* 0x0007e800000e0000 */
[----:B------:R4:W2:Y:S01]  /*dbd0*/  SHFL.IDX PT, R62, R77, R12, 0x1c1f ;  /* 0x001c1f0c4d3e7589 */ /* 0x0008a200000e0000 */
[----:B0-----:R-:W-:Y:S01]  /*dbe0*/  SEL R39, R56, R67, P0 ;  /* 0x0000004338277207 */ /* 0x001fe20000000000 */
[----:B---3--:R-:W-:-:S04]  /*dbf0*/  IMAD R4, R29, UR6, RZ ;  /* 0x000000061d047c24 */ /* 0x008fc8000f8e02ff */
[----:B------:R-:W-:Y:S01]  /*dc00*/  IMAD R29, R7, UR7, R4 ;  /* 0x00000007071d7c24 */ /* 0x000fe2000f8e0204 */
[----:B------:R-:W-:Y:S01]  /*dc10*/  SEL R7, R28, R55, P0 ;  /* 0x000000371c077207 */ /* 0x000fe20000000000 */
[----:B------:R-:W-:Y:S01]  /*dc20*/  VIADD R28, R156, UR41 ;  /* 0x000000299c1c7c36 */ /* 0x000fe20008000000 */
[----:B------:R-:W-:Y:S01]  /*dc30*/  SEL R4, R41, R6, P0 ;  /* 0x0000000629047207 */ /* 0x000fe20000000000 */
[----:B------:R-:W-:Y:S01]  /*dc40*/  ULDC.64 UR6, c[0x0][0xb50] ;  /* 0x0002d40000067ab9 */ /* 0x000fe20000000a00 */
[----:B------:R-:W-:Y:S01]  /*dc50*/  SEL R6, R6, R41, P0 ;  /* 0x0000002906067207 */ /* 0x000fe20000000000 */
[C---:B----4-:R-:W-:Y:S01]  /*dc60*/  VIADD R12, R28.reuse, 0x8 ;  /* 0x000000081c0c7836 */ /* 0x050fe20000000000 */
[----:B------:R-:W-:Y:S01]  /*dc70*/  ISETP.GE.OR P3, PT, R28, R49, P1 ;  /* 0x000000311c00720c */ /* 0x000fe20000f66670 */
[----:B------:R-:W-:Y:S01]  /*dc80*/  IMAD.IADD R11, R11, 0x1, R29 ;  /* 0x000000010b0b7824 */ /* 0x000fe200078e021d */
[----:B------:R-:W-:Y:S01]  /*dc90*/  LEA R37, P4, R10, UR6, 0x2 ;  /* 0x000000060a257c11 */ /* 0x000fe2000f8810ff */
[----:B------:R0:W-:Y:S01]  /*dca0*/  STSM.16.M88.4 [R31], R4 ;  /* 0x000000041f007844 */ /* 0x0001e20000000200 */
[----:B------:R-:W-:-:S02]  /*dcb0*/  SEL R28, R47, R36, P0 ;  /* 0x000000242f1c7207 */ /* 0x000fc40000000000 */
[----:B------:R-:W-:Y:S01]  /*dcc0*/  SEL R36, R13, R40, P0 ;  /* 0x000000280d247207 */ /* 0x000fe20000000000 */
[----:B------:R-:W-:Y:S01]  /*dcd0*/  SHFL.IDX PT, R50, R37, RZ, 0x1c1f ;  /* 0x001c1fff25327589 */ /* 0x000fe200000e0000 */
[----:B------:R-:W-:Y:S02]  /*dce0*/  ISETP.GE.OR P1, PT, R12, R49, P1 ;  /* 0x000000310c00720c */ /* 0x000fe40000f26670 */
[----:B------:R-:W-:Y:S01]  /*dcf0*/  SEL R40, R42, R15, P0 ;  /* 0x0000000f2a287207 */ /* 0x000fe20000000000 */
[----:B------:R3:W-:Y:S01]  /*dd00*/  SHFL.IDX PT, R60, R37, 0x1, 0x1c1f ;  /* 0x003c1f00253c7f89 */ /* 0x0007e200000e0000 */
[----:B------:R-:W-:Y:S02]  /*dd10*/  SEL R12, R45, R14, P0 ;  /* 0x0000000e2d0c7207 */ /* 0x000fe40000000000 */
[----:B------:R-:W-:Y:S02]  /*dd20*/  SEL R42, R15, R42, P0 ;  /* 0x0000002a0f2a7207 */ /* 0x000fe40000000000 */
[----:B------:R-:W-:-:S02]  /*dd30*/  SEL R14, R14, R45, P0 ;  /* 0x0000002d0e0e7207 */ /* 0x000fc40000000000 */
[----:B------:R-:W-:Y:S02]  /*dd40*/  SEL R13, R59, R52, P0 ;  /* 0x000000343b0d7207 */ /* 0x000fe40000000000 */
[----:B------:R-:W-:Y:S02]  /*dd50*/  SEL R15, R52, R59, P0 ;  /* 0x0000003b340f7207 */ /* 0x000fe40000000000 */
[----:B------:R-:W-:Y:S02]  /*dd60*/  SEL R29, R63, R54, P0 ;  /* 0x000000363f1d7207 */ /* 0x000fe40000000000 */
[----:B0-----:R-:W-:Y:S01]  /*dd70*/  SEL R31, R54, R63, P0 ;  /* 0x0000003f361f7207 */ /* 0x001fe20000000000 */
[----:B------:R-:W-:Y:S01]  /*dd80*/  STSM.16.M88.4 [R72], R12 ;  /* 0x0000000c48007844 */ /* 0x000fe20000000200 */
[----:B---3--:R-:W-:Y:S02]  /*dd90*/  SEL R37, R67, R56, P0 ;  /* 0x0000003843257207 */ /* 0x008fe40000000000 */
[----:B-1----:R-:W-:Y:S01]  /*dda0*/  SEL R44, R53, R46, P0 ;  /* 0x0000002e352c7207 */ /* 0x002fe20000000000 */
[----:B------:R-:W-:Y:S01]  /*ddb0*/  STSM.16.M88.4 [R70], R28 ;  /* 0x0000001c46007844 */ /* 0x000fe20000000200 */
[----:B--2---:R-:W-:-:S02]  /*ddc0*/  SEL R41, R71, R58, P0 ;  /* 0x0000003a47297207 */ /* 0x004fc40000000000 */
[----:B------:R-:W-:Y:S01]  /*ddd0*/  SEL R43, R58, R71, P0 ;  /* 0x000000473a2b7207 */ /* 0x000fe20000000000 */
[----:B------:R0:W-:Y:S01]  /*dde0*/  STSM.16.M88.4 [R68], R36 ;  /* 0x0000002444007844 */ /* 0x0001e20000000200 */
[----:B------:R-:W-:Y:S02]  /*ddf0*/  SEL R46, R46, R53, P0 ;  /* 0x000000352e2e7207 */ /* 0x000fe40000000000 */
[----:B------:R-:W-:Y:S01]  /*de00*/  SEL R45, R75, R62, P0 ;  /* 0x0000003e4b2d7207 */ /* 0x000fe20000000000 */
[----:B------:R-:W-:Y:S01]  /*de10*/  STSM.16.M88.4 [R66], R40 ;  /* 0x0000002842007844 */ /* 0x000fe20000000200 */
[----:B------:R-:W-:Y:S02]  /*de20*/  SEL R47, R62, R75, P0 ;  /* 0x0000004b3e2f7207 */ /* 0x000fe40000000000 */
[----:B------:R-:W-:-:S03]  /*de30*/  LEA.HI.X R11, R10, UR7, R11, 0x2, P4 ;  /* 0x000000070a0b7c11 */ /* 0x000fc6000a0f140b */
[----:B------:R-:W-:Y:S04]  /*de40*/  STSM.16.M88.4 [R64], R44 ;  /* 0x0000002c40007844 */ /* 0x000fe80000000200 */
[----:B------:R-:W1:Y:S01]  /*de50*/  SHFL.IDX PT, R51, R11, RZ, 0x1c1f ;  /* 0x001c1fff0b337589 */ /* 0x000e6200000e0000 */
[----:B0-----:R-:W0:Y:S08]  /*de60*/  @P2 LDC R37, c[0x0][0xbec] ;  /* 0x0002fb00ff252b82 */ /* 0x001e300000000800 */
[----:B------:R-:W-:Y:S08]  /*de70*/  BAR.SYNC.DEFER_BLOCKING 0x1, 0x180 ;  /* 0x0046000000007b1d */ /* 0x000ff00000010000 */
[----:B------:R-:W2:Y:S01]  /*de80*/  @P2 LDC R39, c[0x0][0xbf0] ;  /* 0x0002fc00ff272b82 */ /* 0x000ea20000000800 */
[----:B------:R-:W3:Y:S01]  /*de90*/  SHFL.IDX PT, R61, R11, 0x1, 0x1c1f ;  /* 0x003c1f000b3d7f89 */ /* 0x000ee200000e0000 */
[----:B------:R-:W-:-:S02]  /*dea0*/  UIMAD UR5, UR12, UR8, URZ ;  /* 0x000000080c0572a4 */ /* 0x000fc4000f8e023f */
[----:B------:R-:W-:Y:S02]  /*deb0*/  UIMAD.WIDE.U32 UR6, UR40, UR8, URZ ;  /* 0x00000008280672a5 */ /* 0x000fe4000f8e003f */
[----:B------:R-:W-:Y:S01]  /*dec0*/  UIMAD UR5, UR40, UR9, UR5 ;  /* 0x00000009280572a4 */ /* 0x000fe2000f8e0205 */
[----:B-1----:R1:W-:Y:S04]  /*ded0*/  @!P3 ST.E desc[UR52][R50.64], R2 ;  /* 0x000000023200b985 */ /* 0x0023e8000c101934 */
[----:B---3--:R3:W-:Y:S01]  /*dee0*/  @!P1 ST.E desc[UR52][R60.64], R3 ;  /* 0x000000033c009985 */ /* 0x0087e2000c101934 */
[----:B-1----:R-:W-:-:S03]  /*def0*/  IMAD R2, R152, 0x60, R153 ;  /* 0x0000006098027824 */ /* 0x002fc600078e0299 */
[----:B------:R1:W5:Y:S01]  /*df00*/  LD.E.128 R56, desc[UR52][R24.64] ;  /* 0x0000003418387980 */ /* 0x000362000c101d00 */
[----:B------:R-:W-:Y:S02]  /*df10*/  UIMAD UR8, UR13, UR10, URZ ;  /* 0x0000000a0d0872a4 */ /* 0x000fe4000f8e023f */
[----:B------:R-:W-:Y:S01]  /*df20*/  UIADD3 UR7, UR7, UR5, URZ ;  /* 0x0000000507077290 */ /* 0x000fe2000fffe03f */
[----:B------:R4:W5:Y:S04]  /*df30*/  LD.E.128 R28, desc[UR52][R20.64] ;  /* 0x00000034141c7980 */ /* 0x000968000c101d00 */
[----:B------:R-:W5:Y:S01]  /*df40*/  LD.E.128 R8, desc[UR52][R8.64] ;  /* 0x0000003408087980 */ /* 0x000f62000c101d00 */
[----:B-1----:R-:W-:-:S03]  /*df50*/  VIADD R24, R2, UR41 ;  /* 0x0000002902187c36 */ /* 0x002fc60008000000 */
[----:B------:R-:W5:Y:S01]  /*df60*/  LD.E.128 R4, desc[UR52][R34.64] ;  /* 0x0000003422047980 */ /* 0x000f62000c101d00 */
[----:B0-----:R-:W-:Y:S01]  /*df70*/  @P2 IMAD.HI.U32 R2, R24, R37, RZ ;  /* 0x0000002518022227 */ /* 0x001fe200078e00ff */
[----:B------:R-:W-:Y:S02]  /*df80*/  UIMAD UR5, UR39, UR11, UR8 ;  /* 0x0000000b270572a4 */ /* 0x000fe4000f8e0208 */
[----:B------:R-:W5:Y:S01]  /*df90*/  LD.E.128 R52, desc[UR52][R32.64] ;  /* 0x0000003420347980 */ /* 0x000f62000c101d00 */
[----:B----4-:R-:W-:Y:S01]  /*dfa0*/  IMAD.MOV.U32 R21, RZ, RZ, R24 ;  /* 0x000000ffff157224 */ /* 0x010fe200078e0018 */
        /* <DEDUP_REMOVED lines=13> */
[----:B---3--:R-:W-:-:S02]  /*e080*/  IMAD.U32 R3, RZ, RZ, UR7 ;  /* 0x00000007ff037e24 */ /* 0x008fc4000f8e00ff */
        /* <DEDUP_REMOVED lines=10> */
[----:B------:R-:W-:Y:S02]  /*e130*/  VIADD R34, R153, UR41 ;  /* 0x0000002999227c36 */ /* 0x000fe40008000000 */
[C---:B------:R-:W-:Y:S02]  /*e140*/  IMAD R21, R25.reuse, UR7, R20 ;  /* 0x0000000719157c24 */ /* 0x040fe4000f8e0214 */
[----:B------:R-:W-:Y:S01]  /*e150*/  IMAD.WIDE.U32 R2, R25, UR6, R2 ;  /* 0x0000000619027c25 */ /* 0x000fe2000f8e0002 */
[----:B------:R-:W-:Y:S01]  /*e160*/  ISETP.GE.AND P0, PT, R34, R49, PT ;  /* 0x000000312200720c */ /* 0x000fe20003f06270 */
[----:B------:R-:W-:-:S02]  /*e170*/  ULDC.64 UR6, c[0x0][0xa80] ;  /* 0x0002a00000067ab9 */ /* 0x000fc40000000a00 */
[----:B------:R-:W-:Y:S01]  /*e180*/  IMAD.IADD R3, R3, 0x1, R21 ;  /* 0x0000000103037824 */ /* 0x000fe200078e0215 */
[C---:B------:R-:W-:Y:S02]  /*e190*/  LEA R32, P1, R2.reuse, UR6, 0x1 ;  /* 0x0000000602207c11 */ /* 0x040fe4000f8208ff */
[----:B------:R-:W-:Y:S02]  /*e1a0*/  PRMT R0, RZ, 0x654, R0 ;  /* 0x00000654ff007816 */ /* 0x000fe40000000000 */
[----:B------:R-:W-:Y:S01]  /*e1b0*/  LEA.HI.X R33, R2, UR7, R3, 0x1, P1 ;  /* 0x0000000702217c11 */ /* 0x000fe200088f0c03 */
[----:B-1----:R0:W1:Y:S01]  /*e1c0*/  SHFL.IDX PT, R20, R32, RZ, 0x1c1f ;  /* 0x001c1fff20147589 */ /* 0x00206200000e0000 */
[----:B------:R0:W-:Y:S01]  /*e1d0*/  SYNCS.ARRIVE.TRANS64.RED.A1T0 RZ, [R0+URZ], RZ ;  /* 0x000000ff00ff79a7 */ /* 0x0001e2000810043f */
[----:B------:R-:W-:Y:S02]  /*e1e0*/  BSSY B1, `(.L_x_844) ;  /* 0x0000011000017945 */ /* 0x000fe40003800000 */
[----:B------:R0:W2:Y:S01]  /*e1f0*/  SHFL.IDX PT, R21, R33, RZ, 0x1c1f ;  /* 0x001c1fff21157589 */ /* 0x0000a200000e0000 */
[----:B------:R-:W-:-:S02]  /*e200*/  SHF.R.S32.HI R74, RZ, 0x1f, R23 ;  /* 0x0000001fff4a7819 */ /* 0x000fc40000011417 */
[----:B------:R-:W-:Y:S01]  /*e210*/  SHF.R.S32.HI R76, RZ, 0x1f, R22 ;  /* 0x0000001fff4c7819 */ /* 0x000fe20000011416 */
        /* <DEDUP_REMOVED lines=13> */
.L_x_845:
[----:B------:R-:W-:Y:S05]  /*e2f0*/  BSYNC B1 ;  /* 0x0000000000017941 */ /* 0x000fea0003800000 */
.L_x_844:
[----:B0-----:R-:W-:Y:S01]  /*e300*/  VIADD R0, R34, 0x60 ;  /* 0x0000006022007836 */ /* 0x001fe20000000000 */
[----:B---3-5:R0:W3:Y:S04]  /*e310*/  SHFL.IDX PT, R9, R33, 0x1, 0x1c1f ;  /* 0x003c1f0021097f89 */ /* 0x0280e800000e0000 */
[----:B------:R-:W-:Y:S01]  /*e320*/  ISETP.GE.AND P0, PT, R0, R49, PT ;  /* 0x000000310000720c */ /* 0x000fe20003f06270 */
[----:B------:R0:W4:-:S12]  /*e330*/  SHFL.IDX PT, R8, R32, 0x1, 0x1c1f ;  /* 0x003c1f0020087f89 */ /* 0x00011800000e0000 */
[----:B0-----:R-:W-:Y:S05]  /*e340*/  @P0 BRA `(.L_x_846) ;  /* 0x0000000800340947 */ /* 0x001fea0003800000 */
[----:B------:R-:W-:Y:S02]  /*e350*/  ULDC UR5, c[0x0][0xac8] ;  /* 0x0002b20000057ab9 */ /* 0x000fe40000000800 */
[----:B------:R-:W-:Y:S02]  /*e360*/  ISETP.GE.AND P2, PT, R22, UR5, PT ;  /* 0x0000000516007c0c */ /* 0x000fe4000bf46270 */
[----:B------:R-:W-:-:S11]  /*e370*/  ISETP.GE.AND P1, PT, R19, UR5, PT ;  /* 0x0000000513007c0c */ /* 0x000fd6000bf26270 */
[C---:B----4-:R-:W-:Y:S02]  /*e380*/  @!P2 LEA R10, P0, R22.reuse, R8, 0x1 ;  /* 0x00000008160aa211 */ /* 0x050fe400078008ff */
[----:B---3--:R-:W-:Y:S02]  /*e390*/  @!P1 IMAD.WIDE R2, R19, 0x2, R8 ;  /* 0x0000000213029825 */ /* 0x008fe400078e0208 */
        /* <DEDUP_REMOVED lines=9> */
.L_x_843:
[----:B------:R-:W0:Y:S01]  /*e430*/  LDC R8, c[0x0][0xbe8] ;  /* 0x0002fa00ff087b82 */ /* 0x000e220000000800 */
[----:B------:R-:W1:Y:S01]  /*e440*/  S2R R0, SR_TID.X ;  /* 0x0000000000007919 */ /* 0x000e620000002100 */
[----:B------:R-:W-:Y:S01]  /*e450*/  USHF.R.S32.HI UR8, URZ, 0x1f, UR40 ;  /* 0x0000001f3f087899 */ /* 0x000fe20008011428 */
[----:B------:R-:W-:Y:S01]  /*e460*/  BSSY B1, `(.L_x_847) ;  /* 0x0000031000017945 */ /* 0x000fe20003800000 */
[----:B------:R-:W-:Y:S01]  /*e470*/  USHF.R.S32.HI UR9, URZ, 0x1f, UR39 ;  /* 0x0000001f3f097899 */ /* 0x000fe20008011427 */
[----:B------:R-:W-:Y:S01]  /*e480*/  IMAD R6, R152, 0x60, R153 ;  /* 0x0000006098067824 */ /* 0x000fe200078e0299 */
[----:B0-----:R-:W-:Y:S01]  /*e490*/  ISETP.NE.AND P1, PT, R8, 0x1, PT ;  /* 0x000000010800780c */ /* 0x001fe20003f25270 */
[----:B-1----:R-:W-:-:S12]  /*e4a0*/  VIADD R0, R0, 0xffffff80 ;  /* 0xffffff8000007836 */ /* 0x002fd80000000000 */
[----:B------:R-:W0:Y:S01]  /*e4b0*/  @P1 LDC R9, c[0x0][0xbec] ;  /* 0x0002fb00ff091b82 */ /* 0x000e220000000800 */
[----:B------:R-:W-:-:S07]  /*e4c0*/  ISETP.GE.AND P0, PT, R0, 0xc0, PT ;  /* 0x000000c00000780c */ /* 0x000fce0003f06270 */
[----:B------:R-:W1:Y:S06]  /*e4d0*/  @P1 LDC R11, c[0x0][0xbf0] ;  /* 0x0002fc00ff0b1b82 */ /* 0x000e6c0000000800 */
[----:B------:R-:W-:Y:S05]  /*e4e0*/  @P0 BRA `(.L_x_848) ;  /* 0x0000000000a00947 */ /* 0x000fea0003800000 */
[----:B------:R-:W2:Y:S01]  /*e4f0*/  S2R R0, SR_TID.X ;  /* 0x0000000000007919 */ /* 0x000ea20000002100 */
[----:B------:R-:W3:Y:S01]  /*e500*/  LDC R3, c[0x0][0xbe8] ;  /* 0x0002fa00ff037b82 */ /* 0x000ee20000000800 */
[----:B------:R-:W-:Y:S01]  /*e510*/  IMAD.U32 R4, RZ, RZ, UR41 ;  /* 0x00000029ff047e24 */ /* 0x000fe2000f8e00ff */
[----:B------:R-:W-:Y:S02]  /*e520*/  ULDC UR5, c[0x0][0xa88] ;  /* 0x0002a20000057ab9 */ /* 0x000fe40000000800 */
[----:B---3--:R-:W-:Y:S02]  /*e530*/  IMAD R5, R3, UR5, RZ ;  /* 0x0000000503057c24 */ /* 0x008fe4000f8e02ff */
[----:B--2---:R-:W-:-:S04]  /*e540*/  IADD3 R4, R4, -0x80, R0 ;  /* 0xffffff8004047810 */ /* 0x004fc80007ffe000 */
[----:B------:R-:W-:-:S13]  /*e550*/  ISETP.GE.AND P0, PT, R4, R5, PT ;  /* 0x000000050400720c */ /* 0x000fda0003f06270 */
[----:B------:R-:W-:Y:S05]  /*e560*/  @P0 BRA `(.L_x_848) ;  /* 0x0000000000800947 */ /* 0x000fea0003800000 */
[----:B------:R-:W-:Y:S01]  /*e570*/  ISETP.NE.AND P0, PT, R3, 0x1, PT ;  /* 0x000000010300780c */ /* 0x000fe20003f05270 */
[----:B------:R-:W-:Y:S01]  /*e580*/  ULDC.64 UR10, c[0x0][0xb90] ;  /* 0x0002e400000a7ab9 */ /* 0x000fe20000000a00 */
[----:B------:R-:W-:Y:S01]  /*e590*/  IMAD.MOV.U32 R2, RZ, RZ, R4 ;  /* 0x000000ffff027224 */ /* 0x000fe200078e0004 */
[----:B------:R-:W-:Y:S02]  /*e5a0*/  UIMAD UR5, UR8, UR10, URZ ;  /* 0x0000000a080572a4 */ /* 0x000fe4000f8e023f */
[----:B------:R-:W-:Y:S02]  /*e5b0*/  UIMAD.WIDE.U32 UR6, UR40, UR10, URZ ;  /* 0x0000000a280672a5 */ /* 0x000fe4000f8e003f */
[----:B------:R-:W-:-:S03]  /*e5c0*/  UIMAD UR5, UR40, UR11, UR5 ;  /* 0x0000000b280572a4 */ /* 0x000fc6000f8e0205 */
[----:B------:R-:W-:Y:S01]  /*e5d0*/  ULDC.64 UR10, c[0x0][0xb98] ;  /* 0x0002e600000a7ab9 */ /* 0x000fe20000000a00 */
[----:B------:R-:W-:Y:S02]  /*e5e0*/  UIADD3 UR7, UR7, UR5, URZ ;  /* 0x0000000507077290 */ /* 0x000fe4000fffe03f */
[----:B------:R-:W2:Y:S01]  /*e5f0*/  @P0 LDC R5, c[0x0][0xbec] ;  /* 0x0002fb00ff050b82 */ /* 0x000ea20000000800 */
[----:B------:R-:W-:Y:S02]  /*e600*/  UIMAD UR5, UR9, UR10, URZ ;  /* 0x0000000a090572a4 */ /* 0x000fe4000f8e023f */
[----:B------:R-:W-:Y:S02]  /*e610*/  UIMAD.WIDE.U32 UR6, UR39, UR10, UR6 ;  /* 0x0000000a270672a5 */ /* 0x000fe4000f8e0006 */
[----:B------:R-:W-:-:S03]  /*e620*/  UIMAD UR5, UR39, UR11, UR5 ;  /* 0x0000000b270572a4 */ /* 0x000fc6000f8e0205 */
[----:B------:R-:W3:Y:S01]  /*e630*/  @P0 LDC R7, c[0x0][0xbf0] ;  /* 0x0002fc00ff070b82 */ /* 0x000ee20000000800 */
[----:B------:R-:W-:Y:S01]  /*e640*/  ULDC.64 UR10, c[0x0][0xb88] ;  /* 0x0002e200000a7ab9 */ /* 0x000fe20000000a00 */
[----:B--2---:R-:W-:-:S05]  /*e650*/  @P0 IMAD.HI.U32 R0, R4, R5, RZ ;  /* 0x0000000504000227 */ /* 0x004fca00078e00ff */
[----:B---3--:R-:W-:-:S05]  /*e660*/  @P0 SHF.R.U32.HI R2, RZ, R7, R0 ;  /* 0x00000007ff020219 */ /* 0x008fca0000011600 */
[----:B------:R-:W-:-:S04]  /*e670*/  IMAD.MOV R5, RZ, RZ, -R2 ;  /* 0x000000ffff057224 */ /* 0x000fc800078e0a02 */
[----:B------:R-:W-:Y:S01]  /*e680*/  IMAD R5, R3, R5, R4 ;  /* 0x0000000503057224 */ /* 0x000fe200078e0204 */
[----:B------:R-:W-:Y:S01]  /*e690*/  SHF.R.S32.HI R3, RZ, 0x1f, R2 ;  /* 0x0000001fff037819 */ /* 0x000fe20000011402 */
[----:B------:R-:W-:Y:S01]  /*e6a0*/  IMAD.U32 R4, RZ, RZ, UR5 ;  /* 0x00000005ff047e24 */ /* 0x000fe2000f8e00ff */
        /* <DEDUP_REMOVED lines=12> */
.L_x_848:
[----:B------:R-:W-:Y:S05]  /*e770*/  BSYNC B1 ;  /* 0x0000000000017941 */ /* 0x000fea0003800000 */
.L_x_847:
[----:B------:R-:W-:Y:S01]  /*e780*/  ULDC.64 UR10, c[0x0][0xae8] ;  /* 0x0002ba00000a7ab9 */ /* 0x000fe20000000a00 */
[----:B------:R-:W-:Y:S01]  /*e790*/  VIADD R6, R6, UR41 ;  /* 0x0000002906067c36 */ /* 0x000fe20008000000 */
[----:B------:R-:W-:Y:S01]  /*e7a0*/  UIMAD UR5, UR8, UR10, URZ ;  /* 0x0000000a080572a4 */ /* 0x000fe2000f8e023f */
[----:B------:R-:W-:Y:S01]  /*e7b0*/  BSSY B1, `(.L_x_849) ;  /* 0x0000035000017945 */ /* 0x000fe20003800000 */
[----:B------:R-:W-:Y:S01]  /*e7c0*/  UIMAD.WIDE.U32 UR6, UR40, UR10, URZ ;  /* 0x0000000a280672a5 */ /* 0x000fe2000f8e003f */
[----:B0-----:R-:W-:Y:S01]  /*e7d0*/  @P1 IMAD.HI.U32 R0, R6, R9, RZ ;  /* 0x0000000906001227 */ /* 0x001fe200078e00ff */
[----:B------:R-:W-:Y:S01]  /*e7e0*/  UIMAD UR5, UR40, UR11, UR5 ;  /* 0x0000000b280572a4 */ /* 0x000fe2000f8e0205 */
[----:B------:R-:W-:Y:S02]  /*e7f0*/  SHF.R.S32.HI R14, RZ, 0x1f, R23 ;  /* 0x0000001fff0e7819 */ /* 0x000fe40000011417 */
[----:B------:R-:W-:Y:S01]  /*e800*/  ULDC.64 UR10, c[0x0][0xaf0] ;  /* 0x0002bc00000a7ab9 */ /* 0x000fe20000000a00 */
[----:B------:R-:W-:Y:S01]  /*e810*/  UIADD3 UR7, UR7, UR5, URZ ;  /* 0x0000000507077290 */ /* 0x000fe2000fffe03f */
[----:B--2---:R-:W-:Y:S01]  /*e820*/  IMAD.MOV.U32 R5, RZ, RZ, R6 ;  /* 0x000000ffff057224 */ /* 0x004fe200078e0006 */
[----:B------:R-:W-:Y:S01]  /*e830*/  UIMAD UR5, UR9, UR10, URZ ;  /* 0x0000000a090572a4 */ /* 0x000fe2000f8e023f */
[----:B-1----:R-:W-:Y:S01]  /*e840*/  @P1 SHF.R.U32.HI R5, RZ, R11, R0 ;  /* 0x0000000bff051219 */ /* 0x002fe20000011600 */
[----:B------:R-:W-:Y:S01]  /*e850*/  UIMAD.WIDE.U32 UR6, UR39, UR10, UR6 ;  /* 0x0000000a270672a5 */ /* 0x000fe2000f8e0006 */
[----:B------:R-:W-:Y:S01]  /*e860*/  SHF.R.S32.HI R15, RZ, 0x1f, R22 ;  /* 0x0000001fff0f7819 */ /* 0x000fe20000011416 */
        /* <DEDUP_REMOVED lines=9> */
[----:B------:R-:W-:Y:S01]  /*e900*/  ULDC.64 UR6, c[0x0][0xad8] ;  /* 0x0002b60000067ab9 */ /* 0x000fe20000000a00 */
[----:B------:R-:W-:Y:S01]  /*e910*/  IMAD.U32 R3, RZ, RZ, UR5 ;  /* 0x00000005ff037e24 */ /* 0x000fe2000f8e00ff */
[----:B------:R-:W-:Y:S01]  /*e920*/  ULDC UR5, c[0x0][0xa88] ;  /* 0x0002a20000057ab9 */ /* 0x000fe20000000800 */
[C---:B------:R-:W-:Y:S01]  /*e930*/  IMAD R9, R5.reuse, UR9, R0 ;  /* 0x0000000905097c24 */ /* 0x040fe2000f8e0200 */
[----:B------:R-:W-:Y:S01]  /*e940*/  SHF.R.S32.HI R0, RZ, 0x1f, R7 ;  /* 0x0000001fff007819 */ /* 0x000fe20000011407 */
[----:B------:R-:W-:-:S04]  /*e950*/  IMAD.WIDE.U32 R2, R5, UR8, R2 ;  /* 0x0000000805027c25 */ /* 0x000fc8000f8e0002 */
[----:B------:R-:W-:Y:S02]  /*e960*/  IMAD R0, R0, UR6, RZ ;  /* 0x0000000600007c24 */ /* 0x000fe4000f8e02ff */
[----:B------:R-:W-:Y:S02]  /*e970*/  IMAD.IADD R3, R3, 0x1, R9 ;  /* 0x0000000103037824 */ /* 0x000fe400078e0209 */
[C---:B------:R-:W-:Y:S02]  /*e980*/  IMAD R5, R7.reuse, UR7, R0 ;  /* 0x0000000707057c24 */ /* 0x040fe4000f8e0200 */
[----:B------:R-:W-:Y:S01]  /*e990*/  IMAD.WIDE.U32 R2, R7, UR6, R2 ;  /* 0x0000000607027c25 */ /* 0x000fe2000f8e0002 */
[----:B------:R-:W-:-:S03]  /*e9a0*/  ULDC.64 UR6, c[0x0][0xa80] ;  /* 0x0002a00000067ab9 */ /* 0x000fc60000000a00 */
[----:B------:R-:W-:Y:S01]  /*e9b0*/  IMAD R7, R8, UR5, RZ ;  /* 0x0000000508077c24 */ /* 0x000fe2000f8e02ff */
[----:B------:R-:W-:Y:S01]  /*e9c0*/  LEA R4, P1, R2, UR6, 0x1 ;  /* 0x0000000602047c11 */ /* 0x000fe2000f8208ff */
[----:B------:R-:W-:Y:S02]  /*e9d0*/  VIADD R0, R153, UR41 ;  /* 0x0000002999007c36 */ /* 0x000fe40008000000 */
[----:B------:R-:W-:-:S03]  /*e9e0*/  IMAD.IADD R3, R3, 0x1, R5 ;  /* 0x0000000103037824 */ /* 0x000fc600078e0205 */
[----:B------:R-:W-:Y:S02]  /*e9f0*/  ISETP.GE.AND P0, PT, R0, R7, PT ;  /* 0x000000070000720c */ /* 0x000fe40003f06270 */
[----:B------:R-:W-:Y:S02]  /*ea00*/  LEA.HI.X R5, R2, UR7, R3, 0x1, P1 ;  /* 0x0000000702057c11 */ /* 0x000fe400088f0c03 */
[----:B------:R0:W1:Y:S04]  /*ea10*/  SHFL.IDX PT, R2, R4, RZ, 0x1c1f ;  /* 0x001c1fff04027589 */ /* 0x00006800000e0000 */
[----:B------:R0:W2:Y:S05]  /*ea20*/  SHFL.IDX PT, R3, R5, RZ, 0x1c1f ;  /* 0x001c1fff05037589 */ /* 0x0000aa00000e0000 */
[----:B------:R-:W-:Y:S05]  /*ea30*/  @P0 BRA `(.L_x_850) ;  /* 0x0000000000300947 */ /* 0x000fea0003800000 */
        /* <DEDUP_REMOVED lines=9> */
[----:B------:R3:W-:Y:S04]  /*ead0*/  @!P2 ST.E.128 desc[UR52][R8.64], RZ ;  /* 0x000000ff0800a985 */ /* 0x0007e8000c101d34 */
[----:B------:R3:W-:Y:S04]  /*eae0*/  @!P3 ST.E.128 desc[UR52][R10.64], RZ ;  /* 0x000000ff0a00b985 */ /* 0x0007e8000c101d34 */
[----:B------:R3:W-:Y:S02]  /*eaf0*/  @!P4 ST.E.128 desc[UR52][R12.64], RZ ;  /* 0x000000ff0c00c985 */ /* 0x0007e4000c101d34 */
.L_x_850:
[----:B------:R-:W-:Y:S05]  /*eb00*/  BSYNC B1 ;  /* 0x0000000000017941 */ /* 0x000fea0003800000 */
.L_x_849:
        /* <DEDUP_REMOVED lines=9> */
[CC--:B-1----:R-:W-:Y:S02]  /*eba0*/  @!P3 LEA R6, P0, R22.reuse, R2.reuse, 0x1 ;  /* 0x000000021606b211 */ /* 0x0c2fe400078008ff */
[----:B---3--:R-:W-:Y:S02]  /*ebb0*/  @!P4 LEA R8, P1, R23, R2, 0x1 ;  /* 0x000000021708c211 */ /* 0x008fe400078208ff */
[----:B0---4-:R-:W-:Y:S01]  /*ebc0*/  @!P2 IMAD.WIDE R4, R19, 0x2, R2 ;  /* 0x000000021304a825 */ /* 0x011fe200078e0202 */
[-C--:B------:R-:W-:Y:S02]  /*ebd0*/  @!P3 LEA.HI.X R7, R22, R3.reuse, R15, 0x1, P0 ;  /* 0x000000031607b211 */ /* 0x080fe400000f0c0f */
[----:B------:R-:W-:Y:S02]  /*ebe0*/  @!P4 LEA.HI.X R9, R23, R3, R14, 0x1, P1 ;  /* 0x000000031709c211 */ /* 0x000fe400008f0c0e */
[----:B------:R0:W-:Y:S04]  /*ebf0*/  @!P2 ST.E.128 desc[UR52][R4.64], RZ ;  /* 0x000000ff0400a985 */ /* 0x0001e8000c101d34 */
[----:B------:R0:W-:Y:S04]  /*ec00*/  @!P3 ST.E.128 desc[UR52][R6.64], RZ ;  /* 0x000000ff0600b985 */ /* 0x0001e8000c101d34 */
[----:B------:R0:W-:Y:S02]  /*ec10*/  @!P4 ST.E.128 desc[UR52][R8.64], RZ ;  /* 0x000000ff0800c985 */ /* 0x0001e4000c101d34 */
.L_x_846:
[----:B------:R-:W-:Y:S05]  /*ec20*/  BSYNC B0 ;  /* 0x0000000000007941 */ /* 0x000fea0003800000 */
.L_x_842:
[----:B------:R-:W-:Y:S02]  /*ec30*/  ULDC UR5, c[0x0][0xc38] ;  /* 0x00030e0000057ab9 */ /* 0x000fe40000000800 */
[----:B------:R-:W-:-:S06]  /*ec40*/  UISETP.GE.AND UP0, UPT, UR4, UR5, UPT ;  /* 0x000000050400728c */ /* 0x000fcc000bf06270 */
[----:B------:R-:W-:-:S13]  /*ec50*/  PLOP3.LUT P0, PT, PT, PT, UP0, 0x80, 0x0 ;  /* 0x000000000000781c */ /* 0x000fda0003f0f008 */
[----:B------:R-:W-:Y:S05]  /*ec60*/  @!P0 BRA `(.L_x_851) ;  /* 0xffffff20000c8947 */ /* 0x000fea000383ffff */
[----:B------:R-:W-:Y:S05]  /*ec70*/  EXIT ;  /* 0x000000000000794d */ /* 0x000fea0003800000 */
.L_x_753:
[----:B------:R-:W-:-:S08]  /*ec80*/  NOP ;  /* 0x0000000000007918 */ /* 0x000fd00000000000 */
[----:B------:R-:W0:-:S00]  /*ec90*/  USETMAXREG.DEALLOC.CTAPOOL 0x20 ;  /* 0x00000020000079c8 */ /* 0x000e0000080e0500 */
[----:B0-----:R-:W-:-:S06]  /*eca0*/  LOP3.LUT R2, R0, 0x3, RZ, 0xc0, !PT ;  /* 0x0000000300027812 */ /* 0x001fcc00078ec0ff */
[----:B------:R-:W0:Y:S01]  /*ecb0*/  S2UR UR5, SR_CTAID.X ;  /* 0x00000000000579c3 */ /* 0x000e220000002500 */
[----:B------:R-:W-:Y:S01]  /*ecc0*/  LOP3.LUT R17, R17, 0xfffff7ff, RZ, 0xc0, !PT ;  /* 0xfffff7ff11117812 */ /* 0x000fe200078ec0ff */
[----:B------:R-:W-:Y:S01]  /*ecd0*/  STL [R1+0x14], RZ ;  /* 0x000014ff01007387 */ /* 0x000fe20000100800 */
[----:B------:R-:W-:Y:S02]  /*ece0*/  IMAD.MOV.U32 R22, RZ, RZ, RZ ;  /* 0x000000ffff167224 */ /* 0x000fe400078e00ff */
[----:B------:R-:W-:Y:S01]  /*ecf0*/  IMAD.MOV.U32 R23, RZ, RZ, 0x1 ;  /* 0x00000001ff177424 */ /* 0x000fe200078e00ff */
[----:B------:R1:W2:Y:S02]  /*ed00*/  SHFL.IDX PT, R3, R2, RZ, 0x1f ;  /* 0x00001fff02037589 */ /* 0x0002a400000e0000 */
[----:B-1----:R-:W0:Y:S01]  /*ed10*/  LDC R2, c[0x0][0xc38] ;  /* 0x00030e00ff027b82 */ /* 0x002e220000000800 */
[----:B--2---:R-:W-:-:S13]  /*ed20*/  ISETP.NE.AND P0, PT, R3, RZ, PT ;  /* 0x000000ff0300720c */ /* 0x004fda0003f05270 */
[----:B------:R-:W-:Y:S01]  /*ed30*/  @P0 LOP3.LUT R17, R17, 0x800, RZ, 0xfc, !PT ;  /* 0x0000080011110812 */ /* 0x000fe200078efcff */
[----:B------:R-:W-:Y:S06]  /*ed40*/  @P0 BAR.ARV 0x4, 0x200 ;  /* 0x0108000000000b1d */ /* 0x000fec0000002000 */
[----:B0-----:R-:W-:-:S13]  /*ed50*/  ISETP.LE.AND P0, PT, R2, UR5, PT ;  /* 0x0000000502007c0c */ /* 0x001fda000bf03270 */
[----:B------:R-:W-:Y:S05]  /*ed60*/  @P0 BRA `(.L_x_852) ;  /* 0x0000004000f00947 */ /* 0x000fea0003800000 */
[----:B------:R-:W0:Y:S01]  /*ed70*/  S2R R12, SR_TID.X ;  /* 0x00000000000c7919 */ /* 0x000e220000002100 */
[----:B------:R-:W-:Y:S01]  /*ed80*/  IMAD.SHL.U32 R6, R0, 0x800, RZ ;  /* 0x0000080000067824 */ /* 0x000fe200078e00ff */
[----:B------:R-:W-:Y:S01]  /*ed90*/  ULDC.64 UR42, c[0x0][0x2f0] ;  /* 0x0000bc00002a7ab9 */ /* 0x000fe20000000a00 */
[----:B------:R-:W-:Y:S01]  /*eda0*/  LOP3.LUT R17, R17, 0xfffffffb, RZ, 0xc0, !PT ;  /* 0xfffffffb11117812 */ /* 0x000fe200078ec0ff */
[----:B------:R-:W-:Y:S01]  /*edb0*/  ULDC UR6, c[0x0][0x2b8] ;  /* 0x0000ae0000067ab9 */ /* 0x000fe20000000800 */
[----:B------:R-:W-:Y:S01]  /*edc0*/  MOV R16, 0x400 ;  /* 0x0000040000107802 */ /* 0x000fe20000000f00 */
[----:B------:R-:W-:Y:S01]  /*edd0*/  ULDC.64 UR8, c[0x0][0x418] ;  /* 0x0001060000087ab9 */ /* 0x000fe20000000a00 */
[----:B------:R-:W-:Y:S01]  /*ede0*/  ULDC UR4, c[0x0][0x424] ;  /* 0x0001090000047ab9 */ /* 0x000fe20000000800 */
[----:B------:R-:W-:Y:S01]  /*edf0*/  UISETP.NE.U32.AND UP0, UPT, UR8, URZ, UPT ;  /* 0x0000003f0800728c */ /* 0x000fe2000bf05070 */
[----:B------:R-:W-:Y:S01]  /*ee00*/  LEA R16, R29, R16, 0x18 ;  /* 0x000000101d107211 */ /* 0x000fe200078ec0ff */
[----:B------:R-:W-:Y:S01]  /*ee10*/  ULDC UR40, c[0x0][0x288] ;  /* 0x0000a20000287ab9 */ /* 0x000fe20000000800 */
[----:B------:R-:W-:Y:S01]  /*ee20*/  ULDC UR41, c[0x0][0x448] ;  /* 0x0001120000297ab9 */ /* 0x000fe20000000800 */
[----:B------:R-:W-:Y:S01]  /*ee30*/  UISETP.NE.AND.EX UP0, UPT, UR9, URZ, UPT, UP0 ;  /* 0x0000003f0900728c */ /* 0x000fe2000bf05300 */
[----:B------:R-:W-:Y:S01]  /*ee40*/  IMAD.MOV.U32 R23, RZ, RZ, 0x1 ;  /* 0x00000001ff177424 */ /* 0x000fe200078e00ff */
[----:B------:R-:W-:Y:S01]  /*ee50*/  UIMAD UR41, UR41, UR40, URZ ;  /* 0x00000028292972a4 */ /* 0x000fe2000f8e023f */
[----:B------:R-:W-:Y:S01]  /*ee60*/  IMAD.MOV.U32 R22, RZ, RZ, RZ ;  /* 0x000000ffff167224 */ /* 0x000fe200078e00ff */
[----:B------:R-:W-:Y:S01]  /*ee70*/  USEL UR4, UR4, 0x1, UP0 ;  /* 0x0000000104047887 */ /* 0x000fe20008000000 */
[----:B------:R-:W-:Y:S01]  /*ee80*/  ULDC UR49, c[0x0][0xc] ;  /* 0x0000030000317ab9 */ /* 0x000fe20000000800 */
[----:B------:R-:W-:-:S02]  /*ee90*/  ULOP3.LUT UR48, UR38, 0x2, URZ, 0xfc, !UPT ;  /* 0x0000000226307892 */ /* 0x000fc4000f8efc3f */
[----:B------:R-:W-:Y:S02]  /*eea0*/  UIMAD UR42, UR4, UR42, URZ ;  /* 0x0000002a042a72a4 */ /* 0x000fe4000f8e023f */
[----:B------:R-:W-:Y:S02]  /*eeb0*/  ULOP3.LUT UR47, UR38, 0x1, URZ, 0xfc, !UPT ;  /* 0x00000001262f7892 */ /* 0x000fe4000f8efc3f */
[----:B------:R-:W-:Y:S02]  /*eec0*/  UIADD3 UR4, UR42, 0x7f, URZ ;  /* 0x0000007f2a047890 */ /* 0x000fe4000fffe03f */
[----:B------:R-:W-:Y:S02]  /*eed0*/  UIADD3 UR46, UR42, 0x1, -UR40 ;  /* 0x000000012a2e7890 */ /* 0x000fe4000fffe828 */
[----:B------:R-:W-:Y:S01]  /*eee0*/  UIADD3 UR40, UR42, -UR40, URZ ;  /* 0x800000282a287290 */ /* 0x000fe2000fffe03f */
[C---:B0-----:R-:W-:Y:S01]  /*eef0*/  IMAD.SHL.U32 R4, R12.reuse, 0x80, RZ ;  /* 0x000000800c047824 */ /* 0x041fe200078e00ff */
[----:B------:R-:W-:Y:S01]  /*ef00*/  SHF.R.U32.HI R3, RZ, 0x1, R12 ;  /* 0x00000001ff037819 */ /* 0x000fe2000001160c */
[----:B------:R-:W-:-:S02]  /*ef10*/  IMAD.SHL.U32 R0, R12, 0x20, RZ ;  /* 0x000000200c007824 */ /* 0x000fc400078e00ff */
[----:B------:R-:W-:Y:S01]  /*ef20*/  IMAD.SHL.U32 R11, R12, 0x4, RZ ;  /* 0x000000040c0b7824 */ /* 0x000fe200078e00ff */
[----:B------:R-:W-:Y:S01]  /*ef30*/  LOP3.LUT R5, R4, 0x400, RZ, 0xc0, !PT ;  /* 0x0000040004057812 */ /* 0x000fe200078ec0ff */
[----:B------:R-:W-:Y:S01]  /*ef40*/  IMAD.SHL.U32 R9, R12, 0x2, RZ ;  /* 0x000000020c097824 */ /* 0x000fe200078e00ff */
[----:B------:R-:W-:Y:S02]  /*ef50*/  LOP3.LUT R2, R0, 0x80, RZ, 0xc0, !PT ;  /* 0x0000008000027812 */ /* 0x000fe400078ec0ff */
[----:B------:R-:W-:Y:S01]  /*ef60*/  LOP3.LUT R6, R5, 0x800, R6, 0xf8, !PT ;  /* 0x0000080005067812 */ /* 0x000fe200078ef806 */
[----:B------:R-:W-:Y:S01]  /*ef70*/  IMAD.SHL.U32 R5, R12, 0x10, RZ ;  /* 0x000000100c057824 */ /* 0x000fe200078e00ff */
[----:B------:R-:W-:Y:S02]  /*ef80*/  LOP3.LUT R2, R2, 0x10, R3, 0xf8, !PT ;  /* 0x0000001002027812 */ /* 0x000fe400078ef803 */
[----:B------:R-:W-:Y:S02]  /*ef90*/  LOP3.LUT R3, R3, 0x20, RZ, 0xc0, !PT ;  /* 0x0000002003037812 */ /* 0x000fe400078ec0ff */
[----:B------:R-:W-:-:S02]  /*efa0*/  LOP3.LUT R10, R5, 0x10, RZ, 0xc0, !PT ;  /* 0x00000010050a7812 */ /* 0x000fc400078ec0ff */
[----:B------:R-:W-:Y:S02]  /*efb0*/  LOP3.LUT R7, R3, 0x10, R12, 0xf8, !PT ;  /* 0x0000001003077812 */ /* 0x000fe400078ef80c */
[----:B------:R-:W-:Y:S02]  /*efc0*/  LOP3.LUT R3, R2, 0x10, R11, 0x78, !PT ;  /* 0x0000001002037812 */ /* 0x000fe400078e780b */
[----:B------:R-:W-:Y:S02]  /*efd0*/  LOP3.LUT R2, R10, 0x20, RZ, 0xfc, !PT ;  /* 0x000000200a027812 */ /* 0x000fe400078efcff */
[----:B------:R-:W-:Y:S02]  /*efe0*/  LOP3.LUT R4, R7, 0x380, R4, 0xf8, !PT ;  /* 0x0000038007047812 */ /* 0x000fe400078ef804 */
[C---:B------:R-:W-:Y:S02]  /*eff0*/  ISETP.GE.AND P0, PT, R2.reuse, UR43, PT ;  /* 0x0000002b02007c0c */ /* 0x040fe4000bf06270 */
[----:B------:R-:W-:-:S02]  /*f000*/  ISETP.GE.AND P2, PT, R2, UR43, PT ;  /* 0x0000002b02007c0c */ /* 0x000fc4000bf46270 */
[----:B------:R-:W-:Y:S01]  /*f010*/  ISETP.GE.AND P1, PT, R2, UR6, PT ;  /* 0x0000000602007c0c */ /* 0x000fe2000bf26270 */
[----:B------:R-:W-:Y:S01]  /*f020*/  IMAD.MOV.U32 R2, RZ, RZ, 0x40 ;  /* 0x00000040ff027424 */ /* 0x000fe200078e00ff */
[----:B------:R-:W-:Y:S02]  /*f030*/  LOP3.LUT R7, R10, 0x40, RZ, 0xfc, !PT ;  /* 0x000000400a077812 */ /* 0x000fe400078efcff */
[----:B------:R-:W-:Y:S02]  /*f040*/  LOP3.LUT R0, R0, 0x360, RZ, 0xc0, !PT ;  /* 0x0000036000007812 */ /* 0x000fe400078ec0ff */
[----:B------:R-:W-:Y:S02]  /*f050*/  LOP3.LUT R8, R5, 0x90, RZ, 0xc0, !PT ;  /* 0x0000009005087812 */ /* 0x000fe400078ec0ff */
[----:B------:R-:W-:Y:S02]  /*f060*/  LOP3.LUT R0, R0, 0x400, R5, 0xf8, !PT ;  /* 0x0000040000007812 */ /* 0x000fe400078ef805 */
[----:B------:R-:W-:-:S02]  /*f070*/  @P0 LOP3.LUT R17, R17, 0x4, RZ, 0xfc, !PT ;  /* 0x0000000411110812 */ /* 0x000fc400078efcff */
[----:B------:R-:W-:Y:S02]  /*f080*/  LOP3.LUT P0, RZ, R12, 0x4, RZ, 0xc0, !PT ;  /* 0x000000040cff7812 */ /* 0x000fe4000780c0ff */
[----:B------:R-:W-:Y:S02]  /*f090*/  LOP3.LUT R17, R17, 0xfffffdff, RZ, 0xc0, !PT ;  /* 0xfffffdff11117812 */ /* 0x000fe400078ec0ff */
[----:B------:R-:W-:Y:S02]  /*f0a0*/  LOP3.LUT R8, R8, 0x10, R9, 0x78, !PT ;  /* 0x0000001008087812 */ /* 0x000fe400078e7809 */
[----:B------:R-:W-:Y:S02]  /*f0b0*/  @P2 LOP3.LUT R17, R17, 0x200, RZ, 0xfc, !PT ;  /* 0x0000020011112812 */ /* 0x000fe400078efcff */
[----:B------:R-:W-:Y:S02]  /*f0c0*/  ISETP.GE.AND P2, PT, R7, UR43, PT ;  /* 0x0000002b07007c0c */ /* 0x000fe4000bf46270 */
[----:B------:R-:W-:-:S02]  /*f0d0*/  LOP3.LUT R17, R17, 0xffffffbf, RZ, 0xc0, !PT ;  /* 0xffffffbf11117812 */ /* 0x000fc400078ec0ff */
[----:B------:R-:W-:Y:S02]  /*f0e0*/  SEL R2, R2, 0xffffffc0, !P0 ;  /* 0xffffffc002027807 */ /* 0x000fe40004000000 */
[----:B------:R-:W-:Y:S02]  /*f0f0*/  @P1 LOP3.LUT R17, R17, 0x40, RZ, 0xfc, !PT ;  /* 0x0000004011111812 */ /* 0x000fe400078efcff */
[----:B------:R-:W-:Y:S02]  /*f100*/  LOP3.LUT R0, R0, R3, RZ, 0xfc, !PT ;  /* 0x0000000300007212 */ /* 0x000fe400078efcff */
[--C-:B------:R-:W-:Y:S02]  /*f110*/  LOP3.LUT R2, R8, 0x760, R5.reuse, 0xf8, !PT ;  /* 0x0000076008027812 */ /* 0x100fe400078ef805 */
[----:B------:R-:W-:Y:S01]  /*f120*/  ISETP.GE.AND P1, PT, R7, UR43, PT ;  /* 0x0000002b07007c0c */ /* 0x000fe2000bf26270 */
[----:B------:R0:W-:Y:S01]  /*f130*/  STL [R1+0x8], R0 ;  /* 0x0000080001007387 */ /* 0x0001e20000100800 */
[----:B------:R-:W-:Y:S01]  /*f140*/  LOP3.LUT R5, R4, 0x70, R5, 0x78, !PT ;  /* 0x0000007004057812 */ /* 0x000fe200078e7805 */
[----:B------:R-:W-:Y:S01]  /*f150*/  IMAD.U32 R4, RZ, RZ, UR5 ;  /* 0x00000005ff047e24 */ /* 0x000fe2000f8e00ff */
[----:B------:R-:W-:Y:S01]  /*f160*/  LOP3.LUT R17, R17, 0xfffffffd, RZ, 0xc0, !PT ;  /* 0xfffffffd11117812 */ /* 0x000fe200078ec0ff */
[----:B------:R-:W-:Y:S01]  /*f170*/  STL [R1], R2 ;  /* 0x0000000201007387 */ /* 0x000fe20000100800 */
[----:B------:R-:W-:Y:S01]  /*f180*/  ISETP.GE.AND P0, PT, R7, UR6, PT ;  /* 0x0000000607007c0c */ /* 0x000fe2000bf06270 */
[----:B------:R-:W-:Y:S01]  /*f190*/  USHF.R.S32.HI UR5, URZ, 0x1f, UR4 ;  /* 0x0000001f3f057899 */ /* 0x000fe20008011404 */
[----:B------:R-:W-:-:S02]  /*f1a0*/  @P2 LOP3.LUT R17, R17, 0x2, RZ, 0xfc, !PT ;  /* 0x0000000211112812 */ /* 0x000fc400078efcff */
[----:B------:R-:W-:Y:S01]  /*f1b0*/  LOP3.LUT R3, R12, 0x7f, RZ, 0xc0, !PT ;  /* 0x0000007f0c037812 */ /* 0x000fe200078ec0ff */
[----:B------:R-:W-:Y:S01]  /*f1c0*/  ULEA.HI UR5, UR5, UR4, URZ, 0x7 ;  /* 0x0000000405057291 */ /* 0x000fe2000f8f383f */
[----:B0-----:R-:W-:Y:S02]  /*f1d0*/  LOP3.LUT R0, R6, R5, RZ, 0xfc, !PT ;  /* 0x0000000506007212 */ /* 0x001fe400078efcff */
[----:B------:R-:W-:Y:S01]  /*f1e0*/  LOP3.LUT R17, R17, 0xfffffeff, RZ, 0xc0, !PT ;  /* 0xfffffeff11117812 */ /* 0x000fe200078ec0ff */
[----:B------:R-:W-:Y:S01]  /*f1f0*/  USHF.R.S32.HI UR39, URZ, 0x7, UR5 ;  /* 0x000000073f277899 */ /* 0x000fe20008011405 */
[----:B------:R-:W-:Y:S01]  /*f200*/  SHF.R.U32.HI R3, RZ, 0x1, R3 ;  /* 0x00000001ff037819 */ /* 0x000fe20000011603 */
[----:B------:R0:W-:Y:S01]  /*f210*/  STL [R1+0x4], R0 ;  /* 0x0000040001007387 */ /* 0x0001e20000100800 */
[----:B------:R-:W-:Y:S02]  /*f220*/  @P1 LOP3.LUT R17, R17, 0x100, RZ, 0xfc, !PT ;  /* 0x0000010011111812 */ /* 0x000fe400078efcff */
[----:B------:R-:W-:Y:S01]  /*f230*/  ISETP.GE.AND P2, PT, R10, UR43, PT ;  /* 0x0000002b0a007c0c */ /* 0x000fe2000bf46270 */
[----:B------:R1:W-:Y:S01]  /*f240*/  STL [R1+0xc], R4 ;  /* 0x00000c0401007387 */ /* 0x0003e20000100800 */
[----:B------:R-:W-:-:S02]  /*f250*/  LOP3.LUT R17, R17, 0xffffffdf, RZ, 0xc0, !PT ;  /* 0xffffffdf11117812 */ /* 0x000fc400078ec0ff */
[----:B------:R-:W-:Y:S01]  /*f260*/  ISETP.GE.AND P1, PT, R10, UR43, PT ;  /* 0x0000002b0a007c0c */ /* 0x000fe2000bf26270 */
[----:B------:R1:W-:Y:S01]  /*f270*/  STL [R1+0x14], RZ ;  /* 0x000014ff01007387 */ /* 0x0003e20000100800 */
[----:B------:R-:W-:Y:S01]  /*f280*/  @P0 LOP3.LUT R17, R17, 0x20, RZ, 0xfc, !PT ;  /* 0x0000002011110812 */ /* 0x000fe200078efcff */
[----:B0-----:R-:W-:Y:S01]  /*f290*/  IMAD.SHL.U32 R0, R12, 0x40, RZ ;  /* 0x000000400c007824 */ /* 0x001fe200078e00ff */
[----:B------:R-:W-:Y:S02]  /*f2a0*/  ISETP.GE.AND P0, PT, R10, UR6, PT ;  /* 0x000000060a007c0c */ /* 0x000fe4000bf06270 */
[----:B------:R-:W-:Y:S02]  /*f2b0*/  LOP3.LUT R17, R17, 0xfffffff7, RZ, 0xc0, !PT ;  /* 0xfffffff711117812 */ /* 0x000fe400078ec0ff */
[----:B------:R-:W-:Y:S02]  /*f2c0*/  LOP3.LUT R0, R0, 0x40, RZ, 0xc0, !PT ;  /* 0x0000004000007812 */ /* 0x000fe400078ec0ff */
[----:B------:R-:W-:-:S02]  /*f2d0*/  @P2 LOP3.LUT R17, R17, 0x8, RZ, 0xfc, !PT ;  /* 0x0000000811112812 */ /* 0x000fc400078efcff */
[----:B------:R-:W-:Y:S01]  /*f2e0*/  LOP3.LUT R3, R3, R0, RZ, 0xfc, !PT ;  /* 0x0000000003037212 */ /* 0x000fe200078efcff */
[----:B------:R-:W-:Y:S01]  /*f2f0*/  IMAD.IADD R0, R16, 0x1, R2 ;  /* 0x0000000110007824 */ /* 0x000fe200078e0202 */
[----:B------:R-:W-:-:S04]  /*f300*/  LOP3.LUT R17, R17, 0xffffff7f, RZ, 0xc0, !PT ;  /* 0xffffff7f11117812 */ /* 0x000fc800078ec0ff */
[----:B------:R1:W-:Y:S01]  /*f310*/  STL [R1+0x10], R0 ;  /* 0x0000100001007387 */ /* 0x0003e20000100800 */
[----:B------:R-:W-:-:S04]  /*f320*/  LOP3.LUT R17, R17, 0xfffffbff, RZ, 0xc0, !PT ;  /* 0xfffffbff11117812 */ /* 0x000fc800078ec0ff */
[----:B------:R-:W-:-:S04]  /*f330*/  @P1 LOP3.LUT R17, R17, 0x400, RZ, 0xfc, !PT ;  /* 0x0000040011111812 */ /* 0x000fc800078efcff */
[----:B------:R-:W-:-:S07]  /*f340*/  @P0 LOP3.LUT R17, R17, 0x80, RZ, 0xfc, !PT ;  /* 0x0000008011110812 */ /* 0x000fce00078efcff */
.L_x_925:
[----:B-1----:R-:W2:Y:S01]  /*f350*/  LDL R0, [R1+0xc] ;  /* 0x00000c0001007983 */ /* 0x002ea20000100800 */
[----:B------:R-:W-:Y:S02]  /*f360*/  ULDC UR7, c[0x0][0xc60] ;  /* 0x0003180000077ab9 */ /* 0x000fe40000000800 */
[----:B------:R-:W-:-:S11]  /*f370*/  UISETP.NE.AND UP0, UPT, UR7, 0x1, UPT ;  /* 0x000000010700788c */ /* 0x000fd6000bf05270 */
[----:B------:R-:W-:Y:S01]  /*f380*/  @UP0 ULDC UR4, c[0x0][0xc64] ;  /* 0x0003190000040ab9 */ /* 0x000fe20000000800 */
[----:B------:R-:W-:Y:S01]  /*f390*/  @UP0 ULDC UR8, c[0x0][0xc68] ;  /* 0x00031a0000080ab9 */ /* 0x000fe20000000800 */
[C---:B--2---:R-:W-:Y:S02]  /*f3a0*/  R2UR UR37, R0.reuse ;  /* 0x00000000002572ca */ /* 0x044fe400000e0000 */
[----:B------:R-:W-:-:S11]  /*f3b0*/  R2UR UR6, R0 ;  /* 0x00000000000672ca */ /* 0x000fd600000e0000 */
[----:B------:R-:W-:-:S04]  /*f3c0*/  UIMAD.WIDE.U32 UR4, UR37, UR4, URZ ;  /* 0x00000004250472a5 */ /* 0x000fc8000f8e003f */
[----:B------:R-:W-:-:S03]  /*f3d0*/  @UP0 USHF.R.U32.HI UR37, URZ, UR8, UR5 ;  /* 0x000000083f250299 */ /* 0x000fc60008011605 */
[----:B------:R-:W-:Y:S02]  /*f3e0*/  ULDC UR4, c[0x0][0xc78] ;  /* 0x00031e0000047ab9 */ /* 0x000fe40000000800 */
[----:B------:R-:W-:Y:S02]  /*f3f0*/  UISETP.GE.AND UP0, UPT, UR37, UR4, UPT ;  /* 0x000000042500728c */ /* 0x000fe4000bf06270 */
[----:B------:R-:W-:-:S04]  /*f400*/  UIADD3 UR4, -UR37, URZ, URZ ;  /* 0x0000003f25047290 */ /* 0x000fc8000fffe13f */
[----:B------:R-:W-:Y:S01]  /*f410*/  PLOP3.LUT P0, PT, PT, PT, UP0, 0x40, 0x0 ;  /* 0x000000000000781c */ /* 0x000fe20003f0e808 */
[----:B------:R-:W-:-:S12]  /*f420*/  UIMAD UR7, UR7, UR4, UR6 ;  /* 0x00000004070772a4 */ /* 0x000fd8000f8e0206 */
[----:B---3--:R-:W-:Y:S05]  /*f430*/  @P0 BRA `(.L_x_853) ;  /* 0x0000000000200947 */ /* 0x008fea0003800000 */
        /* <DEDUP_REMOVED lines=8> */
.L_x_853:
[----:B------:R-:W-:Y:S01]  /*f4c0*/  ULDC UR8, c[0x0][0xc54] ;  /* 0x0003150000087ab9 */ /* 0x000fe20000000800 */
[----:B------:R-:W-:Y:S01]  /*f4d0*/  UMOV UR6, UR7 ;  /* 0x0000000700067c82 */ /* 0x000fe20008000000 */
[----:B------:R-:W-:-:S11]  /*f4e0*/  UISETP.NE.AND UP0, UPT, UR8, 0x1, UPT ;  /* 0x000000010800788c */ /* 0x000fd6000bf05270 */
[----:B------:R-:W-:Y:S02]  /*f4f0*/  @UP0 ULDC.64 UR10, c[0x0][0xc58] ;  /* 0x00031600000a0ab9 */ /* 0x000fe40000000a00 */
[----:B------:R-:W-:-:S04]  /*f500*/  UIMAD.WIDE.U32 UR4, UR7, UR10, URZ ;  /* 0x0000000a070472a5 */ /* 0x000fc8000f8e003f */
[----:B------:R-:W-:-:S04]  /*f510*/  @UP0 USHF.R.U32.HI UR6, URZ, UR11, UR5 ;  /* 0x0000000b3f060299 */ /* 0x000fc80008011605 */
[----:B------:R-:W-:-:S12]  /*f520*/  UIMAD UR4, UR6, UR8, URZ ;  /* 0x00000008060472a4 */ /* 0x000fd8000f8e023f */
.L_x_854:
[----:B------:R-:W-:Y:S01]  /*f530*/  ULDC UR5, c[0x0][0xc48] ;  /* 0x0003120000057ab9 */ /* 0x000fe20000000800 */
[----:B------:R-:W-:Y:S01]  /*f540*/  ULDC.64 UR8, c[0x0][0xa28] ;  /* 0x00028a0000087ab9 */ /* 0x000fe20000000a00 */
[----:B------:R-:W-:Y:S01]  /*f550*/  UISETP.NE.AND UP1, UPT, UR5, 0x1, UPT ;  /* 0x000000010500788c */ /* 0x000fe2000bf25270 */
[----:B------:R-:W-:Y:S01]  /*f560*/  IMAD.MOV.U32 R28, RZ, RZ, RZ ;  /* 0x000000ffff1c7224 */ /* 0x000fe200078e00ff */
[----:B------:R-:W-:Y:S02]  /*f570*/  UIADD3 UR4, UR7, -UR4, URZ ;  /* 0x8000000407047290 */ /* 0x000fe4000fffe03f */
[----:B------:R-:W-:Y:S01]  /*f580*/  UISETP.NE.U32.AND UP0, UPT, UR8, URZ, UPT ;  /* 0x0000003f0800728c */ /* 0x000fe2000bf05070 */
[----:B------:R-:W-:Y:S02]  /*f590*/  ULDC UR5, c[0x0][0xc54] ;  /* 0x0003150000057ab9 */ /* 0x000fe40000000800 */
[----:B------:R-:W-:Y:S02]  /*f5a0*/  UIMAD UR37, UR37, UR5, UR4 ;  /* 0x00000005252572a4 */ /* 0x000fe4000f8e0204 */
[----:B------:R-:W-:-:S02]  /*f5b0*/  UISETP.NE.AND.EX UP0, UPT, UR9, URZ, UPT, UP0 ;  /* 0x0000003f0900728c */ /* 0x000fc4000bf05300 */
[----:B------:R-:W-:Y:S01]  /*f5c0*/  @UP1 ULDC UR4, c[0x0][0xc4c] ;  /* 0x0003130000041ab9 */ /* 0x000fe20000000800 */
[----:B------:R-:W-:Y:S01]  /*f5d0*/  @UP1 ULDC UR7, c[0x0][0xc50] ;  /* 0x0003140000071ab9 */ /* 0x000fe20000000800 */
[----:B------:R-:W-:Y:S02]  /*f5e0*/  UIMAD.WIDE.U32 UR4, UR37, UR4, URZ ;  /* 0x00000004250472a5 */ /* 0x000fe4000f8e003f */
[----:B------:R-:W-:Y:S01]  /*f5f0*/  UMOV UR36, UR37 ;  /* 0x0000002500247c82 */ /* 0x000fe20008000000 */
[----:B------:R-:W-:Y:S01]  /*f600*/  ULOP3.LUT UR6, URZ, UR6, URZ, 0x33, !UPT ;  /* 0x000000063f067292 */ /* 0x000fe2000f8e333f */
[----:B------:R-:W-:Y:S01]  /*f610*/  PLOP3.LUT P0, PT, PT, PT, UP0, 0x80, 0x0 ;  /* 0x000000000000781c */ /* 0x000fe20003f0f008 */
[----:B------:R-:W-:-:S03]  /*f620*/  @UP1 USHF.R.U32.HI UR36, URZ, UR7, UR5 ;  /* 0x000000073f241299 */ /* 0x000fc60008011605 */
[----:B------:R-:W-:Y:S02]  /*f630*/  @UP0 ULDC.64 UR4, c[0x0][0xa28] ;  /* 0x00028a0000040ab9 */ /* 0x000fe40000000a00 */
[----:B------:R-:W-:-:S06]  /*f640*/  @UP0 UIMAD.WIDE UR4, UR36, 0x4, UR4 ;  /* 0x00000004240408a5 */ /* 0x000fcc000f8e0204 */
[----:B------:R-:W-:Y:S01]  /*f650*/  IMAD.U32 R3, RZ, RZ, UR5 ;  /* 0x00000005ff037e24 */ /* 0x000fe2000f8e00ff */
[----:B------:R-:W-:Y:S01]  /*f660*/  ULDC UR5, c[0x0][0x448] ;  /* 0x0001120000057ab9 */ /* 0x000fe20000000800 */
[----:B------:R-:W-:Y:S01]  /*f670*/  IMAD.U32 R2, RZ, RZ, UR4 ;  /* 0x00000004ff027e24 */ /* 0x000fe2000f8e00ff */
[----:B------:R-:W-:Y:S01]  /*f680*/  ULDC UR4, c[0x0][0xc3c] ;  /* 0x00030f0000047ab9 */ /* 0x000fe20000000800 */
[----:B------:R-:W-:Y:S02]  /*f690*/  UISETP.NE.AND UP2, UPT, UR5, 0x1, UPT ;  /* 0x000000010500788c */ /* 0x000fe4000bf45270 */
[----:B------:R-:W-:Y:S01]  /*f6a0*/  UIADD3 UR6, UR6, UR4, URZ ;  /* 0x0000000406067290 */ /* 0x000fe2000fffe03f */
[----:B------:R0:W5:Y:S01]  /*f6b0*/  @P0 LDG.E R28, desc[UR52][R2.64] ;  /* 0x00000034021c0981 */ /* 0x000162000c1e1900 */
[----:B------:R-:W-:Y:S02]  /*f6c0*/  UP2UR UR50, UPR, URZ, 0x4 ;  /* 0x000000043f327883 */ /* 0x000fe40008000000 */
[----:B------:R-:W-:-:S04]  /*f6d0*/  UIMAD UR43, UR6, 0xc0, URZ ;  /* 0x000000c0062b78a4 */ /* 0x000fc8000f8e023f */
[----:B------:R-:W-:Y:S01]  /*f6e0*/  UIADD3 UR6, UR43, 0xbf, URZ ;  /* 0x000000bf2b067890 */ /* 0x000fe2000fffe03f */
[----:B------:R-:W-:Y:S01]  /*f6f0*/  @UP2 ULDC UR4, c[0x0][0x44c] ;  /* 0x0001130000042ab9 */ /* 0x000fe20000000800 */
[----:B------:R-:W-:Y:S02]  /*f700*/  @UP2 ULDC UR7, c[0x0][0x450] ;  /* 0x0001140000072ab9 */ /* 0x000fe40000000800 */
[----:B------:R-:W-:-:S04]  /*f710*/  UIMAD.WIDE.U32 UR4, UR6, UR4, URZ ;  /* 0x00000004060472a5 */ /* 0x000fc8000f8e003f */
[----:B------:R-:W-:-:S03]  /*f720*/  @UP2 USHF.R.U32.HI UR6, URZ, UR7, UR5 ;  /* 0x000000073f062299 */ /* 0x000fc60008011605 */
[----:B------:R-:W-:Y:S01]  /*f730*/  ULDC.64 UR4, c[0x0][0x9e0] ;  /* 0x0002780000047ab9 */ /* 0x000fe20000000a00 */
[----:B------:R-:W-:Y:S02]  /*f740*/  UIADD3 UR6, UR46, UR6, URZ ;  /* 0x000000062e067290 */ /* 0x000fe4000fffe03f */
[----:B------:R-:W-:Y:S02]  /*f750*/  UISETP.GE.AND UP0, UPT, UR5, 0x1, UPT ;  /* 0x000000010500788c */ /* 0x000fe4000bf06270 */
[----:B------:R-:W-:-:S04]  /*f760*/  UIADD3 UR4, UR6, UR4, URZ ;  /* 0x0000000406047290 */ /* 0x000fc8000fffe03f */
[----:B------:R-:W-:-:S13]  /*f770*/  PLOP3.LUT P0, PT, PT, PT, UP0, 0x40, 0x0 ;  /* 0x000000000000781c */ /* 0x000fda0003f0e808 */
[----:B0-----:R-:W-:Y:S05]  /*f780*/  @P0 BRA `(.L_x_855) ;  /* 0x0000000000440947 */ /* 0x001fea0003800000 */
        /* <DEDUP_REMOVED lines=10> */
.L_x_856:
[----:B------:R-:W-:-:S11]  /*f830*/  UISETP.NE.AND UP1, UPT, UR5, 0x1, UPT ;  /* 0x000000010500788c */ /* 0x000fd6000bf25270 */
[----:B------:R-:W-:Y:S02]  /*f840*/  @UP1 ULDC.64 UR10, c[0x0][0x9e8] ;  /* 0x00027a00000a1ab9 */ /* 0x000fe40000000a00 */
[----:B------:R-:W-:-:S04]  /*f850*/  UIMAD.WIDE.U32 UR6, UR8, UR10, URZ ;  /* 0x0000000a080672a5 */ /* 0x000fc8000f8e003f */
[----:B------:R-:W-:-:S12]  /*f860*/  @UP1 USHF.R.U32.HI UR8, URZ, UR11, UR7 ;  /* 0x0000000b3f081299 */ /* 0x000fd80008011607 */
.L_x_857:
[----:B------:R-:W-:-:S04]  /*f870*/  UIMAD UR8, UR8, UR5, UR5 ;  /* 0x00000005080872a4 */ /* 0x000fc8000f8e0205 */
[----:B------:R-:W-:-:S04]  /*f880*/  UISETP.LT.AND UP1, UPT, UR4, UR8, UPT ;  /* 0x000000080400728c */ /* 0x000fc8000bf21270 */
[----:B------:R-:W-:-:S12]  /*f890*/  USEL UR4, UR4, UR8, UP1 ;  /* 0x0000000804047287 */ /* 0x000fd80008800000 */
.L_x_855:
[----:B------:R-:W-:Y:S01]  /*f8a0*/  UISETP.NE.AND UP1, UPT, UR50, URZ, UPT ;  /* 0x0000003f3200728c */ /* 0x000fe2000bf25270 */
[----:B------:R-:W-:Y:S01]  /*f8b0*/  PLOP3.LUT P0, PT, PT, PT, UP0, 0x40, 0x0 ;  /* 0x000000000000781c */ /* 0x000fe20003f0e808 */
[----:B------:R-:W-:-:S04]  /*f8c0*/  UIADD3 UR4, UR4, 0x7f, URZ ;  /* 0x0000007f04047890 */ /* 0x000fc8000fffe03f */
[----:B------:R-:W-:-:S04]  /*f8d0*/  USHF.R.S32.HI UR8, URZ, 0x1f, UR4 ;  /* 0x0000001f3f087899 */ /* 0x000fc80008011404 */
[----:B------:R-:W-:Y:S01]  /*f8e0*/  ULEA.HI UR8, UR8, UR4, URZ, 0x7 ;  /* 0x0000000408087291 */ /* 0x000fe2000f8f383f */
[----:B------:R-:W-:Y:S01]  /*f8f0*/  @UP1 ULDC UR6, c[0x0][0x44c] ;  /* 0x0001130000061ab9 */ /* 0x000fe20000000800 */
[----:B------:R-:W-:Y:S01]  /*f900*/  @UP1 ULDC UR9, c[0x0][0x450] ;  /* 0x0001140000091ab9 */ /* 0x000fe20000000800 */
[----:B------:R-:W-:Y:S02]  /*f910*/  UIMAD.WIDE.U32 UR6, UR43, UR6, URZ ;  /* 0x000000062b0672a5 */ /* 0x000fe4000f8e003f */
[----:B------:R-:W-:Y:S01]  /*f920*/  UMOV UR4, UR43 ;  /* 0x0000002b00047c82 */ /* 0x000fe20008000000 */
[----:B------:R-:W-:Y:S02]  /*f930*/  USHF.R.S32.HI UR8, URZ, 0x7, UR8 ;  /* 0x000000073f087899 */ /* 0x000fe40008011408 */
[----:B------:R-:W-:Y:S02]  /*f940*/  @UP1 USHF.R.U32.HI UR4, URZ, UR9, UR7 ;  /* 0x000000093f041299 */ /* 0x000fe40008011607 */
[----:B------:R-:W-:-:S02]  /*f950*/  UISETP.LT.AND UP1, UPT, UR39, UR8, UPT ;  /* 0x000000082700728c */ /* 0x000fc4000bf21270 */
[----:B------:R-:W-:Y:S01]  /*f960*/  UIADD3 UR4, UR40, UR4, URZ ;  /* 0x0000000428047290 */ /* 0x000fe2000fffe03f */
[----:B------:R-:W-:Y:S01]  /*f970*/  ULDC UR6, c[0x0][0x9dc] ;  /* 0x0002770000067ab9 */ /* 0x000fe20000000800 */
[----:B------:R-:W-:Y:S02]  /*f980*/  USEL UR44, UR39, UR8, UP1 ;  /* 0x00000008272c7287 */ /* 0x000fe40008800000 */
[----:B------:R-:W-:Y:S01]  /*f990*/  UIADD3 UR8, UR4, -UR6, URZ ;  /* 0x8000000604087290 */ /* 0x000fe2000fffe03f */
[----:B------:R-:W-:Y:S11]  /*f9a0*/  @P0 BRA `(.L_x_858) ;  /* 0x0000000000440947 */ /* 0x000ff60003800000 */
        /* <DEDUP_REMOVED lines=10> */
.L_x_859:
[----:B------:R-:W-:-:S11]  /*fa50*/  UISETP.NE.AND UP0, UPT, UR5, 0x1, UPT ;  /* 0x000000010500788c */ /* 0x000fd6000bf05270 */
[----:B------:R-:W-:Y:S02]  /*fa60*/  @UP0 ULDC.64 UR10, c[0x0][0x9e8] ;  /* 0x00027a00000a0ab9 */ /* 0x000fe40000000a00 */
[----:B------:R-:W-:-:S04]  /*fa70*/  UIMAD.WIDE.U32 UR6, UR4, UR10, URZ ;  /* 0x0000000a040672a5 */ /* 0x000fc8000f8e003f */
[----:B------:R-:W-:-:S12]  /*fa80*/  @UP0 USHF.R.U32.HI UR4, URZ, UR11, UR7 ;  /* 0x0000000b3f040299 */ /* 0x000fd80008011607 */
.L_x_860:
[----:B------:R-:W-:-:S04]  /*fa90*/  UIMAD UR4, UR4, UR5, URZ ;  /* 0x00000005040472a4 */ /* 0x000fc8000f8e023f */
[----:B------:R-:W-:-:S04]  /*faa0*/  UISETP.LT.AND UP0, UPT, UR8, UR4, UPT ;  /* 0x000000040800728c */ /* 0x000fc8000bf01270 */
[----:B------:R-:W-:-:S12]  /*fab0*/  USEL UR8, UR8, UR4, !UP0 ;  /* 0x0000000408087287 */ /* 0x000fd8000c000000 */
.L_x_858:
[----:B------:R-:W-:Y:S01]  /*fac0*/  USHF.R.S32.HI UR4, URZ, 0x1f, UR8 ;  /* 0x0000001f3f047899 */ /* 0x000fe20008011408 */
[----:B------:R-:W-:Y:S03]  /*fad0*/  BSSY B7, `(.L_x_861) ;  /* 0x000034d000077945 */ /* 0x000fe60003800000 */
[----:B------:R-:W-:-:S04]  /*fae0*/  ULEA.HI UR4, UR4, UR8, URZ, 0x7 ;  /* 0x0000000804047291 */ /* 0x000fc8000f8f383f */
[----:B------:R-:W-:-:S04]  /*faf0*/  USHF.R.S32.HI UR4, URZ, 0x7, UR4 ;  /* 0x000000073f047899 */ /* 0x000fc80008011404 */
[----:B------:R-:W-:-:S04]  /*fb00*/  UISETP.LT.AND UP0, UPT, URZ, UR4, UPT ;  /* 0x000000043f00728c */ /* 0x000fc8000bf01270 */
[----:B------:R-:W-:-:S04]  /*fb10*/  USEL UR45, URZ, UR4, !UP0 ;  /* 0x000000043f2d7287 */ /* 0x000fc8000c000000 */
[----:B------:R-:W-:-:S06]  /*fb20*/  UISETP.GT.AND UP0, UPT, UR44, UR45, UPT ;  /* 0x0000002d2c00728c */ /* 0x000fcc000bf04270 */
[----:B------:R-:W-:-:S13]  /*fb30*/  PLOP3.LUT P0, PT, PT, PT, UP0, 0x80, 0x0 ;  /* 0x000000000000781c */ /* 0x000fda0003f0f008 */
[----:B------:R-:W-:Y:S05]  /*fb40*/  @P0 BRA `(.L_x_862) ;  /* 0x0000000000480947 */ /* 0x000fea0003800000 */
[----:B------:R-:W0:Y:S02]  /*fb50*/  S2R R0, SR_TID.X ;  /* 0x0000000000007919 */ /* 0x000e240000002100 */
[----:B0-----:R-:W-:-:S04]  /*fb60*/  LOP3.LUT R0, R0, 0x7f, RZ, 0xc0, !PT ;  /* 0x0000007f00007812 */ /* 0x001fc800078ec0ff */
[----:B------:R-:W-:-:S13]  /*fb70*/  ISETP.NE.AND P0, PT, R0, RZ, PT ;  /* 0x000000ff0000720c */ /* 0x000fda0003f05270 */
[----:B------:R-:W-:Y:S05]  /*fb80*/  @P0 BRA `(.L_x_863) ;  /* 0x0000003400040947 */ /* 0x000fea0003800000 */
[----:B------:R-:W0:Y:S01]  /*fb90*/  S2R R7, SR_LANEID ;  /* 0x0000000000077919 */ /* 0x000e220000000000 */
[----:B------:R-:W-:Y:S01]  /*fba0*/  VOTEU.ANY UR4, UPT, PT ;  /* 0x0000000000047886 */ /* 0x000fe200038e0100 */
[----:B------:R-:W1:Y:S01]  /*fbb0*/  LDC.64 R2, c[0x0][0xc80] ;  /* 0x00032000ff027b82 */ /* 0x000e620000000a00 */
[----:B------:R-:W0:Y:S08]  /*fbc0*/  FLO.U32 R0, UR4 ;  /* 0x0000000400007d00 */ /* 0x000e3000080e0000 */
[----:B------:R-:W1:Y:S01]  /*fbd0*/  POPC R5, UR4 ;  /* 0x0000000400057d09 */ /* 0x000e620008000000 */
[----:B0-----:R-:W-:-:S13]  /*fbe0*/  ISETP.EQ.U32.AND P1, PT, R0, R7, PT ;  /* 0x000000070000720c */ /* 0x001fda0003f22070 */
[----:B-1----:R-:W2:Y:S01]  /*fbf0*/  @P1 ATOMG.E.ADD.STRONG.GPU PT, R3, desc[UR52][R2.64], R5 ;  /* 0x00000005020319a8 */ /* 0x002ea200081ee1f4 */
[----:B------:R-:W0:Y:S02]  /*fc00*/  S2R R4, SR_LTMASK ;  /* 0x0000000000047919 */ /* 0x000e240000003900 */
[----:B0-----:R-:W-:-:S04]  /*fc10*/  LOP3.LUT R4, R4, UR4, RZ, 0xc0, !PT ;  /* 0x0000000404047c12 */ /* 0x001fc8000f8ec0ff */
[----:B------:R-:W0:Y:S01]  /*fc20*/  POPC R7, R4 ;  /* 0x0000000400077309 */ /* 0x000e220000000000 */
[----:B--2---:R-:W0:Y:S02]  /*fc30*/  SHFL.IDX PT, R0, R3, R0, 0x1f ;  /* 0x00001f0003007589 */ /* 0x004e2400000e0000 */
[----:B0-----:R-:W-:-:S05]  /*fc40*/  IADD3 R0, R0, UR49, R7 ;  /* 0x0000003100007c10 */ /* 0x001fca000fffe007 */
[----:B------:R0:W-:Y:S01]  /*fc50*/  STL [R1+0xc], R0 ;  /* 0x00000c0001007387 */ /* 0x0001e20000100800 */
[----:B------:R-:W-:Y:S05]  /*fc60*/  BRA `(.L_x_863) ;  /* 0x0000003000cc7947 */ /* 0x000fea0003800000 */
.L_x_862:
        /* <DEDUP_REMOVED lines=20> */
.L_x_865:
[----:B------:R-:W-:Y:S05]  /*fdb0*/  BSYNC B6 ;  /* 0x0000000000067941 */ /* 0x000fea0003800000 */
.L_x_864:
        /* <DEDUP_REMOVED lines=22> */
.L_x_867:
[----:B------:R-:W-:Y:S05]  /*ff20*/  BSYNC B6 ;  /* 0x0000000000067941 */ /* 0x000fea0003800000 */
.L_x_866:
        /* <DEDUP_REMOVED lines=20> */
.L_x_869:
[----:B------:R-:W-:Y:S05]  /*10070*/  BSYNC B6 ;  /* 0x0000000000067941 */ /* 0x000fea0003800000 */
.L_x_868:
        /* <DEDUP_REMOVED lines=19> */
.L_x_871:
[----:B------:R-:W-:Y:S05]  /*101b0*/  BSYNC B6 ;  /* 0x0000000000067941 */ /* 0x000fea0003800000 */
.L_x_870:
[----:B------:R-:W-:Y:S01]  /*101c0*/  ULDC.64 UR4, c[0x0][0x9f8] ;  /* 0x00027e0000047ab9 */ /* 0x000fe20000000a00 */
[----:B------:R-:W-:Y:S01]  /*101d0*/  IMAD.U32 R24, RZ, RZ, UR36 ;  /* 0x00000024ff187e24 */ /* 0x000fe2000f8e00ff */
[----:B------:R-:W-:Y:S01]  /*101e0*/  UISETP.NE.U32.AND UP0, UPT, UR4, URZ, UPT ;  /* 0x0000003f0400728c */ /* 0x000fe2000bf05070 */
[----:B------:R-:W0:Y:S03]  /*101f0*/  LDC R10, c[0x0][0x430] ;  /* 0x00010c00ff0a7b82 */ /* 0x000e260000000800 */
[----:B------:R-:W-:-:S06]  /*10200*/  UISETP.NE.AND.EX UP0, UPT, UR5, URZ, UPT, UP0 ;  /* 0x0000003f0500728c */ /* 0x000fcc000bf05300 */
[----:B------:R-:W-:-:S05]  /*10210*/  PLOP3.LUT P0, PT, PT, PT, UP0, 0x80, 0x0 ;  /* 0x000000000000781c */ /* 0x000fca0003f0f008 */
[----:B------:R-:W-:Y:S02]  /*10220*/  @UP0 ULDC.64 UR4, c[0x0][0x9f8] ;  /* 0x00027e0000040ab9 */ /* 0x000fe40000000a00 */
[----:B------:R-:W-:-:S06]  /*10230*/  @UP0 UIMAD.WIDE UR4, UR36, 0x4, UR4 ;  /* 0x00000004240408a5 */ /* 0x000fcc000f8e0204 */
[----:B------:R-:W-:Y:S01]  /*10240*/  IMAD.U32 R2, RZ, RZ, UR4 ;  /* 0x00000004ff027e24 */ /* 0x000fe2000f8e00ff */
[----:B------:R-:W-:Y:S01]  /*10250*/  ULDC UR4, c[0x0][0xc48] ;  /* 0x0003120000047ab9 */ /* 0x000fe20000000800 */
[----:B------:R-:W-:-:S05]  /*10260*/  IMAD.U32 R3, RZ, RZ, UR5 ;  /* 0x00000005ff037e24 */ /* 0x000fca000f8e00ff */
[----:B------:R1:W5:Y:S01]  /*10270*/  @P0 LDG.E R24, desc[UR52][R2.64] ;  /* 0x0000003402180981 */ /* 0x000362000c1e1900 */
[----:B------:R-:W-:Y:S01]  /*10280*/  IMAD.U32 R7, RZ, RZ, UR44 ;  /* 0x0000002cff077e24 */ /* 0x000fe2000f8e00ff */
[----:B------:R-:W-:Y:S01]  /*10290*/  UMOV UR5, 0xffffffff ;  /* 0xffffffff00057882 */ /* 0x000fe20000000000 */
[----:B------:R-:W-:-:S03]  /*102a0*/  IMAD.U32 R19, RZ, RZ, UR4 ;  /* 0x00000004ff137e24 */ /* 0x000fc6000f8e00ff */
[----:B------:R-:W-:Y:S01]  /*102b0*/  LEA R7, R7, 0xffffff80, 0x7 ;  /* 0xffffff8007077811 */ /* 0x000fe200078e38ff */
[----:B------:R-:W-:Y:S06]  /*102c0*/  BRA.DIV UR5, `(.L_x_872) ;  /* 0x0000003605747947 */ /* 0x000fec000b800000 */
.L_x_945:
[----:B-1----:R-:W1:Y:S01]  /*102d0*/  S2R R2, SR_TID.X ;  /* 0x0000000000027919 */ /* 0x002e620000002100 */
[----:B0-----:R-:W-:Y:S02]  /*102e0*/  ISETP.NE.AND P1, PT, R10, 0x1, PT ;  /* 0x000000010a00780c */ /* 0x001fe40003f25270 */
[----:B-----5:R-:W-:Y:S02]  /*102f0*/  SHF.R.S32.HI R27, RZ, 0x1f, R24 ;  /* 0x0000001fff1b7819 */ /* 0x020fe40000011418 */
[----:B------:R-:W-:-:S09]  /*10300*/  LOP3.LUT R17, R17, 0xffffffef, RZ, 0xc0, !PT ;  /* 0xffffffef11117812 */ /* 0x000fd200078ec0ff */
[----:B------:R-:W0:Y:S01]  /*10310*/  @P1 LDC R5, c[0x0][0x434] ;  /* 0x00010d00ff051b82 */ /* 0x000e220000000800 */
[----:B------:R-:W-:-:S07]  /*10320*/  @P1 LOP3.LUT R17, R17, 0x10, RZ, 0xfc, !PT ;  /* 0x0000001011111812 */ /* 0x000fce00078efcff */
[----:B------:R-:W2:Y:S01]  /*10330*/  @P1 LDC R4, c[0x0][0x438] ;  /* 0x00010e00ff041b82 */ /* 0x000ea20000000800 */
[C---:B-1----:R-:W-:Y:S01]  /*10340*/  LOP3.LUT R0, R2.reuse, 0x7f, RZ, 0xc0, !PT ;  /* 0x0000007f02007812 */ /* 0x042fe200078ec0ff */
[----:B------:R-:W-:-:S03]  /*10350*/  IMAD.SHL.U32 R2, R2, 0x40, RZ ;  /* 0x0000004002027824 */ /* 0x000fc600078e00ff */
[----:B------:R-:W-:Y:S02]  /*10360*/  SHF.R.U32.HI R0, RZ, 0x1, R0 ;  /* 0x00000001ff007819 */ /* 0x000fe40000011600 */
[----:B------:R-:W-:-:S04]  /*10370*/  LOP3.LUT R2, R2, 0x40, RZ, 0xc0, !PT ;  /* 0x0000004002027812 */ /* 0x000fc800078ec0ff */
[----:B------:R-:W-:-:S04]  /*10380*/  LOP3.LUT R9, R7, R0, R2, 0xfe, !PT ;  /* 0x0000000007097212 */ /* 0x000fc800078efe02 */
[C---:B------:R-:W-:Y:S01]  /*10390*/  ISETP.GE.AND P0, PT, R9.reuse, UR42, PT ;  /* 0x0000002a09007c0c */ /* 0x040fe2000bf06270 */
[----:B------:R-:W-:-:S04]  /*103a0*/  IMAD.IADD R6, R9, 0x1, R28 ;  /* 0x0000000109067824 */ /* 0x000fc800078e021c */
[----:B0-----:R-:W-:-:S04]  /*103b0*/  @P1 IMAD.HI.U32 R5, R6, R5, RZ ;  /* 0x0000000506051227 */ /* 0x001fc800078e00ff */
[----:B------:R-:W-:Y:S01]  /*103c0*/  IMAD.MOV.U32 R0, RZ, RZ, R6 ;  /* 0x000000ffff007224 */ /* 0x000fe200078e0006 */
[----:B--2---:R-:W-:-:S03]  /*103d0*/  @P1 SHF.R.U32.HI R0, RZ, R4, R5 ;  /* 0x00000004ff001219 */ /* 0x004fc60000011605 */
[----:B------:R-:W0:Y:S01]  /*103e0*/  @!P0 LDC.64 R2, c[0x0][0x428] ;  /* 0x00010a00ff028b82 */ /* 0x000e220000000a00 */
[--C-:B------:R-:W-:Y:S01]  /*103f0*/  @!P0 SHF.R.S32.HI R5, RZ, 0x1f, R0.reuse ;  /* 0x0000001fff058819 */ /* 0x100fe20000011400 */
[----:B------:R-:W-:Y:S02]  /*10400*/  @!P0 IMAD.MOV.U32 R4, RZ, RZ, R0 ;  /* 0x000000ffff048224 */ /* 0x000fe400078e0000 */
[-C--:B0-----:R-:W-:Y:S02]  /*10410*/  @!P0 IMAD R8, R27, R2.reuse, RZ ;  /* 0x000000021b088224 */ /* 0x081fe400078e02ff */
[----:B------:R-:W-:-:S04]  /*10420*/  @!P0 IMAD.WIDE.U32 R4, R24, R2, R4 ;  /* 0x0000000218048225 */ /* 0x000fc800078e0004 */
[----:B------:R-:W-:Y:S02]  /*10430*/  @!P0 IMAD R8, R24, R3, R8 ;  /* 0x0000000318088224 */ /* 0x000fe400078e0208 */
[----:B------:R-:W0:Y:S02]  /*10440*/  @!P0 LDC.64 R2, c[0x0][0x418] ;  /* 0x00010600ff028b82 */ /* 0x000e240000000a00 */
[----:B------:R-:W-:Y:S02]  /*10450*/  @!P0 IMAD.IADD R8, R5, 0x1, R8 ;  /* 0x0000000105088824 */ /* 0x000fe400078e0208 */
[----:B------:R-:W-:Y:S01]  /*10460*/  IMAD.MOV.U32 R5, RZ, RZ, RZ ;  /* 0x000000ffff057224 */ /* 0x000fe200078e00ff */
[----:B0-----:R-:W-:-:S04]  /*10470*/  @!P0 LEA R2, P1, R4, R2, 0x2 ;  /* 0x0000000204028211 */ /* 0x001fc800078210ff */
[----:B------:R-:W-:-:S05]  /*10480*/  @!P0 LEA.HI.X R3, R4, R3, R8, 0x2, P1 ;  /* 0x0000000304038211 */ /* 0x000fca00008f1408 */
[----:B------:R0:W5:Y:S01]  /*10490*/  @!P0 LDG.E R5, desc[UR52][R2.64] ;  /* 0x0000003402058981 */ /* 0x000162000c1e1900 */
[----:B------:R-:W-:Y:S01]  /*104a0*/  IMAD.MOV R9, RZ, RZ, -R0 ;  /* 0x000000ffff097224 */ /* 0x000fe200078e0a00 */
[----:B------:R-:W-:Y:S01]  /*104b0*/  LOP3.LUT R17, R17, 0xfffffffe, RZ, 0xc0, !PT ;  /* 0xfffffffe11117812 */ /* 0x000fe200078ec0ff */
[----:B------:R-:W-:Y:S02]  /*104c0*/  IMAD.U32 R0, RZ, RZ, UR48 ;  /* 0x00000030ff007e24 */ /* 0x000fe4000f8e00ff */
[----:B------:R-:W-:Y:S02]  /*104d0*/  IMAD R4, RZ, RZ, -UR36 ;  /* 0x80000024ff047e24 */ /* 0x000fe4000f8e02ff */
[----:B------:R-:W-:Y:S01]  /*104e0*/  IMAD R6, R10, R9, R6 ;  /* 0x000000090a067224 */ /* 0x000fe200078e0206 */
[----:B------:R-:W-:Y:S01]  /*104f0*/  ISETP.NE.AND P2, PT, R0, 0x3, PT ;  /* 0x000000030000780c */ /* 0x000fe20003f45270 */
[----:B------:R-:W-:-:S05]  /*10500*/  IMAD R19, R19, R4, UR37 ;  /* 0x0000002513137e24 */ /* 0x000fca000f8e0204 */
[----:B------:R-:W-:-:S07]  /*10510*/  SHF.R.S32.HI R25, RZ, 0x1f, R19 ;  /* 0x0000001fff197819 */ /* 0x000fce0000011413 */
[----:B------:R-:W-:Y:S01]  /*10520*/  @P2 LOP3.LUT R17, R17, 0x1, RZ, 0xfc, !PT ;  /* 0x0000000111112812 */ /* 0x000fe200078efcff */
[----:B0-----:R-:W-:Y:S06]  /*10530*/  @!P2 BRA `(.L_x_873) ;  /* 0x000000000004a947 */ /* 0x001fec0003800000 */
[----:B------:R-:W-:Y:S01]  /*10540*/  BPT.TRAP 0x1 ;  /* 0x000000040000795c */ /* 0x000fe20000300000 */
.L_x_873:
[----:B------:R-:W-:Y:S01]  /*10550*/  IMAD R4, R22, 0x8, R16 ;  /* 0x0000000816047824 */ /* 0x000fe200078e0210 */
[----:B------:R-:W-:Y:S01]  /*10560*/  SHF.L.U32 R21, R23, 0x1f, RZ ;  /* 0x0000001f17157819 */ /* 0x000fe200000006ff */
[----:B------:R-:W-:Y:S01]  /*10570*/  BSSY B0, `(.L_x_874) ;  /* 0x0000004000007945 */ /* 0x000fe20003800000 */
[----:B------:R-:W-:Y:S02]  /*10580*/  SHF.R.S32.HI R18, RZ, 0x1f, R6 ;  /* 0x0000001fff127819 */ /* 0x000fe40000011406 */
[----:B------:R-:W0:Y:S02]  /*10590*/  SYNCS.PHASECHK.TRANS64.TRYWAIT P0, [R4+URZ+0x19c80], R21 ;  /* 0x019c8015040075a7 */ /* 0x000e24000800017f */
[----:B0-----:R-:W-:Y:S05]  /*105a0*/  @!P0 BRA `(.L_x_875) ;  /* 0x0000003000e88947 */ /* 0x001fea0003800000 */
.L_x_946:
[----:B------:R-:W-:Y:S05]  /*105b0*/  BSYNC B0 ;  /* 0x0000000000007941 */ /* 0x000fea0003800000 */
.L_x_874:
[----:B------:R-:W2:Y:S01]  /*105c0*/  LDL R10, [R1] ;  /* 0x00000000010a7983 */ /* 0x000ea20000100800 */
[----:B------:R-:W-:Y:S01]  /*105d0*/  ULDC.64 UR4, c[0x0][0x328] ;  /* 0x0000ca0000047ab9 */ /* 0x000fe20000000a00 */
[----:B-----5:R-:W-:Y:S01]  /*105e0*/  SHF.R.S32.HI R20, RZ, 0x1f, R5 ;  /* 0x0000001fff147819 */ /* 0x020fe20000011405 */
[----:B------:R-:W-:Y:S01]  /*105f0*/  IMAD R0, R18, UR4, RZ ;  /* 0x0000000412007c24 */ /* 0x000fe2000f8e02ff */
[----:B------:R-:W1:Y:S01]  /*10600*/  S2R R8, SR_TID.X ;  /* 0x0000000000087919 */ /* 0x000e620000002100 */
[C---:B------:R-:W-:Y:S01]  /*10610*/  IMAD.WIDE.U32 R2, R6.reuse, UR4, RZ ;  /* 0x0000000406027c25 */ /* 0x040fe2000f8e00ff */
[----:B------:R-:W-:Y:S01]  /*10620*/  ULDC.64 UR6, c[0x0][0x318] ;  /* 0x0000c60000067ab9 */ /* 0x000fe20000000a00 */
[C---:B------:R-:W-:Y:S02]  /*10630*/  LOP3.LUT P5, RZ, R17.reuse, 0x400, RZ, 0xc0, !PT ;  /* 0x0000040011ff7812 */ /* 0x040fe400078ac0ff */
[----:B------:R-:W-:Y:S01]  /*10640*/  IMAD R0, R6, UR5, R0 ;  /* 0x0000000506007c24 */ /* 0x000fe2000f8e0200 */
[----:B------:R-:W-:Y:S01]  /*10650*/  ULDC.64 UR4, c[0x0][0x338] ;  /* 0x0000ce0000047ab9 */ /* 0x000fe20000000a00 */
[----:B------:R-:W-:-:S02]  /*10660*/  LOP3.LUT P4, RZ, R17, 0x200, RZ, 0xc0, !PT ;  /* 0x0000020011ff7812 */ /* 0x000fc4000788c0ff */
[----:B------:R-:W-:Y:S01]  /*10670*/  IMAD.IADD R3, R3, 0x1, R0 ;  /* 0x0000000103037824 */ /* 0x000fe200078e0200 */
[----:B------:R-:W-:Y:S01]  /*10680*/  LOP3.LUT P2, RZ, R17, 0x100, RZ, 0xc0, !PT ;  /* 0x0000010011ff7812 */ /* 0x000fe2000784c0ff */
        /* <DEDUP_REMOVED lines=9> */
[----:B-1----:R-:W-:-:S04]  /*10720*/  LOP3.LUT R8, R8, 0x7f, RZ, 0xc0, !PT ;  /* 0x0000007f08087812 */ /* 0x002fc800078ec0ff */
[----:B------:R-:W-:Y:S02]  /*10730*/  SHF.R.U32.HI R11, RZ, 0x1, R8 ;  /* 0x00000001ff0b7819 */ /* 0x000fe40000011608 */
[----:B------:R-:W-:Y:S02]  /*10740*/  IADD3 R8, P0, R2, UR6, RZ ;  /* 0x0000000602087c10 */ /* 0x000fe4000ff1e0ff */
[----:B------:R-:W-:Y:S02]  /*10750*/  IADD3 R7, -R11, UR42, -R7 ;  /* 0x0000002a0b077c10 */ /* 0x000fe4000fffe907 */
[----:B------:R-:W1:Y:S01]  /*10760*/  S2R R11, SR_TID.X ;  /* 0x00000000000b7919 */ /* 0x000e620000002100 */
[----:B------:R-:W-:Y:S02]  /*10770*/  IADD3.X R9, R3, UR7, R9, P0, !PT ;  /* 0x0000000703097c10 */ /* 0x000fe400087fe409 */
[----:B------:R-:W-:Y:S01]  /*10780*/  ISETP.GE.AND P1, PT, R7, 0x1, PT ;  /* 0x000000010700780c */ /* 0x000fe20003f26270 */
[----:B-1----:R-:W-:-:S05]  /*10790*/  IMAD.SHL.U32 R26, R11, 0x10, RZ ;  /* 0x000000100b1a7824 */ /* 0x002fca00078e00ff */
[----:B------:R-:W-:Y:S01]  /*107a0*/  LOP3.LUT R26, R26, 0x10, RZ, 0xc0, !PT ;  /* 0x000000101a1a7812 */ /* 0x000fe200078ec0ff */
[----:B--2---:R-:W-:Y:S01]  /*107b0*/  IMAD R10, R22, 0x3000, R10 ;  /* 0x00003000160a7824 */ /* 0x004fe200078e020a */
[----:B------:R-:W-:Y:S06]  /*107c0*/  BRA.DIV UR4, `(.L_x_876) ;  /* 0x0000003204747947 */ /* 0x000fec000b800000 */
[----:B------:R-:W1:Y:S01]  /*107d0*/  SHFL.IDX PT, R2, R8, RZ, 0x1e1f ;  /* 0x001e1fff08027589 */ /* 0x000e6200000e0000 */
[----:B------:R-:W-:-:S03]  /*107e0*/  ISETP.GE.AND P3, PT, R7, 0x41, PT ;  /* 0x000000410700780c */ /* 0x000fc60003f66270 */
[----:B------:R-:W2:Y:S04]  /*107f0*/  SHFL.IDX PT, R0, R9, RZ, 0x1e1f ;  /* 0x001e1fff09007589 */ /* 0x000ea800000e0000 */
[----:B------:R-:W3:Y:S01]  /*10800*/  SHFL.IDX PT, R9, R9, 0x1, 0x1e1f ;  /* 0x003e1f0009097f89 */ /* 0x000ee200000e0000 */
[----:B-1----:R-:W-:-:S05]  /*10810*/  IADD3 R2, P0, R26, R2, RZ ;  /* 0x000000021a027210 */ /* 0x002fca0007f1e0ff */
[----:B--2---:R-:W-:Y:S01]  /*10820*/  IMAD.X R3, RZ, RZ, R0, P0 ;  /* 0x000000ffff037224 */ /* 0x004fe200000e0600 */
[----:B------:R-:W-:Y:S01]  /*10830*/  ISETP.LT.OR P0, PT, R7, 0x1, P5 ;  /* 0x000000010700780c */ /* 0x000fe20002f01670 */
[----:B------:R-:W-:-:S12]  /*10840*/  IMAD.IADD R0, R16, 0x1, R10 ;  /* 0x0000000110007824 */ /* 0x000fd800078e020a */
[----:B------:R-:W-:Y:S01]  /*10850*/  LDGSTS.E.BYPASS.LTC128B.128 [R0+0x9000], desc[UR52][R2.64], !P0 ;  /* 0x0900000002007fae */ /* 0x000fe2000c101d74 */
[----:B------:R-:W-:-:S13]  /*10860*/  ISETP.LT.OR P0, PT, R7, 0x1, P4 ;  /* 0x000000010700780c */ /* 0x000fda0002701670 */
[----:B------:R-:W-:Y:S01]  /*10870*/  LDGSTS.E.BYPASS.LTC128B.128 [R0+0xa000], desc[UR52][R2.64+0x20], !P0 ;  /* 0x0a00002002007fae */ /* 0x000fe2000c101d74 */
[----:B------:R-:W-:-:S13]  /*10880*/  ISETP.LT.OR P0, PT, R7, 0x1, P2 ;  /* 0x000000010700780c */ /* 0x000fda0001701670 */
[----:B------:R1:W-:Y:S04]  /*10890*/  LDGSTS.E.BYPASS.LTC128B.128 [R0+0xb000], desc[UR52][R2.64+0x40], !P0 ;  /* 0x0b00004002007fae */ /* 0x0003e8000c101d74 */
[----:B-1-3--:R1:W2:Y:S02]  /*108a0*/  SHFL.IDX PT, R2, R8, 0x1, 0x1e1f ;  /* 0x003e1f0008027f89 */ /* 0x00a2a400000e0000 */
.L_x_952:
[----:B--2---:R-:W-:-:S05]  /*108b0*/  IADD3 R2, P0, R26, R2, RZ ;  /* 0x000000021a027210 */ /* 0x004fca0007f1e0ff */
[----:B------:R-:W-:Y:S01]  /*108c0*/  IMAD.X R3, RZ, RZ, R9, P0 ;  /* 0x000000ffff037224 */ /* 0x000fe200000e0609 */
[----:B------:R-:W-:-:S13]  /*108d0*/  ISETP.LT.OR P0, PT, R7, 0x41, P5 ;  /* 0x000000410700780c */ /* 0x000fda0002f01670 */
[----:B------:R-:W-:Y:S01]  /*108e0*/  @!PT LDS RZ, [RZ] ;  /* 0x00000000fffff984 */ /* 0x000fe20000000800 */
[----:B------:R-:W-:Y:S01]  /*108f0*/  @!PT LDS RZ, [RZ] ;  /* 0x00000000fffff984 */ /* 0x000fe20000000800 */
[----:B------:R-:W-:Y:S01]  /*10900*/  @!PT LDS RZ, [RZ] ;  /* 0x00000000fffff984 */ /* 0x000fe20000000800 */
[----:B------:R2:W-:Y:S01]  /*10910*/  LDGSTS.E.BYPASS.LTC128B.128 [R0+0x9800], desc[UR52][R2.64], !P0 ;  /* 0x0980000002007fae */ /* 0x0005e2000c101d74 */
[----:B------:R-:W-:-:S13]  /*10920*/  ISETP.LT.OR P0, PT, R7, 0x41, P4 ;  /* 0x000000410700780c */ /* 0x000fda0002701670 */
[----:B------:R2:W-:Y:S01]  /*10930*/  LDGSTS.E.BYPASS.LTC128B.128 [R0+0xa800], desc[UR52][R2.64+0x20], !P0 ;  /* 0x0a80002002007fae */ /* 0x0005e2000c101d74 */
[----:B------:R-:W-:-:S13]  /*10940*/  ISETP.LT.OR P0, PT, R7, 0x41, P2 ;  /* 0x000000410700780c */ /* 0x000fda0001701670 */
[----:B------:R2:W-:Y:S01]  /*10950*/  LDGSTS.E.BYPASS.LTC128B.128 [R0+0xb800], desc[UR52][R2.64+0x40], !P0 ;  /* 0x0b80004002007fae */ /* 0x0005e2000c101d74 */
[----:B------:R-:W-:Y:S01]  /*10960*/  PLOP3.LUT P0, PT, PT, PT, PT, 0x80, 0x0 ;  /* 0x000000000000781c */ /* 0x000fe20003f0f070 */
[----:B------:R-:W-:-:S12]  /*10970*/  NOP ;  /* 0x0000000000007918 */ /* 0x000fd80000000000 */
.L_x_877:
        /* <DEDUP_REMOVED lines=11> */
.L_x_878:
[----:B------:R2:W-:Y:S01]  /*10a30*/  SYNCS.ARRIVE.TRANS64.A1T0 RZ, [R4+URZ+0x19c70], RZ ;  /* 0x019c70ff04ff79a7 */ /* 0x0005e2000810003f */
[----:B------:R-:W-:Y:S05]  /*10a40*/  @!P4 BRA `(.L_x_879) ;  /* 0x000000000004c947 */ /* 0x000fea0003800000 */
[----:B------:R-:W-:Y:S01]  /*10a50*/  BPT.TRAP 0x1 ;  /* 0x000000040000795c */ /* 0x000fe20000300000 */
.L_x_879:
[----:B------:R-:W3:Y:S01]  /*10a60*/  SYNCS.PHASECHK.TRANS64.TRYWAIT P0, [R4+URZ+0x19c40], R21 ;  /* 0x019c4015040075a7 */ /* 0x000ee2000800017f */
[----:B------:R-:W-:Y:S04]  /*10a70*/  BSSY B0, `(.L_x_880) ;  /* 0x0000002000007945 */ /* 0x000fe80003800000 */
[----:B---3--:R-:W-:Y:S05]  /*10a80*/  @!P0 BRA `(.L_x_881) ;  /* 0x00000030007c8947 */ /* 0x008fea0003800000 */
.L_x_953:
[----:B------:R-:W-:Y:S05]  /*10a90*/  BSYNC B0 ;  /* 0x0000000000007941 */ /* 0x000fea0003800000 */
.L_x_880:
[----:B-1----:R-:W1:Y:S01]  /*10aa0*/  S2R R8, SR_TID.X ;  /* 0x0000000000087919 */ /* 0x002e620000002100 */
[----:B------:R-:W-:Y:S01]  /*10ab0*/  ULDC.64 UR4, c[0x0][0x300] ;  /* 0x0000c00000047ab9 */ /* 0x000fe20000000a00 */
[----:B------:R-:W-:Y:S01]  /*10ac0*/  ULDC.64 UR6, c[0x0][0x2e8] ;  /* 0x0000ba0000067ab9 */ /* 0x000fe20000000a00 */
[----:B------:R-:W-:Y:S01]  /*10ad0*/  IMAD R7, R18, UR4, RZ ;  /* 0x0000000412077c24 */ /* 0x000fe2000f8e02ff */
[C---:B------:R-:W-:Y:S01]  /*10ae0*/  LOP3.LUT P5, RZ, R17.reuse, 0x8, RZ, 0xc0, !PT ;  /* 0x0000000811ff7812 */ /* 0x040fe200078ac0ff */
[C---:B------:R-:W-:Y:S01]  /*10af0*/  IMAD.WIDE.U32 R2, R6.reuse, UR4, RZ ;  /* 0x0000000406027c25 */ /* 0x040fe2000f8e00ff */
        /* <DEDUP_REMOVED lines=15> */
[----:B-1----:R-:W-:-:S03]  /*10bf0*/  IMAD.SHL.U32 R8, R8, 0x10, RZ ;  /* 0x0000001008087824 */ /* 0x002fc600078e00ff */
[----:B------:R-:W-:Y:S02]  /*10c00*/  IADD3.X R6, R3, UR7, R6, P0, !PT ;  /* 0x0000000703067c10 */ /* 0x000fe400087fe406 */
[----:B------:R-:W-:Y:S01]  /*10c10*/  LOP3.LUT R8, R8, 0x10, RZ, 0xc0, !PT ;  /* 0x0000001008087812 */ /* 0x000fe200078ec0ff */
[----:B------:R-:W-:Y:S06]  /*10c20*/  BRA.DIV UR4, `(.L_x_882) ;  /* 0x0000003204287947 */ /* 0x000fec000b800000 */
[----:B------:R-:W1:Y:S04]  /*10c30*/  SHFL.IDX PT, R3, R5, RZ, 0x1e1f ;  /* 0x001e1fff05037589 */ /* 0x000e6800000e0000 */
[----:B------:R-:W4:Y:S04]  /*10c40*/  SHFL.IDX PT, R2, R6, RZ, 0x1e1f ;  /* 0x001e1fff06027589 */ /* 0x000f2800000e0000 */
[----:B------:R-:W0:Y:S04]  /*10c50*/  SHFL.IDX PT, R5, R5, 0x1, 0x1e1f ;  /* 0x003e1f0005057f89 */ /* 0x000e2800000e0000 */
[----:B------:R-:W0:Y:S01]  /*10c60*/  SHFL.IDX PT, R6, R6, 0x1, 0x1e1f ;  /* 0x003e1f0006067f89 */ /* 0x000e2200000e0000 */
[----:B-1----:R-:W-:-:S05]  /*10c70*/  @P1 IADD3 R3, P0, R8, R3, RZ ;  /* 0x0000000308031210 */ /* 0x002fca0007f1e0ff */
[----:B----4-:R-:W-:-:S05]  /*10c80*/  @P1 IMAD.X R2, RZ, RZ, R2, P0 ;  /* 0x000000ffff021224 */ /* 0x010fca00000e0602 */
[----:B------:R-:W-:-:S04]  /*10c90*/  @P1 LOP3.LUT R3, R3, R2, RZ, 0x3c, !PT ;  /* 0x0000000203031212 */ /* 0x000fc800078e3cff */
[----:B------:R-:W-:-:S04]  /*10ca0*/  @P1 LOP3.LUT R2, R3, R2, RZ, 0x3c, !PT ;  /* 0x0000000203021212 */ /* 0x000fc800078e3cff */
[----:B------:R-:W-:-:S05]  /*10cb0*/  @P1 LOP3.LUT R3, R3, R2, RZ, 0x3c, !PT ;  /* 0x0000000203031212 */ /* 0x000fca00078e3cff */
[----:B------:R1:W-:Y:S04]  /*10cc0*/  @P1 LDGSTS.E.BYPASS.LTC128B.128 [R0+0x13800], desc[UR52][R2.64], !P5 ;  /* 0x1380000002001fae */ /* 0x0003e8000e901d74 */
[----:B------:R1:W-:Y:S04]  /*10cd0*/  @P1 LDGSTS.E.BYPASS.LTC128B.128 [R0+0x14800], desc[UR52][R2.64+0x20], !P4 ;  /* 0x1480002002001fae */ /* 0x0003e8000e101d74 */
[----:B0-----:R1:W-:Y:S02]  /*10ce0*/  @P1 LDGSTS.E.BYPASS.LTC128B.128 [R0+0x15800], desc[UR52][R2.64+0x40], !P2 ;  /* 0x1580004002001fae */ /* 0x0013e4000d101d74 */
.L_x_959:
        /* <DEDUP_REMOVED lines=10> */
.L_x_883:
        /* <DEDUP_REMOVED lines=11> */
.L_x_884:
[----:B------:R-:W-:Y:S01]  /*10e40*/  VIADD R0, R16, 0xf000 ;  /* 0x0000f00010007836 */ /* 0x000fe20000000000 */
[----:B------:R0:W-:Y:S06]  /*10e50*/  SYNCS.ARRIVE.TRANS64.A1T0 RZ, [R4+URZ+0x19c30], RZ ;  /* 0x019c30ff04ff79a7 */ /* 0x0001ec000810003f */
[----:B------:R-:W-:Y:S05]  /*10e60*/  WARPSYNC.ALL ;  /* 0x0000000000007948 */ /* 0x000fea0003800000 */
[----:B------:R-:W-:Y:S01]  /*10e70*/  BAR.SYNC.DEFER_BLOCKING 0x8, 0x200 ;  /* 0x0208000000007b1d */ /* 0x000fe20000010000 */
[----:B------:R-:W-:-:S05]  /*10e80*/  LOP3.LUT P0, RZ, R0, 0x9f, RZ, 0xc0, !PT ;  /* 0x0000009f00ff7812 */ /* 0x000fca000780c0ff */
[----:B------:R-:W-:Y:S08]  /*10e90*/  BSSY B6, `(.L_x_885) ;  /* 0x0000012000067945 */ /* 0x000ff00003800000 */
        /* <DEDUP_REMOVED lines=17> */
.L_x_886:
[----:B------:R-:W-:Y:S05]  /*10fb0*/  BSYNC B6 ;  /* 0x0000000000067941 */ /* 0x000fea0003800000 */
.L_x_885:
[----:B------:R1:W5:Y:S01]  /*10fc0*/  LDL R8, [R1+0x10] ;  /* 0x0000100001087983 */ /* 0x0003620000100800 */
[----:B------:R-:W-:Y:S01]  /*10fd0*/  UISETP.NE.AND UP0, UPT, UR50, URZ, UPT ;  /* 0x0000003f3200728c */ /* 0x000fe2000bf05270 */
[----:B------:R-:W4:Y:S01]  /*10fe0*/  S2R R18, SR_TID.X ;  /* 0x0000000000127919 */ /* 0x000f220000002100 */
[----:B------:R-:W-:Y:S01]  /*10ff0*/  R2UR UR6, R25 ;  /* 0x00000000190672ca */ /* 0x000fe200000e0000 */
[----:B------:R-:W-:-:S03]  /*11000*/  ULDC.64 UR8, c[0x0][0x2d8] ;  /* 0x0000b60000087ab9 */ /* 0x000fc60000000a00 */
[----:B------:R-:W-:Y:S01]  /*11010*/  PLOP3.LUT P0, PT, PT, PT, UP0, 0x80, 0x0 ;  /* 0x000000000000781c */ /* 0x000fe20003f0f008 */
[----:B------:R-:W-:Y:S01]  /*11020*/  ULDC UR12, c[0x0][0x448] ;  /* 0x00011200000c7ab9 */ /* 0x000fe20000000800 */
[----:B------:R-:W-:Y:S01]  /*11030*/  R2UR UR7, R19 ;  /* 0x00000000130772ca */ /* 0x000fe200000e0000 */
[----:B------:R-:W-:Y:S01]  /*11040*/  ULDC.64 UR10, c[0x0][0x280] ;  /* 0x0000a000000a7ab9 */ /* 0x000fe20000000a00 */
[C---:B------:R-:W-:Y:S01]  /*11050*/  LOP3.LUT P3, RZ, R17.reuse, 0x80, RZ, 0xc0, !PT ;  /* 0x0000008011ff7812 */ /* 0x040fe2000786c0ff */
[----:B------:R-:W-:Y:S01]  /*11060*/  @UP0 ULDC UR4, c[0x0][0x44c] ;  /* 0x0001130000040ab9 */ /* 0x000fe20000000800 */
[----:B------:R-:W-:Y:S01]  /*11070*/  @UP0 ULDC UR13, c[0x0][0x44c] ;  /* 0x00011300000d0ab9 */ /* 0x000fe20000000800 */
[C---:B------:R-:W-:Y:S02]  /*11080*/  LOP3.LUT P4, RZ, R17.reuse, 0x40, RZ, 0xc0, !PT ;  /* 0x0000004011ff7812 */ /* 0x040fe4000788c0ff */
[----:B------:R-:W-:Y:S02]  /*11090*/  LOP3.LUT P5, RZ, R17, 0x20, RZ, 0xc0, !PT ;  /* 0x0000002011ff7812 */ /* 0x000fe400078ac0ff */
[C---:B----4-:R-:W-:Y:S01]  /*110a0*/  LOP3.LUT R2, R18.reuse, 0x7f, RZ, 0xc0, !PT ;  /* 0x0000007f12027812 */ /* 0x050fe200078ec0ff */
[----:B------:R-:W-:-:S03]  /*110b0*/  IMAD.SHL.U32 R18, R18, 0x40, RZ ;  /* 0x0000004012127824 */ /* 0x000fc600078e00ff */
[----:B------:R-:W-:Y:S02]  /*110c0*/  SHF.R.U32.HI R2, RZ, 0x1, R2 ;  /* 0x00000001ff027819 */ /* 0x000fe40000011602 */
[----:B------:R-:W-:-:S04]  /*110d0*/  LOP3.LUT R18, R18, 0x40, RZ, 0xc0, !PT ;  /* 0x0000004012127812 */ /* 0x000fc800078ec0ff */
[----:B------:R-:W-:-:S05]  /*110e0*/  LOP3.LUT R2, R2, R18, RZ, 0xfc, !PT ;  /* 0x0000001202027212 */ /* 0x000fca00078efcff */
[----:B------:R-:W-:-:S04]  /*110f0*/  VIADD R6, R2, UR43 ;  /* 0x0000002b02067c36 */ /* 0x000fc80008000000 */
[----:B------:R-:W-:Y:S01]  /*11100*/  @P0 IMAD.HI.U32 R0, R6, UR4, RZ ;  /* 0x0000000406000c27 */ /* 0x000fe2000f8e00ff */
[----:B------:R-:W-:Y:S01]  /*11110*/  PLOP3.LUT P0, PT, PT, PT, UP0, 0x80, 0x0 ;  /* 0x000000000000781c */ /* 0x000fe20003f0f008 */
[----:B------:R-:W-:Y:S02]  /*11120*/  @UP0 ULDC UR4, c[0x0][0x450] ;  /* 0x0001140000040ab9 */ /* 0x000fe40000000800 */
[----:B------:R-:W-:Y:S01]  /*11130*/  IMAD.MOV.U32 R2, RZ, RZ, R6 ;  /* 0x000000ffff027224 */ /* 0x000fe200078e0006 */
[----:B------:R-:W-:-:S09]  /*11140*/  UIMAD UR6, UR6, UR8, URZ ;  /* 0x00000008060672a4 */ /* 0x000fd2000f8e023f */
[----:B------:R-:W-:Y:S02]  /*11150*/  @P0 SHF.R.U32.HI R2, RZ, UR4, R0 ;  /* 0x00000004ff020c19 */ /* 0x000fe40008011600 */
[----:B------:R-:W-:Y:S01]  /*11160*/  R2UR UR4, R19 ;  /* 0x00000000130472ca */ /* 0x000fe200000e0000 */
[----:B------:R-:W-:Y:S02]  /*11170*/  UIMAD UR7, UR7, UR9, UR6 ;  /* 0x00000009070772a4 */ /* 0x000fe4000f8e0206 */
[----:B------:R-:W-:Y:S01]  /*11180*/  USHF.R.S32.HI UR6, URZ, 0x1f, UR36 ;  /* 0x0000001f3f067899 */ /* 0x000fe20008011424 */
[----:B------:R-:W-:-:S09]  /*11190*/  SHF.R.S32.HI R0, RZ, 0x1f, R2 ;  /* 0x0000001fff007819 */ /* 0x000fd20000011402 */
[----:B------:R-:W-:-:S03]  /*111a0*/  UIMAD.WIDE.U32 UR4, UR4, UR8, URZ ;  /* 0x00000008040472a5 */ /* 0x000fc6000f8e003f */
[----:B------:R-:W-:Y:S01]  /*111b0*/  ULDC.64 UR8, c[0x0][0x2e0] ;  /* 0x0000b80000087ab9 */ /* 0x000fe20000000a00 */
[----:B------:R-:W-:Y:S02]  /*111c0*/  UIADD3 UR5, UR5, UR7, URZ ;  /* 0x0000000705057290 */ /* 0x000fe4000fffe03f */
[----:B------:R-:W-:Y:S02]  /*111d0*/  UIMAD UR6, UR6, UR8, URZ ;  /* 0x00000008060672a4 */ /* 0x000fe4000f8e023f */
[----:B------:R-:W-:Y:S02]  /*111e0*/  UIMAD.WIDE.U32 UR4, UR36, UR8, UR4 ;  /* 0x00000008240472a5 */ /* 0x000fe4000f8e0004 */
[----:B------:R-:W-:-:S03]  /*111f0*/  UIMAD UR6, UR36, UR9, UR6 ;  /* 0x00000009240672a4 */ /* 0x000fc6000f8e0206 */
[----:B------:R-:W-:Y:S01]  /*11200*/  ULDC.64 UR8, c[0x0][0x2d0] ;  /* 0x0000b40000087ab9 */ /* 0x000fe20000000a00 */
[----:B------:R-:W-:Y:S01]  /*11210*/  UIADD3 UR5, UR5, UR6, URZ ;  /* 0x0000000605057290 */ /* 0x000fe2000fffe03f */
[----:B------:R-:W-:Y:S02]  /*11220*/  IMAD R3, R0, UR8, RZ ;  /* 0x0000000800037c24 */ /* 0x000fe4000f8e02ff */
[----:B------:R-:W-:Y:S01]  /*11230*/  IMAD.U32 R5, RZ, RZ, UR8 ;  /* 0x00000008ff057e24 */ /* 0x000fe2000f8e00ff */
[----:B------:R-:W-:Y:S01]  /*11240*/  ULDC.64 UR6, c[0x0][0x2c8] ;  /* 0x0000b20000067ab9 */ /* 0x000fe20000000a00 */
[----:B------:R-:W-:Y:S02]  /*11250*/  IMAD.MOV R0, RZ, RZ, -R2 ;  /* 0x000000ffff007224 */ /* 0x000fe400078e0a02 */
[C---:B0-23--:R-:W-:Y:S02]  /*11260*/  IMAD R4, R2.reuse, UR9, R3 ;  /* 0x0000000902047c24 */ /* 0x04dfe4000f8e0203 */
[----:B------:R-:W-:-:S04]  /*11270*/  IMAD.WIDE.U32 R2, R2, R5, UR4 ;  /* 0x0000000402027e25 */ /* 0x000fc8000f8e0005 */
[----:B------:R-:W-:Y:S02]  /*11280*/  IMAD R0, R0, UR12, R6 ;  /* 0x0000000c00007c24 */ /* 0x000fe4000f8e0206 */
[----:B------:R-:W-:-:S03]  /*11290*/  IMAD.IADD R3, R3, 0x1, R4 ;  /* 0x0000000103037824 */ /* 0x000fc600078e0204 */
[----:B------:R-:W-:Y:S01]  /*112a0*/  SHF.R.S32.HI R4, RZ, 0x1f, R0 ;  /* 0x0000001fff047819 */ /* 0x000fe20000011400 */
[----:B------:R-:W-:-:S04]  /*112b0*/  IMAD.WIDE.U32 R2, R0, UR6, R2 ;  /* 0x0000000600027c25 */ /* 0x000fc8000f8e0002 */
[----:B------:R-:W-:-:S04]  /*112c0*/  IMAD R4, R4, UR6, RZ ;  /* 0x0000000604047c24 */ /* 0x000fc8000f8e02ff */
[----:B------:R-:W-:Y:S01]  /*112d0*/  IMAD R0, R0, UR7, R4 ;  /* 0x0000000700007c24 */ /* 0x000fe2000f8e0204 */
[----:B------:R-:W-:-:S04]  /*112e0*/  IADD3 R4, P0, R2, UR10, RZ ;  /* 0x0000000a02047c10 */ /* 0x000fc8000ff1e0ff */
[----:B------:R-:W-:Y:S02]  /*112f0*/  IADD3.X R0, R3, UR11, R0, P0, !PT ;  /* 0x0000000b03007c10 */ /* 0x000fe400087fe400 */
[----:B------:R-:W-:Y:S01]  /*11300*/  PLOP3.LUT P0, PT, PT, PT, UP0, 0x80, 0x0 ;  /* 0x000000000000781c */ /* 0x000fe20003f0f008 */
[----:B------:R-:W-:-:S12]  /*11310*/  VIADD R6, R6, 0x80 ;  /* 0x0000008006067836 */ /* 0x000fd80000000000 */
[----:B------:R-:W-:Y:S01]  /*11320*/  @P0 IMAD.HI.U32 R3, R6, UR13, RZ ;  /* 0x0000000d06030c27 */ /* 0x000fe2000f8e00ff */
[----:B------:R-:W-:Y:S01]  /*11330*/  PLOP3.LUT P0, PT, PT, PT, UP0, 0x80, 0x0 ;  /* 0x000000000000781c */ /* 0x000fe20003f0f008 */
[----:B------:R-:W-:Y:S02]  /*11340*/  @UP0 ULDC UR13, c[0x0][0x450] ;  /* 0x00011400000d0ab9 */ /* 0x000fe40000000800 */
[----:B------:R-:W-:Y:S01]  /*11350*/  IMAD.MOV.U32 R2, RZ, RZ, R6 ;  /* 0x000000ffff027224 */ /* 0x000fe200078e0006 */
[----:B------:R-:W0:Y:S09]  /*11360*/  S2R R20, SR_TID.X ;  /* 0x0000000000147919 */ /* 0x000e320000002100 */
[----:B------:R-:W-:-:S05]  /*11370*/  @P0 SHF.R.U32.HI R2, RZ, UR13, R3 ;  /* 0x0000000dff020c19 */ /* 0x000fca0008011603 */
[----:B------:R-:W-:-:S04]  /*11380*/  IMAD.MOV R3, RZ, RZ, -R2 ;  /* 0x000000ffff037224 */ /* 0x000fc800078e0a02 */
[----:B------:R-:W-:Y:S01]  /*11390*/  IMAD R6, R3, UR12, R6 ;  /* 0x0000000c03067c24 */ /* 0x000fe2000f8e0206 */
[----:B------:R-:W-:-:S05]  /*113a0*/  SHF.R.S32.HI R3, RZ, 0x1f, R2 ;  /* 0x0000001fff037819 */ /* 0x000fca0000011402 */
[----:B------:R-:W-:-:S04]  /*113b0*/  IMAD R3, R3, UR8, RZ ;  /* 0x0000000803037c24 */ /* 0x000fc8000f8e02ff */
[C---:B------:R-:W-:Y:S02]  /*113c0*/  IMAD R7, R2.reuse, UR9, R3 ;  /* 0x0000000902077c24 */ /* 0x040fe4000f8e0203 */
[----:B------:R-:W-:Y:S01]  /*113d0*/  IMAD.WIDE.U32 R2, R2, R5, UR4 ;  /* 0x0000000402027e25 */ /* 0x000fe2000f8e0005 */
[----:B------:R-:W-:-:S03]  /*113e0*/  SHF.R.S32.HI R5, RZ, 0x1f, R6 ;  /* 0x0000001fff057819 */ /* 0x000fc60000011406 */
[----:B------:R-:W-:Y:S02]  /*113f0*/  IMAD.IADD R3, R3, 0x1, R7 ;  /* 0x0000000103037824 */ /* 0x000fe400078e0207 */
[----:B------:R-:W-:Y:S02]  /*11400*/  IMAD R5, R5, UR6, RZ ;  /* 0x0000000605057c24 */ /* 0x000fe4000f8e02ff */
[----:B------:R-:W-:Y:S01]  /*11410*/  IMAD.WIDE.U32 R2, R6, UR6, R2 ;  /* 0x0000000606027c25 */ /* 0x000fe2000f8e0002 */
[----:B------:R-:W-:-:S03]  /*11420*/  UMOV UR4, 0xffffffff ;  /* 0xffffffff00047882 */ /* 0x000fc60000000000 */
[----:B------:R-:W-:Y:S01]  /*11430*/  IMAD R6, R6, UR7, R5 ;  /* 0x0000000706067c24 */ /* 0x000fe2000f8e0205 */
[----:B------:R-:W-:Y:S01]  /*11440*/  IADD3 R7, P0, R2, UR10, RZ ;  /* 0x0000000a02077c10 */ /* 0x000fe2000ff1e0ff */
[C---:B0-----:R-:W-:Y:S01]  /*11450*/  IMAD.SHL.U32 R9, R20.reuse, 0x10, RZ ;  /* 0x0000001014097824 */ /* 0x041fe200078e00ff */
[----:B------:R-:W-:Y:S02]  /*11460*/  LOP3.LUT R18, R20, 0x7f, RZ, 0xc0, !PT ;  /* 0x0000007f14127812 */ /* 0x000fe400078ec0ff */
[----:B------:R-:W-:Y:S02]  /*11470*/  IADD3.X R6, R3, UR11, R6, P0, !PT ;  /* 0x0000000b03067c10 */ /* 0x000fe400087fe406 */
[----:B------:R-:W-:Y:S02]  /*11480*/  LOP3.LUT R9, R9, 0x10, RZ, 0xc0, !PT ;  /* 0x0000001009097812 */ /* 0x000fe400078ec0ff */
[----:B------:R-:W-:Y:S01]  /*11490*/  SHF.R.U32.HI R10, RZ, 0x1, R18 ;  /* 0x00000001ff0a7819 */ /* 0x000fe20000011612 */
[----:B-1----:R-:W-:Y:S06]  /*114a0*/  BRA.DIV UR4, `(.L_x_887) ;  /* 0x0000002a04ac7947 */ /* 0x002fec000b800000 */
[----:B------:R-:W0:Y:S01]  /*114b0*/  SHFL.IDX PT, R3, R4, RZ, 0x1e1f ;  /* 0x001e1fff04037589 */ /* 0x000e2200000e0000 */
[----:B------:R-:W-:-:S03]  /*114c0*/  VIADD R5, R10, UR43 ;  /* 0x0000002b0a057c36 */ /* 0x000fc60008000000 */
[----:B------:R-:W1:Y:S02]  /*114d0*/  SHFL.IDX PT, R2, R0, RZ, 0x1e1f ;  /* 0x001e1fff00027589 */ /* 0x000e6400000e0000 */
[----:B------:R-:W-:Y:S02]  /*114e0*/  ISETP.GE.AND P1, PT, R5, UR41, PT ;  /* 0x0000002905007c0c */ /* 0x000fe4000bf26270 */
[----:B------:R-:W2:Y:S04]  /*114f0*/  SHFL.IDX PT, R4, R4, 0x1, 0x1e1f ;  /* 0x003e1f0004047f89 */ /* 0x000ea800000e0000 */
[----:B------:R-:W3:Y:S04]  /*11500*/  SHFL.IDX PT, R0, R0, 0x1, 0x1e1f ;  /* 0x003e1f0000007f89 */ /* 0x000ee800000e0000 */
[----:B------:R-:W4:Y:S04]  /*11510*/  SHFL.IDX PT, R6, R6, RZ, 0x1e1f ;  /* 0x001e1fff06067589 */ /* 0x000f2800000e0000 */
[----:B------:R1:W2:Y:S01]  /*11520*/  SHFL.IDX PT, R14, R7, RZ, 0x1e1f ;  /* 0x001e1fff070e7589 */ /* 0x0002a200000e0000 */
        /* <DEDUP_REMOVED lines=9> */
[----:B------:R-:W-:-:S13]  /*115c0*/  ISETP.GE.AND P1, PT, R2, UR41, PT ;  /* 0x0000002902007c0c */ /* 0x000fda000bf26270 */
[----:B--2---:R-:W-:-:S05]  /*115d0*/  @!P1 IADD3 R2, P0, R9, R4, RZ ;  /* 0x0000000409029210 */ /* 0x004fca0007f1e0ff */
[----:B---3--:R-:W-:-:S04]  /*115e0*/  @!P1 IMAD.X R0, RZ, RZ, R0, P0 ;  /* 0x000000ffff009224 */ /* 0x008fc800000e0600 */
[----:B------:R-:W-:-:S05]  /*115f0*/  @!P1 IMAD.MOV.U32 R3, RZ, RZ, R0 ;  /* 0x000000ffff039224 */ /* 0x000fca00078e0000 */
[----:B------:R1:W-:Y:S04]  /*11600*/  @!P1 LDGSTS.E.BYPASS.LTC128B.128 [R8+0xf800], desc[UR52][R2.64], !P3 ;  /* 0x0f80000002089fae */ /* 0x0003e8000d901d74 */
[----:B------:R1:W-:Y:S04]  /*11610*/  @!P1 LDGSTS.E.BYPASS.LTC128B.128 [R8+0x11000], desc[UR52][R2.64+0x20], !P4 ;  /* 0x1100002002089fae */ /* 0x0003e8000e101d74 */
[----:B----4-:R1:W-:Y:S02]  /*11620*/  @!P1 LDGSTS.E.BYPASS.LTC128B.128 [R8+0x12800], desc[UR52][R2.64+0x40], !P5 ;  /* 0x1280004002089fae */ /* 0x0103e4000e901d74 */
.L_x_966:
        /* <DEDUP_REMOVED lines=12> */
.L_x_889:
[----:B------:R-:W-:Y:S05]  /*116f0*/  BSYNC B0 ;  /* 0x0000000000007941 */ /* 0x000fea0003800000 */
.L_x_888:
[----:B------:R-:W-:Y:S01]  /*11700*/  NOP ;  /* 0x0000000000007918 */ /* 0x000fe20000000000 */
[----:B------:R-:W-:-:S13]  /*11710*/  PLOP3.LUT P0, PT, PT, PT, PT, 0x80, 0x0 ;  /* 0x000000000000781c */ /* 0x000fda0003f0f070 */
.L_x_890:
[----:B------:R-:W-:Y:S02]  /*11720*/  PLOP3.LUT P1, PT, P1, P0, PT, 0xa2, 0x0 ;  /* 0x000000000000781c */ /* 0x000fe40000f21472 */
[----:B------:R-:W-:-:S08]  /*11730*/  @P0 R2UR P1, UR4, R16 ;  /* 0x00000000100402ca */ /* 0x000fd00000020000 */
[----:B------:R-:W-:-:S05]  /*11740*/  @P0 PLOP3.LUT P0, PT, P1, PT, PT, 0x80, 0x0 ;  /* 0x000000000000081c */ /* 0x000fca0000f0f070 */
[----:B------:R-:W-:Y:S01]  /*11750*/  @!P1 SYNCS.ARRIVE.TRANS64.RED.A0T1 RZ, [UR4+0x19c00], RZ ;  /* 0x019c00ffffff99a7 */ /* 0x000fe20008200404 */
[----:B------:R-:W-:Y:S07]  /*11760*/  @!P1 ARRIVES.LDGSTSBAR.64.TRANSCNT [UR4+0x19c00] ;  /* 0x019c0000ff0099b0 */ /* 0x000fee0008000a84 */
[----:B------:R-:W-:Y:S05]  /*11770*/  @P0 BRA.U.ANY `(.L_x_890) ;  /* 0xfffffffd00e80947 */ /* 0x000fea000393ffff */
[----:B012---:R-:W2:Y:S02]  /*11780*/  LDL.LU R2, [R1+0x14] ;  /* 0x0000140001027983 */ /* 0x007ea40000300800 */
        /* <DEDUP_REMOVED lines=9> */
[----:B------:R-:W1:Y:S03]  /*11820*/  SYNCS.PHASECHK.TRANS64.TRYWAIT P0, [R16+URZ+0x19c20], R3 ;  /* 0x019c2003100075a7 */ /* 0x000e66000800017f */
[----:B01----:R-:W-:Y:S05]  /*11830*/  @!P0 BRA `(.L_x_892) ;  /* 0x0000002800b48947 */ /* 0x003fea0003800000 */
.L_x_967:
[----:B------:R-:W-:Y:S05]  /*11840*/  BSYNC B0 ;  /* 0x0000000000007941 */ /* 0x000fea0003800000 */
.L_x_891:
[----:B------:R-:W-:-:S04]  /*11850*/  UIADD3 UR4, UR44, -0x2, URZ ;  /* 0xfffffffe2c047890 */ /* 0x000fc8000fffe03f */
[----:B------:R-:W-:-:S06]  /*11860*/  UISETP.GE.AND UP0, UPT, UR4, UR45, UPT ;  /* 0x0000002d0400728c */ /* 0x000fcc000bf06270 */
[----:B------:R-:W-:-:S13]  /*11870*/  PLOP3.LUT P0, PT, PT, PT, UP0, 0x40, 0x0 ;  /* 0x000000000000781c */ /* 0x000fda0003f0e808 */
[----:B------:R-:W-:Y:S05]  /*11880*/  @P0 BRA `(.L_x_893) ;  /* 0x0000001000140947 */ /* 0x000fea0003800000 */
[----:B------:R-:W-:Y:S02]  /*11890*/  IMAD.MOV.U32 R0, RZ, RZ, R22 ;  /* 0x000000ffff007224 */ /* 0x000fe400078e0016 */
[----:B------:R-:W-:Y:S02]  /*118a0*/  IMAD.MOV.U32 R5, RZ, RZ, R23 ;  /* 0x000000ffff057224 */ /* 0x000fe400078e0017 */
[----:B------:R-:W-:-:S07]  /*118b0*/  IMAD.U32 R20, RZ, RZ, UR4 ;  /* 0x00000004ff147e24 */ /* 0x000fce000f8e00ff */
.L_x_913:
[----:B-1----:R-:W1:Y:S01]  /*118c0*/  LDC R4, c[0x0][0x430] ;  /* 0x00010c00ff047b82 */ /* 0x002e620000000800 */
[----:B0-----:R-:W0:Y:S01]  /*118d0*/  S2R R2, SR_TID.X ;  /* 0x0000000000027919 */ /* 0x001e220000002100 */
[----:B------:R-:W-:Y:S05]  /*118e0*/  YIELD ;  /* 0x0000000000007946 */ /* 0x000fea0003800000 */
[----:B------:R-:W-:Y:S01]  /*118f0*/  ULDC UR4, c[0x0][0x430] ;  /* 0x00010c0000047ab9 */ /* 0x000fe20000000800 */
[----:B-1----:R-:W-:Y:S02]  /*11900*/  ISETP.NE.AND P0, PT, R4, 0x1, PT ;  /* 0x000000010400780c */ /* 0x002fe40003f05270 */
[C---:B0-----:R-:W-:Y:S01]  /*11910*/  LOP3.LUT R3, R2.reuse, 0x7f, RZ, 0xc0, !PT ;  /* 0x0000007f02037812 */ /* 0x041fe200078ec0ff */
[----:B------:R-:W-:-:S10]  /*11920*/  IMAD.SHL.U32 R2, R2, 0x40, RZ ;  /* 0x0000004002027824 */ /* 0x000fd400078e00ff */
[----:B------:R-:W0:Y:S01]  /*11930*/  @P0 LDC R7, c[0x0][0x434] ;  /* 0x00010d00ff070b82 */ /* 0x000e220000000800 */
[----:B------:R-:W-:Y:S02]  /*11940*/  SHF.R.U32.HI R4, RZ, 0x1, R3 ;  /* 0x00000001ff047819 */ /* 0x000fe40000011603 */
[----:B------:R-:W-:-:S03]  /*11950*/  LOP3.LUT R2, R2, 0x40, RZ, 0xc0, !PT ;  /* 0x0000004002027812 */ /* 0x000fc600078ec0ff */
[----:B------:R-:W-:Y:S02]  /*11960*/  IMAD R9, R20, 0x80, R4 ;  /* 0x0000008014097824 */ /* 0x000fe400078e0204 */
[----:B------:R-:W1:Y:S03]  /*11970*/  @P0 LDC R3, c[0x0][0x438] ;  /* 0x00010e00ff030b82 */ /* 0x000e660000000800 */
[----:B------:R-:W-:-:S05]  /*11980*/  IADD3 R4, R2, R9, R28 ;  /* 0x0000000902047210 */ /* 0x000fca0007ffe01c */
[----:B------:R-:W-:Y:S02]  /*11990*/  IMAD.MOV.U32 R2, RZ, RZ, R4 ;  /* 0x000000ffff027224 */ /* 0x000fe400078e0004 */
[----:B0-----:R-:W-:-:S05]  /*119a0*/  @P0 IMAD.HI.U32 R6, R4, R7, RZ ;  /* 0x0000000704060227 */ /* 0x001fca00078e00ff */
[----:B-1----:R-:W-:-:S05]  /*119b0*/  @P0 SHF.R.U32.HI R2, RZ, R3, R6 ;  /* 0x00000003ff020219 */ /* 0x002fca0000011606 */
        /* <DEDUP_REMOVED lines=10> */
[----:B------:R-:W-:-:S06]  /*11a60*/  LEA.HI.X R7, R2, UR5, R4, 0x2, P0 ;  /* 0x0000000502077c11 */ /* 0x000fcc00080f1404 */
[----:B------:R-:W2:Y:S01]  /*11a70*/  LDG.E R7, desc[UR52][R6.64] ;  /* 0x0000003406077981 */ /* 0x000ea2000c1e1900 */
[----:B------:R-:W-:Y:S01]  /*11a80*/  IMAD.U32 R10, RZ, RZ, UR48 ;  /* 0x00000030ff0a7e24 */ /* 0x000fe2000f8e00ff */
[----:B------:R-:W-:Y:S01]  /*11a90*/  ISETP.GT.AND P1, PT, R20, UR45, PT ;  /* 0x0000002d14007c0c */ /* 0x000fe2000bf24270 */
[----:B------:R-:W-:Y:S02]  /*11aa0*/  VIADD R22, R0, 0x1 ;  /* 0x0000000100167836 */ /* 0x000fe40000000000 */
[----:B------:R-:W-:Y:S01]  /*11ab0*/  VIADD R20, R20, 0xffffffff ;  /* 0xffffffff14147836 */ /* 0x000fe20000000000 */
[----:B------:R-:W-:Y:S02]  /*11ac0*/  ISETP.NE.AND P2, PT, R10, 0x3, PT ;  /* 0x000000030a00780c */ /* 0x000fe40003f45270 */
[----:B------:R-:W-:-:S04]  /*11ad0*/  ISETP.NE.AND P0, PT, R22, 0x2, PT ;  /* 0x000000021600780c */ /* 0x000fc80003f05270 */
[----:B------:R-:W-:Y:S02]  /*11ae0*/  SEL R23, RZ, 0x1, P0 ;  /* 0x00000001ff177807 */ /* 0x000fe40000000000 */
[----:B------:R-:W-:Y:S02]  /*11af0*/  SEL R22, R22, RZ, P0 ;  /* 0x000000ff16167207 */ /* 0x000fe40000000000 */
[----:B------:R-:W-:Y:S02]  /*11b00*/  LOP3.LUT R23, R5, R23, RZ, 0x3c, !PT ;  /* 0x0000001705177212 */ /* 0x000fe400078e3cff */
[----:B--2---:R-:W-:Y:S01]  /*11b10*/  SHF.R.S32.HI R18, RZ, 0x1f, R7 ;  /* 0x0000001fff127819 */ /* 0x004fe20000011407 */
[----:B------:R-:W-:Y:S06]  /*11b20*/  @!P2 BRA `(.L_x_894) ;  /* 0x000000000004a947 */ /* 0x000fec0003800000 */
[----:B------:R-:W-:Y:S01]  /*11b30*/  BPT.TRAP 0x1 ;  /* 0x000000040000795c */ /* 0x000fe20000300000 */
.L_x_894:
[----:B------:R-:W-:Y:S01]  /*11b40*/  IMAD R4, R22, 0x8, R16 ;  /* 0x0000000816047824 */ /* 0x000fe200078e0210 */
[----:B------:R-:W-:Y:S01]  /*11b50*/  SHF.L.U32 R10, R23, 0x1f, RZ ;  /* 0x0000001f170a7819 */ /* 0x000fe200000006ff */
[----:B------:R-:W-:Y:S01]  /*11b60*/  BSSY B0, `(.L_x_895) ;  /* 0x0000004000007945 */ /* 0x000fe20003800000 */
[----:B------:R-:W-:Y:S02]  /*11b70*/  SHF.R.S32.HI R9, RZ, 0x1f, R8 ;  /* 0x0000001fff097819 */ /* 0x000fe40000011408 */
[----:B------:R-:W0:Y:S02]  /*11b80*/  SYNCS.PHASECHK.TRANS64.TRYWAIT P0, [R4+URZ+0x19c80], R10 ;  /* 0x019c800a040075a7 */ /* 0x000e24000800017f */
[----:B0-----:R-:W-:Y:S05]  /*11b90*/  @!P0 BRA `(.L_x_896) ;  /* 0x0000002400f08947 */ /* 0x001fea0003800000 */
.L_x_968:
[----:B------:R-:W-:Y:S05]  /*11ba0*/  BSYNC B0 ;  /* 0x0000000000007941 */ /* 0x000fea0003800000 */
.L_x_895:
[----:B------:R-:W2:Y:S01]  /*11bb0*/  LDL R11, [R1] ;  /* 0x00000000010b7983 */ /* 0x000ea20000100800 */
        /* <DEDUP_REMOVED lines=19> */
[----:B------:R-:W-:-:S04]  /*11cf0*/  IADD3 R21, P0, R2, UR6, RZ ;  /* 0x0000000602157c10 */ /* 0x000fc8000ff1e0ff */
[----:B------:R-:W-:Y:S01]  /*11d00*/  IADD3.X R26, R26, UR7, R3, P0, !PT ;  /* 0x000000071a1a7c10 */ /* 0x000fe200087fe403 */
[----:B--2---:R-:W-:Y:S01]  /*11d10*/  IMAD R6, R22, 0x3000, R11 ;  /* 0x0000300016067824 */ /* 0x004fe200078e020b */
[----:B------:R-:W-:Y:S07]  /*11d20*/  BRA.DIV UR4, `(.L_x_897) ;  /* 0x0000002604a07947 */ /* 0x000fee000b800000 */
[----:B------:R-:W1:Y:S01]  /*11d30*/  S2R R3, SR_TID.X ;  /* 0x0000000000037919 */ /* 0x000e620000002100 */
[----:B------:R-:W-:Y:S01]  /*11d40*/  IMAD.IADD R6, R16, 0x1, R6 ;  /* 0x0000000110067824 */ /* 0x000fe200078e0206 */
[----:B------:R-:W2:Y:S01]  /*11d50*/  SHFL.IDX PT, R2, R21, RZ, 0x1e1f ;  /* 0x001e1fff15027589 */ /* 0x000ea200000e0000 */
[----:B-1----:R-:W-:-:S03]  /*11d60*/  IMAD.SHL.U32 R11, R3, 0x10, RZ ;  /* 0x00000010030b7824 */ /* 0x002fc600078e00ff */
[----:B------:R-:W1:Y:S02]  /*11d70*/  SHFL.IDX PT, R3, R26, RZ, 0x1e1f ;  /* 0x001e1fff1a037589 */ /* 0x000e6400000e0000 */
[----:B------:R-:W-:Y:S02]  /*11d80*/  LOP3.LUT R11, R11, 0x10, RZ, 0xc0, !PT ;  /* 0x000000100b0b7812 */ /* 0x000fe400078ec0ff */
[----:B------:R-:W3:Y:S02]  /*11d90*/  SHFL.IDX PT, R26, R26, 0x1, 0x1e1f ;  /* 0x003e1f001a1a7f89 */ /* 0x000ee400000e0000 */
[----:B--2---:R-:W-:-:S05]  /*11da0*/  IADD3 R2, P0, R11, R2, RZ ;  /* 0x000000020b027210 */ /* 0x004fca0007f1e0ff */
[----:B-1----:R-:W-:-:S05]  /*11db0*/  IMAD.X R3, RZ, RZ, R3, P0 ;  /* 0x000000ffff037224 */ /* 0x002fca00000e0603 */
[----:B------:R-:W-:Y:S04]  /*11dc0*/  LDGSTS.E.BYPASS.LTC128B.128 [R6+0x9000], desc[UR52][R2.64], !P4 ;  /* 0x0900000002067fae */ /* 0x000fe8000e101d74 */
[----:B------:R-:W-:Y:S04]  /*11dd0*/  LDGSTS.E.BYPASS.LTC128B.128 [R6+0xa000], desc[UR52][R2.64+0x20], !P3 ;  /* 0x0a00002002067fae */ /* 0x000fe8000d901d74 */
[----:B------:R1:W-:Y:S04]  /*11de0*/  LDGSTS.E.BYPASS.LTC128B.128 [R6+0xb000], desc[UR52][R2.64+0x40], !P2 ;  /* 0x0b00004002067fae */ /* 0x0003e8000d101d74 */
[----:B-1-3--:R1:W2:Y:S02]  /*11df0*/  SHFL.IDX PT, R2, R21, 0x1, 0x1e1f ;  /* 0x003e1f0015027f89 */ /* 0x00a2a400000e0000 */
.L_x_974:
        /* <DEDUP_REMOVED lines=13> */
.L_x_898:
        /* <DEDUP_REMOVED lines=11> */
.L_x_899:
[----:B------:R2:W-:Y:S01]  /*11f80*/  SYNCS.ARRIVE.TRANS64.A1T0 RZ, [R4+URZ+0x19c70], RZ ;  /* 0x019c70ff04ff79a7 */ /* 0x0005e2000810003f */
[----:B------:R-:W-:Y:S05]  /*11f90*/  @!P3 BRA `(.L_x_900) ;  /* 0x000000000004b947 */ /* 0x000fea0003800000 */
[----:B------:R-:W-:Y:S01]  /*11fa0*/  BPT.TRAP 0x1 ;  /* 0x000000040000795c */ /* 0x000fe20000300000 */
.L_x_900:
[----:B------:R-:W3:Y:S01]  /*11fb0*/  SYNCS.PHASECHK.TRANS64.TRYWAIT P0, [R4+URZ+0x19c40], R10 ;  /* 0x019c400a040075a7 */ /* 0x000ee2000800017f */
[----:B------:R-:W-:Y:S04]  /*11fc0*/  BSSY B0, `(.L_x_901) ;  /* 0x0000002000007945 */ /* 0x000fe80003800000 */
[----:B---3--:R-:W-:Y:S05]  /*11fd0*/  @!P0 BRA `(.L_x_902) ;  /* 0x0000002400a08947 */ /* 0x008fea0003800000 */
.L_x_975:
[----:B------:R-:W-:Y:S05]  /*11fe0*/  BSYNC B0 ;  /* 0x0000000000007941 */ /* 0x000fea0003800000 */
.L_x_901:
[----:B------:R-:W1:Y:S01]  /*11ff0*/  S2R R11, SR_TID.X ;  /* 0x00000000000b7919 */ /* 0x000e620000002100 */
        /* <DEDUP_REMOVED lines=33> */
.L_x_981:
        /* <DEDUP_REMOVED lines=10> */
.L_x_904:
        /* <DEDUP_REMOVED lines=11> */
.L_x_905:
[----:B------:R-:W-:Y:S01]  /*12360*/  IMAD.U32 R2, RZ, RZ, UR47 ;  /* 0x0000002fff027e24 */ /* 0x000fe2000f8e00ff */
[----:B------:R0:W-:Y:S04]  /*12370*/  SYNCS.ARRIVE.TRANS64.A1T0 RZ, [R4+URZ+0x19c30], RZ ;  /* 0x019c30ff04ff79a7 */ /* 0x0001e8000810003f */
[----:B------:R-:W-:-:S13]  /*12380*/  ISETP.NE.AND P0, PT, R2, 0x3, PT ;  /* 0x000000030200780c */ /* 0x000fda0003f05270 */
[----:B0-----:R-:W-:Y:S05]  /*12390*/  @!P0 BRA `(.L_x_906) ;  /* 0x0000000000048947 */ /* 0x001fea0003800000 */
[----:B------:R-:W-:Y:S01]  /*123a0*/  BPT.TRAP 0x1 ;  /* 0x000000040000795c */ /* 0x000fe20000300000 */
.L_x_906:
[----:B------:R-:W-:Y:S01]  /*123b0*/  LOP3.LUT R3, R5, 0x1, RZ, 0x3c, !PT ;  /* 0x0000000105037812 */ /* 0x000fe200078e3cff */
[----:B------:R-:W-:Y:S01]  /*123c0*/  IMAD R2, R0, 0x8, R16 ;  /* 0x0000000800027824 */ /* 0x000fe200078e0210 */
[----:B------:R-:W-:Y:S02]  /*123d0*/  BSSY B0, `(.L_x_907) ;  /* 0x0000004000007945 */ /* 0x000fe40003800000 */
[----:B------:R-:W-:-:S04]  /*123e0*/  SHF.L.U32 R3, R3, 0x1f, RZ ;  /* 0x0000001f03037819 */ /* 0x000fc800000006ff */
[----:B------:R-:W0:Y:S02]  /*123f0*/  SYNCS.PHASECHK.TRANS64.TRYWAIT P2, [R2+URZ+0x19c70], R3 ;  /* 0x019c7003020075a7 */ /* 0x000e24000804017f */
[----:B0-----:R-:W-:Y:S05]  /*12400*/  @!P2 BRA `(.L_x_908) ;  /* 0x000000240040a947 */ /* 0x001fea0003800000 */
.L_x_982:
[----:B------:R-:W-:Y:S05]  /*12410*/  BSYNC B0 ;  /* 0x0000000000007941 */ /* 0x000fea0003800000 */
.L_x_907:
[----:B--23--:R-:W-:-:S05]  /*12420*/  IMAD.U32 R4, RZ, RZ, UR48 ;  /* 0x00000030ff047e24 */ /* 0x00cfca000f8e00ff */
[----:B------:R-:W-:-:S13]  /*12430*/  ISETP.NE.AND P2, PT, R4, 0x3, PT ;  /* 0x000000030400780c */ /* 0x000fda0003f45270 */
[----:B------:R-:W-:Y:S05]  /*12440*/  @!P2 BRA `(.L_x_909) ;  /* 0x000000000004a947 */ /* 0x000fea0003800000 */
[----:B------:R-:W-:Y:S01]  /*12450*/  BPT.TRAP 0x1 ;  /* 0x000000040000795c */ /* 0x000fe20000300000 */
.L_x_909:
[----:B------:R-:W-:Y:S01]  /*12460*/  SHF.L.U32 R4, R5, 0x1f, RZ ;  /* 0x0000001f05047819 */ /* 0x000fe200000006ff */
[----:B0-----:R-:W-:-:S03]  /*12470*/  IMAD R3, R0, 0x3000, RZ ;  /* 0x0000300000037824 */ /* 0x001fc600078e02ff */
[----:B------:R-:W0:Y:S02]  /*12480*/  SYNCS.PHASECHK.TRANS64.TRYWAIT P2, [R2+URZ+0x19c60], R4 ;  /* 0x019c6004020075a7 */ /* 0x000e24000804017f */
[----:B0-----:R-:W-:Y:S05]  /*12490*/  @!P2 BRA `(.L_x_910) ;  /* 0x000000240030a947 */ /* 0x001fea0003800000 */
.L_x_983:
[----:B------:R-:W2:Y:S04]  /*124a0*/  LDL R0, [R1+0x8] ;  /* 0x0000080001007983 */ /* 0x000ea80000100800 */
[----:B------:R-:W3:Y:S01]  /*124b0*/  LDL R10, [R1+0x4] ;  /* 0x00000400010a7983 */ /* 0x000ee20000100800 */
[----:B------:R-:W-:Y:S05]  /*124c0*/  WARPSYNC.ALL ;  /* 0x0000000000007948 */ /* 0x000fea0003800000 */
[----:B------:R-:W4:Y:S02]  /*124d0*/  S2R R12, SR_TID.X ;  /* 0x00000000000c7919 */ /* 0x000f240000002100 */
[----:B----4-:R-:W-:Y:S01]  /*124e0*/  LOP3.LUT P2, RZ, R12, 0x4, RZ, 0xc0, !PT ;  /* 0x000000040cff7812 */ /* 0x010fe2000784c0ff */
[----:B------:R-:W-:-:S05]  /*124f0*/  IMAD.MOV.U32 R12, RZ, RZ, 0x40 ;  /* 0x00000040ff0c7424 */ /* 0x000fca00078e00ff */
[----:B------:R-:W-:Y:S02]  /*12500*/  SEL R12, R12, 0xffffffc0, !P2 ;  /* 0xffffffc00c0c7807 */ /* 0x000fe40005000000 */
[C---:B--2---:R-:W-:Y:S02]  /*12510*/  LOP3.LUT R5, R3.reuse, R0, RZ, 0xfc, !PT ;  /* 0x0000000003057212 */ /* 0x044fe400078efcff */
[----:B---3--:R-:W-:-:S03]  /*12520*/  LOP3.LUT R3, R3, R10, RZ, 0xfc, !PT ;  /* 0x0000000a03037212 */ /* 0x008fc600078efcff */
[C---:B------:R-:W-:Y:S02]  /*12530*/  IMAD.IADD R0, R16.reuse, 0x1, R5 ;  /* 0x0000000110007824 */ /* 0x040fe400078e0205 */
[----:B------:R-:W-:-:S03]  /*12540*/  IMAD.IADD R3, R16, 0x1, R3 ;  /* 0x0000000110037824 */ /* 0x000fc600078e0203 */
[----:B01----:R-:W0:Y:S02]  /*12550*/  LDSM.16.MT88.4 R4, [R0+0x9000] ;  /* 0x009000000004783b */ /* 0x003e240000004200 */
        /* <DEDUP_REMOVED lines=17> */
[----:B------:R-:W1:Y:S01]  /*12670*/  LDSM.16.MT88.4 R4, [R0+0x9800] ;  /* 0x009800000004783b */ /* 0x000e620000004200 */
[----:B0-----:R-:W-:Y:S01]  /*12680*/  IADD3 R3, R12, 0x3000, R3 ;  /* 0x000030000c037810 */ /* 0x001fe20007ffe003 */
[----:B------:R-:W-:-:S05]  /*12690*/  IMAD.U32 R12, RZ, RZ, UR48 ;  /* 0x00000030ff0c7e24 */ /* 0x000fca000f8e00ff */
[----:B------:R-:W-:Y:S02]  /*126a0*/  ISETP.NE.AND P2, PT, R12, 0x3, PT ;  /* 0x000000030c00780c */ /* 0x000fe40003f45270 */
[C-C-:B-1----:R-:W-:Y:S02]  /*126b0*/  PRMT R8, R4.reuse, 0x6420, R5.reuse ;  /* 0x0000642004087816 */ /* 0x142fe40000000005 */
        /* <DEDUP_REMOVED lines=24> */
.L_x_911:
[----:B-1----:R1:W-:Y:S01]  /*12840*/  SYNCS.ARRIVE.TRANS64.A1T0 RZ, [R2+URZ+0x19c50], RZ ;  /* 0x019c50ff02ff79a7 */ /* 0x0023e2000810003f */
[----:B------:R-:W-:Y:S06]  /*12850*/  BAR.SYNC.DEFER_BLOCKING 0x2, 0x80 ;  /* 0x0082000000007b1d */ /* 0x000fec0000010000 */
[----:B------:R-:W-:Y:S05]  /*12860*/  @!P0 BRA `(.L_x_912) ;  /* 0x0000000000048947 */ /* 0x000fea0003800000 */
[----:B------:R-:W-:Y:S01]  /*12870*/  BPT.TRAP 0x1 ;  /* 0x000000040000795c */ /* 0x000fe20000300000 */
.L_x_912:
[----:B-1----:R-:W-:Y:S02]  /*12880*/  VIADD R2, R2, 0x19c80 ;  /* 0x00019c8002027836 */ /* 0x002fe40000000000 */
[----:B------:R-:W-:Y:S02]  /*12890*/  IMAD.MOV.U32 R0, RZ, RZ, R22 ;  /* 0x000000ffff007224 */ /* 0x000fe400078e0016 */
[----:B------:R-:W-:Y:S01]  /*128a0*/  IMAD.MOV.U32 R5, RZ, RZ, R23 ;  /* 0x000000ffff057224 */ /* 0x000fe200078e0017 */
[----:B------:R-:W-:-:S04]  /*128b0*/  PRMT R2, R29, 0x654, R2 ;  /* 0x000006541d027816 */ /* 0x000fc80000000002 */
[----:B------:R1:W-:Y:S01]  /*128c0*/  SYNCS.ARRIVE.TRANS64.RED.A1T0 RZ, [R2+URZ], RZ ;  /* 0x000000ff02ff79a7 */ /* 0x0003e2000810043f */
[----:B------:R-:W-:Y:S05]  /*128d0*/  @P1 BRA `(.L_x_913) ;  /* 0xffffffec00f81947 */ /* 0x000fea000383ffff */
.L_x_893:
[----:B-1----:R-:W1:Y:S01]  /*128e0*/  S2R R2, SR_TID.X ;  /* 0x0000000000027919 */ /* 0x002e620000002100 */
[----:B------:R-:W-:Y:S01]  /*128f0*/  BSSY B0, `(.L_x_914) ;  /* 0x0000012000007945 */ /* 0x000fe20003800000 */
[----:B------:R-:W-:Y:S01]  /*12900*/  IMAD.U32 R6, RZ, RZ, UR47 ;  /* 0x0000002fff067e24 */ /* 0x000fe2000f8e00ff */
[----:B-1----:R-:W-:-:S04]  /*12910*/  LOP3.LUT R2, R2, 0x7f, RZ, 0xc0, !PT ;  /* 0x0000007f02027812 */ /* 0x002fc800078ec0ff */
[----:B------:R-:W-:-:S13]  /*12920*/  ISETP.NE.AND P0, PT, R2, RZ, PT ;  /* 0x000000ff0200720c */ /* 0x000fda0003f05270 */
[----:B------:R-:W-:Y:S05]  /*12930*/  @P0 BRA `(.L_x_915) ;  /* 0x0000000000340947 */ /* 0x000fea0003800000 */
[----:B------:R-:W1:Y:S01]  /*12940*/  S2R R7, SR_LANEID ;  /* 0x0000000000077919 */ /* 0x000e620000000000 */
[----:B------:R-:W-:Y:S01]  /*12950*/  VOTEU.ANY UR4, UPT, PT ;  /* 0x0000000000047886 */ /* 0x000fe200038e0100 */
[----:B0-----:R-:W0:Y:S01]  /*12960*/  LDC.64 R2, c[0x0][0xc80] ;  /* 0x00032000ff027b82 */ /* 0x001e220000000a00 */
[----:B------:R-:W1:Y:S08]  /*12970*/  FLO.U32 R0, UR4 ;  /* 0x0000000400007d00 */ /* 0x000e7000080e0000 */
[----:B------:R-:W0:Y:S01]  /*12980*/  POPC R5, UR4 ;  /* 0x0000000400057d09 */ /* 0x000e220008000000 */
[----:B-1----:R-:W-:-:S13]  /*12990*/  ISETP.EQ.U32.AND P1, PT, R0, R7, PT ;  /* 0x000000070000720c */ /* 0x002fda0003f22070 */
[----:B0-----:R-:W2:Y:S01]  /*129a0*/  @P1 ATOMG.E.ADD.STRONG.GPU PT, R3, desc[UR52][R2.64], R5 ;  /* 0x00000005020319a8 */ /* 0x001ea200081ee1f4 */
[----:B------:R-:W0:Y:S02]  /*129b0*/  S2R R4, SR_LTMASK ;  /* 0x0000000000047919 */ /* 0x000e240000003900 */
[----:B0-----:R-:W-:-:S04]  /*129c0*/  LOP3.LUT R4, R4, UR4, RZ, 0xc0, !PT ;  /* 0x0000000404047c12 */ /* 0x001fc8000f8ec0ff */
[----:B------:R-:W0:Y:S01]  /*129d0*/  POPC R7, R4 ;  /* 0x0000000400077309 */ /* 0x000e220000000000 */
[----:B--2---:R-:W0:Y:S02]  /*129e0*/  SHFL.IDX PT, R0, R3, R0, 0x1f ;  /* 0x00001f0003007589 */ /* 0x004e2400000e0000 */
[----:B0-----:R-:W-:-:S05]  /*129f0*/  IADD3 R0, R0, UR49, R7 ;  /* 0x0000003100007c10 */ /* 0x001fca000fffe007 */
[----:B------:R1:W-:Y:S02]  /*12a00*/  STL [R1+0xc], R0 ;  /* 0x00000c0001007387 */ /* 0x0003e40000100800 */
.L_x_915:
[----:B------:R-:W-:Y:S05]  /*12a10*/  BSYNC B0 ;  /* 0x0000000000007941 */ /* 0x000fea0003800000 */
.L_x_914:
[----:B------:R-:W-:-:S13]  /*12a20*/  ISETP.NE.AND P1, PT, R6, 0x3, PT ;  /* 0x000000030600780c */ /* 0x000fda0003f25270 */
[----:B------:R-:W-:Y:S05]  /*12a30*/  @!P1 BRA `(.L_x_916) ;  /* 0x0000000000049947 */ /* 0x000fea0003800000 */
[----:B------:R-:W-:Y:S01]  /*12a40*/  BPT.TRAP 0x1 ;  /* 0x000000040000795c */ /* 0x000fe20000300000 */
.L_x_916:
[----:B-1----:R-:W-:Y:S01]  /*12a50*/  LOP3.LUT R0, R23, 0x1, RZ, 0x3c, !PT ;  /* 0x0000000117007812 */ /* 0x002fe200078e3cff */
[----:B0-----:R-:W-:Y:S01]  /*12a60*/  IMAD R3, R22, 0x8, R16 ;  /* 0x0000000816037824 */ /* 0x001fe200078e0210 */
[----:B------:R-:W-:Y:S02]  /*12a70*/  BSSY B0, `(.L_x_917) ;  /* 0x0000004000007945 */ /* 0x000fe40003800000 */
[----:B------:R-:W-:-:S04]  /*12a80*/  SHF.L.U32 R0, R0, 0x1f, RZ ;  /* 0x0000001f00007819 */ /* 0x000fc800000006ff */
[----:B------:R-:W0:Y:S02]  /*12a90*/  SYNCS.PHASECHK.TRANS64.TRYWAIT P2, [R3+URZ+0x19c70], R0 ;  /* 0x019c7000030075a7 */ /* 0x000e24000804017f */
[----:B0-----:R-:W-:Y:S05]  /*12aa0*/  @!P2 BRA `(.L_x_918) ;  /* 0x0000001c00c0a947 */ /* 0x001fea0003800000 */
.L_x_984:
[----:B------:R-:W-:Y:S05]  /*12ab0*/  BSYNC B0 ;  /* 0x0000000000007941 */ /* 0x000fea0003800000 */
.L_x_917:
[----:B------:R-:W-:-:S05]  /*12ac0*/  IMAD.U32 R2, RZ, RZ, UR48 ;  /* 0x00000030ff027e24 */ /* 0x000fca000f8e00ff */
[----:B------:R-:W-:-:S13]  /*12ad0*/  ISETP.NE.AND P2, PT, R2, 0x3, PT ;  /* 0x000000030200780c */ /* 0x000fda0003f45270 */
[----:B------:R-:W-:Y:S05]  /*12ae0*/  @!P2 BRA `(.L_x_919) ;  /* 0x000000000004a947 */ /* 0x000fea0003800000 */
[----:B------:R-:W-:Y:S01]  /*12af0*/  BPT.TRAP 0x1 ;  /* 0x000000040000795c */ /* 0x000fe20000300000 */
.L_x_919:
[----:B0-----:R-:W-:-:S04]  /*12b00*/  SHF.L.U32 R0, R23, 0x1f, RZ ;  /* 0x0000001f17007819 */ /* 0x001fc800000006ff */
[----:B------:R-:W0:Y:S02]  /*12b10*/  SYNCS.PHASECHK.TRANS64.TRYWAIT P2, [R3+URZ+0x19c60], R0 ;  /* 0x019c6000030075a7 */ /* 0x000e24000804017f */
[----:B0-----:R-:W-:Y:S05]  /*12b20*/  @!P2 BRA `(.L_x_920) ;  /* 0x0000001c00b4a947 */ /* 0x001fea0003800000 */
.L_x_985:
[----:B------:R-:W2:Y:S04]  /*12b30*/  LDL R4, [R1+0x8] ;  /* 0x0000080001047983 */ /* 0x000ea80000100800 */
[----:B------:R-:W3:Y:S01]  /*12b40*/  LDL R10, [R1+0x4] ;  /* 0x00000400010a7983 */ /* 0x000ee20000100800 */
[----:B------:R-:W-:Y:S01]  /*12b50*/  IMAD R2, R22, 0x3000, RZ ;  /* 0x0000300016027824 */ /* 0x000fe200078e02ff */
[----:B------:R-:W-:Y:S05]  /*12b60*/  WARPSYNC.ALL ;  /* 0x0000000000007948 */ /* 0x000fea0003800000 */
[----:B------:R-:W1:Y:S02]  /*12b70*/  S2R R12, SR_TID.X ;  /* 0x00000000000c7919 */ /* 0x000e640000002100 */
[----:B-1----:R-:W-:Y:S01]  /*12b80*/  LOP3.LUT P2, RZ, R12, 0x4, RZ, 0xc0, !PT ;  /* 0x000000040cff7812 */ /* 0x002fe2000784c0ff */
[----:B------:R-:W-:-:S05]  /*12b90*/  IMAD.MOV.U32 R12, RZ, RZ, 0x40 ;  /* 0x00000040ff0c7424 */ /* 0x000fca00078e00ff */
[----:B------:R-:W-:Y:S02]  /*12ba0*/  SEL R12, R12, 0xffffffc0, !P2 ;  /* 0xffffffc00c0c7807 */ /* 0x000fe40005000000 */
[----:B--2---:R-:W-:-:S05]  /*12bb0*/  LOP3.LUT R5, R2, R4, RZ, 0xfc, !PT ;  /* 0x0000000402057212 */ /* 0x004fca00078efcff */
[----:B0-----:R-:W-:-:S05]  /*12bc0*/  IMAD.IADD R0, R16, 0x1, R5 ;  /* 0x0000000110007824 */ /* 0x001fca00078e0205 */
[----:B------:R-:W0:Y:S02]  /*12bd0*/  LDSM.16.MT88.4 R4, [R0+0x9000] ;  /* 0x009000000004783b */ /* 0x000e240000004200 */
[C-C-:B0-----:R-:W-:Y:S02]  /*12be0*/  PRMT R8, R4.reuse, 0x6420, R5.reuse ;  /* 0x0000642004087816 */ /* 0x141fe40000000005 */
[----:B------:R-:W-:Y:S02]  /*12bf0*/  PRMT R9, R4, 0x7531, R5 ;  /* 0x0000753104097816 */ /* 0x000fe40000000005 */
[----:B---3--:R-:W-:Y:S02]  /*12c00*/  LOP3.LUT R5, R2, R10, RZ, 0xfc, !PT ;  /* 0x0000000a02057212 */ /* 0x008fe400078efcff */
[C-C-:B------:R-:W-:Y:S02]  /*12c10*/  PRMT R10, R6.reuse, 0x6420, R7.reuse ;  /* 0x00006420060a7816 */ /* 0x140fe40000000007 */
[----:B------:R-:W-:Y:S01]  /*12c20*/  PRMT R11, R6, 0x7531, R7 ;  /* 0x00007531060b7816 */ /* 0x000fe20000000007 */
[----:B------:R-:W-:-:S05]  /*12c30*/  IMAD.IADD R2, R16, 0x1, R5 ;  /* 0x0000000110027824 */ /* 0x000fca00078e0205 */
        /* <DEDUP_REMOVED lines=42> */
.L_x_921:
[----:B-1----:R1:W-:Y:S01]  /*12ee0*/  SYNCS.ARRIVE.TRANS64.A1T0 RZ, [R3+URZ+0x19c50], RZ ;  /* 0x019c50ff03ff79a7 */ /* 0x0023e2000810003f */
[----:B------:R-:W-:Y:S06]  /*12ef0*/  BAR.SYNC.DEFER_BLOCKING 0x2, 0x80 ;  /* 0x0082000000007b1d */ /* 0x000fec0000010000 */
[----:B------:R-:W-:Y:S05]  /*12f00*/  @!P1 BRA `(.L_x_922) ;  /* 0x0000000000049947 */ /* 0x000fea0003800000 */
[----:B------:R-:W-:Y:S01]  /*12f10*/  BPT.TRAP 0x1 ;  /* 0x000000040000795c */ /* 0x000fe20000300000 */
.L_x_922:
[----:B------:R-:W-:Y:S02]  /*12f20*/  VIADD R0, R3, 0x19c80 ;  /* 0x00019c8003007836 */ /* 0x000fe40000000000 */
[----:B------:R-:W-:-:S03]  /*12f30*/  VIADD R22, R22, 0x1 ;  /* 0x0000000116167836 */ /* 0x000fc60000000000 */
[----:B------:R-:W-:Y:S02]  /*12f40*/  PRMT R0, R29, 0x654, R0 ;  /* 0x000006541d007816 */ /* 0x000fe40000000000 */
[C---:B------:R-:W-:Y:S02]  /*12f50*/  ISETP.NE.AND P1, PT, R22.reuse, 0x2, PT ;  /* 0x000000021600780c */ /* 0x040fe40003f25270 */
[----:B------:R2:W-:Y:S02]  /*12f60*/  SYNCS.ARRIVE.TRANS64.RED.A1T0 RZ, [R0+URZ], RZ ;  /* 0x000000ff00ff79a7 */ /* 0x0005e4000810043f */
[----:B0-----:R-:W-:Y:S02]  /*12f70*/  SEL R2, RZ, 0x1, P1 ;  /* 0x00000001ff027807 */ /* 0x001fe40000800000 */
[----:B------:R-:W-:Y:S02]  /*12f80*/  SEL R22, R22, RZ, P1 ;  /* 0x000000ff16167207 */ /* 0x000fe40000800000 */
[----:B------:R-:W-:-:S07]  /*12f90*/  LOP3.LUT R23, R23, R2, RZ, 0x3c, !PT ;  /* 0x0000000217177212 */ /* 0x000fce00078e3cff */
.L_x_863:
[----:B------:R-:W-:Y:S05]  /*12fa0*/  BSYNC B7 ;  /* 0x0000000000077941 */ /* 0x000fea0003800000 */
.L_x_861:
[----:B------:R3:W5:Y:S01]  /*12fb0*/  LDL R2, [R1+0xc] ;  /* 0x00000c0001027983 */ /* 0x0007620000100800 */
[----:B------:R-:W-:-:S13]  /*12fc0*/  LOP3.LUT P1, RZ, R17, 0x800, RZ, 0xc0, !PT ;  /* 0x0000080011ff7812 */ /* 0x000fda000782c0ff */
[----:B---3--:R-:W-:Y:S05]  /*12fd0*/  @!P1 BRA `(.L_x_923) ;  /* 0x0000000000249947 */ /* 0x008fea0003800000 */
[----:B------:R-:W3:Y:S08]  /*12fe0*/  S2UR UR4, SR_CgaCtaId ;  /* 0x00000000000479c3 */ /* 0x000ef00000008800 */
[----:B------:R-:W-:Y:S01]  /*12ff0*/  BAR.SYNC.DEFER_BLOCKING 0x5, 0x200 ;  /* 0x0148000000007b1d */ /* 0x000fe20000010000 */
[----:B------:R-:W-:Y:S01]  /*13000*/  MOV R16, 0x400 ;  /* 0x0000040000107802 */ /* 0x000fe20000000f00 */
[----:B---3--:R-:W-:-:S05]  /*13010*/  IMAD.U32 R29, RZ, RZ, UR4 ;  /* 0x00000004ff1d7e24 */ /* 0x008fca000f8e00ff */
[----:B------:R-:W-:-:S05]  /*13020*/  LEA R16, R29, R16, 0x18 ;  /* 0x000000101d107211 */ /* 0x000fca00078ec0ff */
[----:B-----5:R-:W3:Y:S04]  /*13030*/  LDS R2, [R16+0x19cd0] ;  /* 0x019cd00010027984 */ /* 0x020ee80000000800 */
[----:B---3--:R3:W-:Y:S01]  /*13040*/  STL [R1+0xc], R2 ;  /* 0x00000c0201007387 */ /* 0x0087e20000100800 */
[----:B------:R-:W-:Y:S06]  /*13050*/  BAR.ARV 0x4, 0x200 ;  /* 0x0108000000007b1d */ /* 0x000fec0000002000 */
[----:B------:R-:W-:Y:S05]  /*13060*/  BRA `(.L_x_924) ;  /* 0x0000000000207947 */ /* 0x000fea0003800000 */
.L_x_923:
[----:B------:R-:W3:Y:S01]  /*13070*/  @!P0 S2R R29, SR_CgaCtaId ;  /* 0x00000000001d8919 */ /* 0x000ee20000008800 */
[----:B0-2---:R-:W-:Y:S01]  /*13080*/  @!P0 MOV R0, 0x400 ;  /* 0x0000040000008802 */ /* 0x005fe20000000f00 */
[----:B------:R-:W-:Y:S03]  /*13090*/  BAR.SYNC.DEFER_BLOCKING 0x4, 0x200 ;  /* 0x0108000000007b1d */ /* 0x000fe60000010000 */
[----:B---3--:R-:W-:-:S03]  /*130a0*/  @!P0 LEA R16, R29, R0, 0x18 ;  /* 0x000000001d108211 */ /* 0x008fc600078ec0ff */
[----:B-----5:R-:W0:Y:S04]  /*130b0*/  SHFL.IDX PT, R0, R2, RZ, 0x1f ;  /* 0x00001fff02007589 */ /* 0x020e2800000e0000 */
[----:B------:R4:W-:Y:S04]  /*130c0*/  @!P0 STS [R16+0x19cd0], R2 ;  /* 0x019cd00210008388 */ /* 0x0009e80000000800 */
[----:B0-----:R4:W-:Y:S01]  /*130d0*/  STL [R1+0xc], R0 ;  /* 0x00000c0001007387 */ /* 0x0019e20000100800 */
[----:B------:R-:W-:Y:S06]  /*130e0*/  BAR.ARV 0x5, 0x200 ;  /* 0x0148000000007b1d */ /* 0x000fec0000002000 */
.L_x_924:
[----:B0-2-4-:R-:W2:Y:S01]  /*130f0*/  LDL R0, [R1+0xc] ;  /* 0x00000c0001007983 */ /* 0x015ea20000100800 */
[----:B------:R-:W-:Y:S02]  /*13100*/  ULDC UR4, c[0x0][0xc38] ;  /* 0x00030e0000047ab9 */ /* 0x000fe40000000800 */
[----:B--2---:R-:W-:-:S13]  /*13110*/  ISETP.GE.AND P0, PT, R0, UR4, PT ;  /* 0x0000000400007c0c */ /* 0x004fda000bf06270 */
[----:B------:R-:W-:Y:S05]  /*13120*/  @!P0 BRA `(.L_x_925) ;  /* 0xffffffc000888947 */ /* 0x000fea000383ffff */
.L_x_852:
[----:B------:R-:W2:Y:S01]  /*13130*/  LDL.LU R0, [R1+0x14] ;  /* 0x0000140001007983 */ /* 0x000ea20000300800 */
[----:B------:R-:W-:Y:S01]  /*13140*/  BSSY B0, `(.L_x_926) ;  /* 0x000000b000007945 */ /* 0x000fe20003800000 */
[----:B------:R-:W0:Y:S01]  /*13150*/  S2R R5, SR_CgaCtaId ;  /* 0x0000000000057919 */ /* 0x000e220000008800 */
[----:B--2---:R-:W-:-:S05]  /*13160*/  VIADD R0, R0, 0x1 ;  /* 0x0000000100007836 */ /* 0x004fca0000000000 */
[----:B---3--:R-:W-:-:S04]  /*13170*/  LEA.HI R2, R0, R0, RZ, 0x1 ;  /* 0x0000000000027211 */ /* 0x008fc800078f08ff */
[----:B-1----:R-:W-:Y:S02]  /*13180*/  LOP3.LUT R3, R2, 0xfffffffe, RZ, 0xc0, !PT ;  /* 0xfffffffe02037812 */ /* 0x002fe400078ec0ff */
[----:B------:R-:W-:-:S03]  /*13190*/  MOV R2, 0x400 ;  /* 0x0000040000027802 */ /* 0x000fc60000000f00 */
[----:B------:R-:W-:Y:S01]  /*131a0*/  IMAD.IADD R0, R0, 0x1, -R3 ;  /* 0x0000000100007824 */ /* 0x000fe200078e0a03 */
[----:B0-----:R-:W-:-:S04]  /*131b0*/  LEA R5, R5, R2, 0x18 ;  /* 0x0000000205057211 */ /* 0x001fc800078ec0ff */
[----:B------:R-:W-:-:S04]  /*131c0*/  SHF.L.U32 R0, R0, 0x1f, RZ ;  /* 0x0000001f00007819 */ /* 0x000fc800000006ff */
[----:B------:R-:W0:Y:S02]  /*131d0*/  SYNCS.PHASECHK.TRANS64.TRYWAIT P0, [R5+URZ+0x19c20], R0 ;  /* 0x019c2000050075a7 */ /* 0x000e24000800017f */
[----:B0-----:R-:W-:Y:S05]  /*131e0*/  @!P0 BRA `(.L_x_927) ;  /* 0x0000001800188947 */ /* 0x001fea0003800000 */
.L_x_986:
[----:B------:R-:W-:Y:S05]  /*131f0*/  BSYNC B0 ;  /* 0x0000000000007941 */ /* 0x000fea0003800000 */
.L_x_926:
[----:B------:R-:W-:-:S03]  /*13200*/  UMOV UR4, 0xffffffff ;  /* 0xffffffff00047882 */ /* 0x000fc60000000000 */
[----:B------:R-:W-:Y:S05]  /*13210*/  BRA.DIV UR4, `(.L_x_928) ;  /* 0x0000001a04207947 */ /* 0x000fea000b800000 */
[----:B0-----:R-:W0:Y:S02]  /*13220*/  S2R R0, SR_TID.X ;  /* 0x0000000000007919 */ /* 0x001e240000002100 */
[----:B0-----:R-:W-:-:S04]  /*13230*/  SHF.R.U32.HI R0, RZ, 0x5, R0 ;  /* 0x00000005ff007819 */ /* 0x001fc80000011600 */
[----:B------:R-:W-:-:S05]  /*13240*/  LOP3.LUT R0, R0, 0x3, RZ, 0xc0, !PT ;  /* 0x0000000300007812 */ /* 0x000fca00078ec0ff */
[----:B------:R0:W1:Y:S02]  /*13250*/  SHFL.IDX PT, R14, R0, RZ, 0x1f ;  /* 0x00001fff000e7589 */ /* 0x00006400000e0000 */
.L_x_989:
[----:B-1----:R-:W-:Y:S01]  /*13260*/  ISETP.NE.AND P0, PT, R14, RZ, PT ;  /* 0x000000ff0e00720c */ /* 0x002fe20003f05270 */
[----:B------:R-:W-:-:S12]  /*13270*/  BSSY B0, `(.L_x_929) ;  /* 0x000002c000007945 */ /* 0x000fd80003800000 */
[----:B------:R-:W-:Y:S05]  /*13280*/  @P0 BRA `(.L_x_930) ;  /* 0x0000000000a80947 */ /* 0x000fea0003800000 */
[----:B------:R-:W-:-:S03]  /*13290*/  UMOV UR4, 0xffffffff ;  /* 0xffffffff00047882 */ /* 0x000fc60000000000 */
[----:B------:R-:W-:Y:S05]  /*132a0*/  BRA.DIV UR4, `(.L_x_931) ;  /* 0x0000001a04307947 */ /* 0x000fea000b800000 */
[----:B------:R-:W-:-:S13]  /*132b0*/  ELECT P6, URZ, PT ;  /* 0x00000000003f782f */ /* 0x000fda00038c0000 */
.L_x_992:
[----:B------:R-:W-:Y:S05]  /*132c0*/  @!P6 BRA `(.L_x_930) ;  /* 0x000000000098e947 */ /* 0x000fea0003800000 */
[----:B------:R-:W-:-:S06]  /*132d0*/  ULOP3.LUT UR4, UR38, 0x2, URZ, 0xfc, !UPT ;  /* 0x0000000226047892 */ /* 0x000fcc000f8efc3f */
[----:B0-----:R-:W-:-:S05]  /*132e0*/  IMAD.U32 R0, RZ, RZ, UR4 ;  /* 0x00000004ff007e24 */ /* 0x001fca000f8e00ff */
[----:B------:R-:W-:-:S13]  /*132f0*/  ISETP.NE.AND P0, PT, R0, 0x3, PT ;  /* 0x000000030000780c */ /* 0x000fda0003f05270 */
[----:B------:R-:W-:Y:S05]  /*13300*/  @!P0 BRA `(.L_x_932) ;  /* 0x0000000000048947 */ /* 0x000fea0003800000 */
[----:B------:R-:W-:Y:S01]  /*13310*/  BPT.TRAP 0x1 ;  /* 0x000000040000795c */ /* 0x000fe20000300000 */
.L_x_932:
[C---:B------:R-:W-:Y:S01]  /*13320*/  IMAD R3, R22.reuse, 0x8, R5 ;  /* 0x0000000816037824 */ /* 0x040fe200078e0205 */
[----:B------:R-:W-:Y:S01]  /*13330*/  SHF.L.U32 R2, R23, 0x1f, RZ ;  /* 0x0000001f17027819 */ /* 0x000fe200000006ff */
[----:B------:R-:W-:-:S03]  /*13340*/  VIADD R22, R22, 0x1 ;  /* 0x0000000116167836 */ /* 0x000fc60000000000 */
[----:B------:R-:W0:Y:S02]  /*13350*/  SYNCS.PHASECHK.TRANS64.TRYWAIT P1, [R3+URZ+0x19c40], R2 ;  /* 0x019c4002030075a7 */ /* 0x000e24000802017f */
[----:B------:R-:W-:-:S04]  /*13360*/  ISETP.NE.AND P2, PT, R22, 0x2, PT ;  /* 0x000000021600780c */ /* 0x000fc80003f45270 */
[----:B------:R-:W-:Y:S01]  /*13370*/  SEL R0, RZ, 0x1, P2 ;  /* 0x00000001ff007807 */ /* 0x000fe20001000000 */
[----:B0-----:R-:W-:Y:S08]  /*13380*/  @!P1 BRA `(.L_x_933) ;  /* 0x0000001800189947 */ /* 0x001ff00003800000 */
.L_x_993:
[----:B------:R-:W-:Y:S02]  /*13390*/  SEL R22, R22, RZ, P2 ;  /* 0x000000ff16167207 */ /* 0x000fe40001000000 */
[----:B------:R-:W-:Y:S01]  /*133a0*/  LOP3.LUT R0, R23, R0, RZ, 0x3c, !PT ;  /* 0x0000000017007212 */ /* 0x000fe200078e3cff */
[----:B------:R-:W-:Y:S06]  /*133b0*/  @!P0 BRA `(.L_x_934) ;  /* 0x0000000000048947 */ /* 0x000fec0003800000 */
[----:B------:R-:W-:Y:S01]  /*133c0*/  BPT.TRAP 0x1 ;  /* 0x000000040000795c */ /* 0x000fe20000300000 */
.L_x_934:
[----:B------:R-:W-:Y:S01]  /*133d0*/  IMAD R5, R22, 0x8, R5 ;  /* 0x0000000816057824 */ /* 0x000fe200078e0205 */
[----:B------:R-:W-:-:S04]  /*133e0*/  SHF.L.U32 R0, R0, 0x1f, RZ ;  /* 0x0000001f00007819 */ /* 0x000fc800000006ff */
[----:B------:R-:W1:Y:S02]  /*133f0*/  SYNCS.PHASECHK.TRANS64.TRYWAIT P1, [R5+URZ+0x19c40], R0 ;  /* 0x019c4000050075a7 */ /* 0x000e64000802017f */
[----:B-1----:R-:W-:Y:S05]  /*13400*/  @!P1 BRA `(.L_x_935) ;  /* 0x00000018000c9947 */ /* 0x002fea0003800000 */
.L_x_994:
[----:B------:R-:W-:Y:S05]  /*13410*/  @!P0 BRA `(.L_x_936) ;  /* 0x0000000000048947 */ /* 0x000fea0003800000 */
[----:B------:R-:W-:Y:S01]  /*13420*/  BPT.TRAP 0x1 ;  /* 0x000000040000795c */ /* 0x000fe20000300000 */
.L_x_936:
[----:B------:R-:W2:Y:S02]  /*13430*/  SYNCS.PHASECHK.TRANS64.TRYWAIT P1, [R3+URZ+0x19c60], R2 ;  /* 0x019c6002030075a7 */ /* 0x000ea4000802017f */
[----:B--2---:R-:W-:Y:S05]  /*13440*/  @!P1 BRA `(.L_x_937) ;  /* 0x0000001800109947 */ /* 0x004fea0003800000 */
.L_x_995:
[----:B------:R-:W-:Y:S05]  /*13450*/  @!P0 BRA `(.L_x_938) ;  /* 0x0000000000048947 */ /* 0x000fea0003800000 */
[----:B------:R-:W-:Y:S01]  /*13460*/  BPT.TRAP 0x1 ;  /* 0x000000040000795c */ /* 0x000fe20000300000 */
.L_x_938:
[----:B------:R-:W3:Y:S02]  /*13470*/  SYNCS.PHASECHK.TRANS64.TRYWAIT P1, [R5+URZ+0x19c60], R0 ;  /* 0x019c6000050075a7 */ /* 0x000ee4000802017f */
[----:B---3--:R-:W-:Y:S05]  /*13480*/  @!P1 BRA `(.L_x_939) ;  /* 0x0000001800149947 */ /* 0x008fea0003800000 */
.L_x_996:
[----:B------:R-:W-:Y:S05]  /*13490*/  @!P0 BRA `(.L_x_940) ;  /* 0x0000000000048947 */ /* 0x000fea0003800000 */
[----:B------:R-:W-:Y:S01]  /*134a0*/  BPT.TRAP 0x1 ;  /* 0x000000040000795c */ /* 0x000fe20000300000 */
.L_x_940:
[----:B------:R-:W4:Y:S02]  /*134b0*/  SYNCS.PHASECHK.TRANS64.TRYWAIT P1, [R3+URZ+0x19c80], R2 ;  /* 0x019c8002030075a7 */ /* 0x000f24000802017f */
[----:B----4-:R-:W-:Y:S05]  /*134c0*/  @!P1 BRA `(.L_x_941) ;  /* 0x0000001800189947 */ /* 0x010fea0003800000 */
.L_x_997:
[----:B------:R-:W-:Y:S05]  /*134d0*/  @!P0 BRA `(.L_x_942) ;  /* 0x0000000000048947 */ /* 0x000fea0003800000 */
[----:B------:R-:W-:Y:S01]  /*134e0*/  BPT.TRAP 0x1 ;  /* 0x000000040000795c */ /* 0x000fe20000300000 */
.L_x_942:
[----:B------:R0:W0:Y:S02]  /*134f0*/  SYNCS.PHASECHK.TRANS64.TRYWAIT P0, [R5+URZ+0x19c80], R0 ;  /* 0x019c8000050075a7 */ /* 0x000024000800017f */
[----:B0-----:R-:W-:Y:S05]  /*13500*/  @!P0 NANOSLEEP.SYNCS 0x989680 ;  /* 0x009896800000895d */ /* 0x001fea0003900000 */
[----:B------:R-:W0:Y:S02]  /*13510*/  @!P0 SYNCS.PHASECHK.TRANS64 P0, [R5+URZ+0x19c80], R0 ;  /* 0x019c8000050085a7 */ /* 0x000e24000800007f */
[----:B0-----:R-:W-:Y:S05]  /*13520*/  @!P0 BRA `(.L_x_942) ;  /* 0xfffffffc00f08947 */ /* 0x001fea000383ffff */
.L_x_930:
[----:B------:R-:W-:Y:S05]  /*13530*/  BSYNC B0 ;  /* 0x0000000000007941 */ /* 0x000fea0003800000 */
.L_x_929:
[----:B------:R-:W-:Y:S05]  /*13540*/  EXIT ;  /* 0x000000000000794d */ /* 0x000fea0003800000 */
.L_x_765:
[----:B0-----:R-:W-:-:S04]  /*13550*/  IMAD.U32 R3, RZ, RZ, UR46 ;  /* 0x0000002eff037e24 */ /* 0x001fc8000f8e00ff */
[----:B------:R0:W1:Y:S03]  /*13560*/  SYNCS.PHASECHK.TRANS64.TRYWAIT P1, [R3+URZ+0x19c00], R0 ;  /* 0x019c0000030075a7 */ /* 0x000066000802017f */
[----:B-1----:R-:W-:Y:S05]  /*13570*/  @!P1 NANOSLEEP.SYNCS 0x989680 ;  /* 0x009896800000995d */ /* 0x002fea0003900000 */
[----:B------:R-:W1:Y:S02]  /*13580*/  @!P1 SYNCS.PHASECHK.TRANS64 P1, [R3+URZ+0x19c00], R0 ;  /* 0x019c0000030095a7 */ /* 0x000e64000802007f */
[----:B-1----:R-:W-:Y:S05]  /*13590*/  @!P1 BRA `(.L_x_765) ;  /* 0xfffffffc00ec9947 */ /* 0x002fea000383ffff */
[----:B------:R-:W-:Y:S05]  /*135a0*/  BRA `(.L_x_943) ;  /* 0xfffffee400907947 */ /* 0x000fea000383ffff */
.L_x_769:
[----:B-1----:R1:W2:Y:S02]  /*135b0*/  SYNCS.PHASECHK.TRANS64.TRYWAIT P1, [R3+URZ+0x19c30], R0 ;  /* 0x019c3000030075a7 */ /* 0x0022a4000802017f */
[----:B--2---:R-:W-:Y:S05]  /*135c0*/  @!P1 NANOSLEEP.SYNCS 0x989680 ;  /* 0x009896800000995d */ /* 0x004fea0003900000 */
[----:B------:R-:W2:Y:S02]  /*135d0*/  @!P1 SYNCS.PHASECHK.TRANS64 P1, [R3+URZ+0x19c30], R0 ;  /* 0x019c3000030095a7 */ /* 0x000ea4000802007f */
[----:B--2---:R-:W-:Y:S05]  /*135e0*/  @!P1 BRA `(.L_x_769) ;  /* 0xfffffffc00f09947 */ /* 0x004fea000383ffff */
[----:B------:R-:W-:Y:S05]  /*135f0*/  BRA `(.L_x_768) ;  /* 0xfffffee400ac7947 */ /* 0x000fea000383ffff */
.L_x_786:
[----:B-1----:R-:W-:-:S04]  /*13600*/  IMAD.U32 R5, RZ, RZ, UR19 ;  /* 0x00000013ff057e24 */ /* 0x002fc8000f8e00ff */
[----:B------:R1:W2:Y:S03]  /*13610*/  SYNCS.PHASECHK.TRANS64.TRYWAIT P1, [R5+URZ+0x19c30], R0 ;  /* 0x019c3000050075a7 */ /* 0x0002a6000802017f */
[----:B--2---:R-:W-:Y:S05]  /*13620*/  @!P1 NANOSLEEP.SYNCS 0x989680 ;  /* 0x009896800000995d */ /* 0x004fea0003900000 */
[----:B------:R-:W2:Y:S02]  /*13630*/  @!P1 SYNCS.PHASECHK.TRANS64 P1, [R5+URZ+0x19c30], R0 ;  /* 0x019c3000050095a7 */ /* 0x000ea4000802007f */
[----:B--2---:R-:W-:Y:S05]  /*13640*/  @!P1 BRA `(.L_x_786) ;  /* 0xfffffffc00ec9947 */ /* 0x004fea000383ffff */
[----:B------:R-:W-:Y:S05]  /*13650*/  BRA `(.L_x_785) ;  /* 0xffffff18003c7947 */ /* 0x000fea000383ffff */
.L_x_790:
[----:B-1----:R-:W-:-:S04]  /*13660*/  IMAD.U32 R5, RZ, RZ, UR11 ;  /* 0x0000000bff057e24 */ /* 0x002fc8000f8e00ff */
[----:B------:R1:W2:Y:S03]  /*13670*/  SYNCS.PHASECHK.TRANS64.TRYWAIT P1, [R5+URZ+0x19c50], R0 ;  /* 0x019c5000050075a7 */ /* 0x0002a6000802017f */
[----:B--2---:R-:W-:Y:S05]  /*13680*/  @!P1 NANOSLEEP.SYNCS 0x989680 ;  /* 0x009896800000995d */ /* 0x004fea0003900000 */
[----:B------:R-:W2:Y:S02]  /*13690*/  @!P1 SYNCS.PHASECHK.TRANS64 P1, [R5+URZ+0x19c50], R0 ;  /* 0x019c5000050095a7 */ /* 0x000ea4000802007f */
[----:B--2---:R-:W-:Y:S05]  /*136a0*/  @!P1 BRA `(.L_x_790) ;  /* 0xfffffffc00ec9947 */ /* 0x004fea000383ffff */
[----:B------:R-:W-:Y:S05]  /*136b0*/  BRA `(.L_x_789) ;  /* 0xffffff18008c7947 */ /* 0x000fea000383ffff */
.L_x_809:
[----:B-1----:R-:W-:-:S04]  /*136c0*/  IMAD.U32 R9, RZ, RZ, UR6 ;  /* 0x00000006ff097e24 */ /* 0x002fc8000f8e00ff */
[----:B------:R1:W2:Y:S03]  /*136d0*/  SYNCS.PHASECHK.TRANS64.TRYWAIT P1, [R9+URZ+0x19c30], R0 ;  /* 0x019c3000090075a7 */ /* 0x0002a6000802017f */
[----:B--2---:R-:W-:Y:S05]  /*136e0*/  @!P1 NANOSLEEP.SYNCS 0x989680 ;  /* 0x009896800000995d */ /* 0x004fea0003900000 */
[----:B------:R-:W2:Y:S02]  /*136f0*/  @!P1 SYNCS.PHASECHK.TRANS64 P1, [R9+URZ+0x19c30], R0 ;  /* 0x019c3000090095a7 */ /* 0x000ea4000802007f */
[----:B--2---:R-:W-:Y:S05]  /*13700*/  @!P1 BRA `(.L_x_809) ;  /* 0xfffffffc00ec9947 */ /* 0x004fea000383ffff */
[----:B------:R-:W-:Y:S05]  /*13710*/  BRA `(.L_x_808) ;  /* 0xffffff4400d47947 */ /* 0x000fea000383ffff */
.L_x_813:
[----:B-1----:R-:W-:-:S04]  /*13720*/  IMAD.U32 R9, RZ, RZ, UR11 ;  /* 0x0000000bff097e24 */ /* 0x002fc8000f8e00ff */
[----:B------:R1:W2:Y:S03]  /*13730*/  SYNCS.PHASECHK.TRANS64.TRYWAIT P1, [R9+URZ+0x19c50], R0 ;  /* 0x019c5000090075a7 */ /* 0x0002a6000802017f */
[----:B--2---:R-:W-:Y:S05]  /*13740*/  @!P1 NANOSLEEP.SYNCS 0x989680 ;  /* 0x009896800000995d */ /* 0x004fea0003900000 */
[----:B------:R-:W2:Y:S02]  /*13750*/  @!P1 SYNCS.PHASECHK.TRANS64 P1, [R9+URZ+0x19c50], R0 ;  /* 0x019c5000090095a7 */ /* 0x000ea4000802007f */
[----:B--2---:R-:W-:Y:S05]  /*13760*/  @!P1 BRA `(.L_x_813) ;  /* 0xfffffffc00ec9947 */ /* 0x004fea000383ffff */
[----:B------:R-:W-:Y:S05]  /*13770*/  BRA `(.L_x_812) ;  /* 0xffffff4800247947 */ /* 0x000fea000383ffff */
.L_x_821:
[----:B-1----:R-:W-:-:S04]  /*13780*/  IMAD.U32 R5, RZ, RZ, UR6 ;  /* 0x00000006ff057e24 */ /* 0x002fc8000f8e00ff */
[----:B------:R1:W2:Y:S03]  /*13790*/  SYNCS.PHASECHK.TRANS64.TRYWAIT P1, [R5+URZ+0x19c30], R0 ;  /* 0x019c3000050075a7 */ /* 0x0002a6000802017f */
[----:B--2---:R-:W-:Y:S05]  /*137a0*/  @!P1 NANOSLEEP.SYNCS 0x989680 ;  /* 0x009896800000995d */ /* 0x004fea0003900000 */
[----:B------:R-:W2:Y:S02]  /*137b0*/  @!P1 SYNCS.PHASECHK.TRANS64 P1, [R5+URZ+0x19c30], R0 ;  /* 0x019c3000050095a7 */ /* 0x000ea4000802007f */
[----:B--2---:R-:W-:Y:S05]  /*137c0*/  @!P1 BRA `(.L_x_821) ;  /* 0xfffffffc00ec9947 */ /* 0x004fea000383ffff */
[----:B------:R-:W-:Y:S05]  /*137d0*/  BRA `(.L_x_820) ;  /* 0xffffff6000a87947 */ /* 0x000fea000383ffff */
.L_x_825:
[----:B-1----:R-:W-:-:S04]  /*137e0*/  IMAD.U32 R5, RZ, RZ, UR11 ;  /* 0x0000000bff057e24 */ /* 0x002fc8000f8e00ff */
[----:B------:R1:W2:Y:S03]  /*137f0*/  SYNCS.PHASECHK.TRANS64.TRYWAIT P1, [R5+URZ+0x19c50], R0 ;  /* 0x019c5000050075a7 */ /* 0x0002a6000802017f */
[----:B--2---:R-:W-:Y:S05]  /*13800*/  @!P1 NANOSLEEP.SYNCS 0x989680 ;  /* 0x009896800000995d */ /* 0x004fea0003900000 */
[----:B------:R-:W2:Y:S02]  /*13810*/  @!P1 SYNCS.PHASECHK.TRANS64 P1, [R5+URZ+0x19c50], R0 ;  /* 0x019c5000050095a7 */ /* 0x000ea4000802007f */
[----:B--2---:R-:W-:Y:S05]  /*13820*/  @!P1 BRA `(.L_x_825) ;  /* 0xfffffffc00ec9947 */ /* 0x004fea000383ffff */
[----:B------:R-:W-:Y:S05]  /*13830*/  BRA `(.L_x_824) ;  /* 0xffffff6000f87947 */ /* 0x000fea000383ffff */
.L_x_840:
[----:B-1----:R-:W-:-:S04]  /*13840*/  IMAD.U32 R5, RZ, RZ, UR14 ;  /* 0x0000000eff057e24 */ /* 0x002fc8000f8e00ff */
[----:B------:R1:W2:Y:S03]  /*13850*/  SYNCS.PHASECHK.TRANS64.TRYWAIT P1, [R5+URZ+0x19c50], R4 ;  /* 0x019c5004050075a7 */ /* 0x0002a6000802017f */
[----:B--2---:R-:W-:Y:S05]  /*13860*/  @!P1 NANOSLEEP.SYNCS 0x989680 ;  /* 0x009896800000995d */ /* 0x004fea0003900000 */
[----:B------:R-:W2:Y:S02]  /*13870*/  @!P1 SYNCS.PHASECHK.TRANS64 P1, [R5+URZ+0x19c50], R4 ;  /* 0x019c5004050095a7 */ /* 0x000ea4000802007f */
[----:B--2---:R-:W-:Y:S05]  /*13880*/  @!P1 BRA `(.L_x_840) ;  /* 0xfffffffc00ec9947 */ /* 0x004fea000383ffff */
[----:B------:R-:W-:Y:S05]  /*13890*/  BRA `(.L_x_839) ;  /* 0xffffff8c008c7947 */ /* 0x000fea000383ffff */
.L_x_872:
        /* <DEDUP_REMOVED lines=10> */
.L_x_944:
[----:B------:R-:W-:Y:S05]  /*13940*/  BRA `(.L_x_945) ;  /* 0xffffffc800607947 */ /* 0x000fea000383ffff */
.L_x_875:
[----:B0-----:R0:W1:Y:S02]  /*13950*/  SYNCS.PHASECHK.TRANS64.TRYWAIT P0, [R4+URZ+0x19c80], R21 ;  /* 0x019c8015040075a7 */ /* 0x001064000800017f */
[----:B-1----:R-:W-:Y:S05]  /*13960*/  @!P0 NANOSLEEP.SYNCS 0x989680 ;  /* 0x009896800000895d */ /* 0x002fea0003900000 */
[----:B------:R-:W1:Y:S02]  /*13970*/  @!P0 SYNCS.PHASECHK.TRANS64 P0, [R4+URZ+0x19c80], R21 ;  /* 0x019c8015040085a7 */ /* 0x000e64000800007f */
[----:B-1----:R-:W-:Y:S05]  /*13980*/  @!P0 BRA `(.L_x_875) ;  /* 0xfffffffc00f08947 */ /* 0x002fea000383ffff */
[----:B------:R-:W-:Y:S05]  /*13990*/  BRA `(.L_x_946) ;  /* 0xffffffcc00047947 */ /* 0x000fea000383ffff */
.L_x_876:
        /* <DEDUP_REMOVED lines=8> */
.L_x_948:
[----:B------:R-:W-:Y:S05]  /*13a20*/  BSYNC B0 ;  /* 0x0000000000007941 */ /* 0x000fea0003800000 */
.L_x_947:
        /* <DEDUP_REMOVED lines=9> */
.L_x_949:
[----:B------:R-:W-:Y:S02]  /*13ac0*/  IMAD.MOV.U32 R13, RZ, RZ, R9 ;  /* 0x000000ffff0d7224 */ /* 0x000fe400078e0009 */
[----:B------:R-:W-:Y:S02]  /*13ad0*/  IMAD.MOV.U32 R12, RZ, RZ, 0x1 ;  /* 0x00000001ff0c7424 */ /* 0x000fe400078e00ff */
[----:B------:R-:W-:-:S07]  /*13ae0*/  IMAD.MOV.U32 R2, RZ, RZ, R14 ;  /* 0x000000ffff027224 */ /* 0x000fce00078e000e */
[----:B------:R-:W-:Y:S05]  /*13af0*/  WARPSYNC.COLLECTIVE R15, `(.L_x_950) ;  /* 0x000000000f087348 */ /* 0x000fea0003c00000 */
[----:B------:R0:W1:Y:S02]  /*13b00*/  SHFL.IDX P6, R14, R13, R12, R11 ;  /* 0x0000000c0d0e7389 */ /* 0x00006400000c000b */
[----:B01----:R-:W-:Y:S01]  /*13b10*/  ENDCOLLECTIVE ;  /* 0x000000000000791b */ /* 0x003fe20003800000 */
.L_x_950:
[----:B------:R-:W-:-:S05]  /*13b20*/  IADD3 R2, P0, R26, R2, RZ ;  /* 0x000000021a027210 */ /* 0x000fca0007f1e0ff */
[----:B------:R-:W-:Y:S01]  /*13b30*/  IMAD.X R3, RZ, RZ, R0, P0 ;  /* 0x000000ffff037224 */ /* 0x000fe200000e0600 */
[----:B------:R-:W-:Y:S01]  /*13b40*/  ISETP.LT.OR P0, PT, R7, 0x1, P5 ;  /* 0x000000010700780c */ /* 0x000fe20002f01670 */
[----:B------:R-:W-:Y:S02]  /*13b50*/  IMAD.IADD R0, R16, 0x1, R10 ;  /* 0x0000000110007824 */ /* 0x000fe400078e020a */
[----:B------:R-:W-:-:S10]  /*13b60*/  IMAD.MOV.U32 R13, RZ, RZ, R8 ;  /* 0x000000ffff0d7224 */ /* 0x000fd400078e0008 */
[----:B------:R-:W-:Y:S01]  /*13b70*/  @!PT LDS RZ, [RZ] ;  /* 0x00000000fffff984 */ /* 0x000fe20000000800 */
[----:B------:R-:W-:Y:S01]  /*13b80*/  @!PT LDS RZ, [RZ] ;  /* 0x00000000fffff984 */ /* 0x000fe20000000800 */
[----:B------:R-:W-:Y:S01]  /*13b90*/  @!PT LDS RZ, [RZ] ;  /* 0x00000000fffff984 */ /* 0x000fe20000000800 */
[----:B------:R0:W-:Y:S01]  /*13ba0*/  LDGSTS.E.BYPASS.LTC128B.128 [R0+0x9000], desc[UR52][R2.64], !P0 ;  /* 0x0900000002007fae */ /* 0x0001e2000c101d74 */
[----:B------:R-:W-:Y:S01]  /*13bb0*/  ISETP.LT.OR P0, PT, R7, 0x1, P4 ;  /* 0x000000010700780c */ /* 0x000fe20002701670 */
[----:B------:R-:W-:-:S12]  /*13bc0*/  IMAD.MOV.U32 R9, RZ, RZ, R14 ;  /* 0x000000ffff097224 */ /* 0x000fd800078e000e */
[----:B0-----:R-:W-:Y:S05]  /*13bd0*/  WARPSYNC.COLLECTIVE R15, `(.L_x_951) ;  /* 0x000000000f087348 */ /* 0x001fea0003c00000 */
[----:B------:R1:W2:Y:S02]  /*13be0*/  SHFL.IDX P6, R14, R13, R12, R11 ;  /* 0x0000000c0d0e7389 */ /* 0x0002a400000c000b */
[----:B012---:R-:W-:Y:S01]  /*13bf0*/  ENDCOLLECTIVE ;  /* 0x000000000000791b */ /* 0x007fe20003800000 */
.L_x_951:
[----:B------:R-:W-:Y:S01]  /*13c00*/  @!PT LDS RZ, [RZ] ;  /* 0x00000000fffff984 */ /* 0x000fe20000000800 */
[----:B------:R-:W-:Y:S01]  /*13c10*/  @!PT LDS RZ, [RZ] ;  /* 0x00000000fffff984 */ /* 0x000fe20000000800 */
[----:B------:R-:W-:Y:S01]  /*13c20*/  @!PT LDS RZ, [RZ] ;  /* 0x00000000fffff984 */ /* 0x000fe20000000800 */
[----:B------:R-:W-:Y:S01]  /*13c30*/  LDGSTS.E.BYPASS.LTC128B.128 [R0+0xa000], desc[UR52][R2.64+0x20], !P0 ;  /* 0x0a00002002007fae */ /* 0x000fe2000c101d74 */
[----:B------:R-:W-:-:S13]  /*13c40*/  ISETP.LT.OR P0, PT, R7, 0x1, P2 ;  /* 0x000000010700780c */ /* 0x000fda0001701670 */
[----:B------:R0:W-:Y:S02]  /*13c50*/  LDGSTS.E.BYPASS.LTC128B.128 [R0+0xb000], desc[UR52][R2.64+0x40], !P0 ;  /* 0x0b00004002007fae */ /* 0x0001e4000c101d74 */
[----:B0-----:R-:W-:Y:S01]  /*13c60*/  IMAD.MOV.U32 R2, RZ, RZ, R14 ;  /* 0x000000ffff027224 */ /* 0x001fe200078e000e */
[----:B------:R-:W-:Y:S06]  /*13c70*/  BRA `(.L_x_952) ;  /* 0xffffffcc000c7947 */ /* 0x000fec000383ffff */
.L_x_881:
[----:B---3--:R3:W4:Y:S02]  /*13c80*/  SYNCS.PHASECHK.TRANS64.TRYWAIT P0, [R4+URZ+0x19c40], R21 ;  /* 0x019c4015040075a7 */ /* 0x008724000800017f */
[----:B----4-:R-:W-:Y:S05]  /*13c90*/  @!P0 NANOSLEEP.SYNCS 0x989680 ;  /* 0x009896800000895d */ /* 0x010fea0003900000 */
[----:B------:R-:W4:Y:S02]  /*13ca0*/  @!P0 SYNCS.PHASECHK.TRANS64 P0, [R4+URZ+0x19c40], R21 ;  /* 0x019c4015040085a7 */ /* 0x000f24000800007f */
[----:B----4-:R-:W-:Y:S05]  /*13cb0*/  @!P0 BRA `(.L_x_881) ;  /* 0xfffffffc00f08947 */ /* 0x010fea000383ffff */
[----:B------:R-:W-:Y:S05]  /*13cc0*/  BRA `(.L_x_953) ;  /* 0xffffffcc00707947 */ /* 0x000fea000383ffff */
.L_x_882:
[----:B------:R-:W-:Y:S01]  /*13cd0*/  BSSY B0, `(.L_x_954) ;  /* 0x0000008000007945 */ /* 0x000fe20003800000 */
[----:B------:R-:W-:Y:S02]  /*13ce0*/  IMAD.MOV.U32 R13, RZ, RZ, R6 ;  /* 0x000000ffff0d7224 */ /* 0x000fe400078e0006 */
[----:B------:R-:W-:Y:S02]  /*13cf0*/  IMAD.MOV.U32 R12, RZ, RZ, RZ ;  /* 0x000000ffff0c7224 */ /* 0x000fe400078e00ff */
[----:B------:R-:W-:Y:S02]  /*13d00*/  IMAD.MOV.U32 R11, RZ, RZ, 0x1e1f ;  /* 0x00001e1fff0b7424 */ /* 0x000fe400078e00ff */
[----:B------:R-:W-:-:S07]  /*13d10*/  IMAD.MOV.U32 R15, RZ, RZ, -0x1 ;  /* 0xffffffffff0f7424 */ /* 0x000fce00078e00ff */
[----:B0-23--:R-:W-:Y:S05]  /*13d20*/  WARPSYNC.COLLECTIVE R15, `(.L_x_955) ;  /* 0x000000000f087348 */ /* 0x00dfea0003c00000 */
[----:B------:R1:W4:Y:S02]  /*13d30*/  SHFL.IDX P6, R14, R13, R12, R11 ;  /* 0x0000000c0d0e7389 */ /* 0x00032400000c000b */
[----:B01234-:R-:W-:Y:S01]  /*13d40*/  ENDCOLLECTIVE ;  /* 0x000000000000791b */ /* 0x01ffe20003800000 */
.L_x_955:
[----:B------:R-:W-:Y:S05]  /*13d50*/  BSYNC B0 ;  /* 0x0000000000007941 */ /* 0x000fea0003800000 */
.L_x_954:
        /* <DEDUP_REMOVED lines=8> */
.L_x_956:
[----:B------:R-:W-:Y:S02]  /*13de0*/  IMAD.MOV.U32 R13, RZ, RZ, R6 ;  /* 0x000000ffff0d7224 */ /* 0x000fe400078e0006 */
[----:B------:R-:W-:Y:S02]  /*13df0*/  IMAD.MOV.U32 R12, RZ, RZ, 0x1 ;  /* 0x00000001ff0c7424 */ /* 0x000fe400078e00ff */
[----:B------:R-:W-:-:S07]  /*13e00*/  IMAD.MOV.U32 R3, RZ, RZ, R14 ;  /* 0x000000ffff037224 */ /* 0x000fce00078e000e */
[----:B------:R-:W-:Y:S05]  /*13e10*/  WARPSYNC.COLLECTIVE R15, `(.L_x_957) ;  /* 0x000000000f087348 */ /* 0x000fea0003c00000 */
[----:B------:R0:W1:Y:S02]  /*13e20*/  SHFL.IDX P6, R14, R13, R12, R11 ;  /* 0x0000000c0d0e7389 */ /* 0x00006400000c000b */
[----:B01----:R-:W-:Y:S01]  /*13e30*/  ENDCOLLECTIVE ;  /* 0x000000000000791b */ /* 0x003fe20003800000 */
.L_x_957:
        /* <DEDUP_REMOVED lines=10> */
.L_x_958:
        /* <DEDUP_REMOVED lines=8> */
.L_x_887:
[----:B------:R-:W-:Y:S02]  /*13f60*/  IMAD.MOV.U32 R13, RZ, RZ, R0 ;  /* 0x000000ffff0d7224 */ /* 0x000fe400078e0000 */
[----:B------:R-:W-:Y:S02]  /*13f70*/  IMAD.MOV.U32 R12, RZ, RZ, RZ ;  /* 0x000000ffff0c7224 */ /* 0x000fe400078e00ff */
[----:B------:R-:W-:Y:S02]  /*13f80*/  IMAD.MOV.U32 R11, RZ, RZ, 0x1e1f ;  /* 0x00001e1fff0b7424 */ /* 0x000fe400078e00ff */
[----:B------:R-:W-:Y:S02]  /*13f90*/  IMAD.MOV.U32 R15, RZ, RZ, -0x1 ;  /* 0xffffffffff0f7424 */ /* 0x000fe400078e00ff */
[----:B------:R-:W-:-:S07]  /*13fa0*/  VIADD R5, R10, UR43 ;  /* 0x0000002b0a057c36 */ /* 0x000fce0008000000 */
[----:B-----5:R-:W-:Y:S05]  /*13fb0*/  WARPSYNC.COLLECTIVE R15, `(.L_x_960) ;  /* 0x000000000f087348 */ /* 0x020fea0003c00000 */
[----:B------:R0:W1:Y:S02]  /*13fc0*/  SHFL.IDX P6, R14, R13, R12, R11 ;  /* 0x0000000c0d0e7389 */ /* 0x00006400000c000b */
[----:B01---5:R-:W-:Y:S01]  /*13fd0*/  ENDCOLLECTIVE ;  /* 0x000000000000791b */ /* 0x023fe20003800000 */
.L_x_960:
[----:B------:R-:W-:Y:S01]  /*13fe0*/  ISETP.GE.AND P1, PT, R5, UR41, PT ;  /* 0x0000002905007c0c */ /* 0x000fe2000bf26270 */
[----:B------:R-:W-:Y:S02]  /*13ff0*/  IMAD.MOV.U32 R13, RZ, RZ, R4 ;  /* 0x000000ffff0d7224 */ /* 0x000fe400078e0004 */
[----:B------:R-:W-:-:S10]  /*14000*/  IMAD.MOV.U32 R2, RZ, RZ, R14 ;  /* 0x000000ffff027224 */ /* 0x000fd400078e000e */
[----:B------:R-:W-:Y:S05]  /*14010*/  WARPSYNC.COLLECTIVE R15, `(.L_x_961) ;  /* 0x000000000f087348 */ /* 0x000fea0003c00000 */
[----:B------:R0:W1:Y:S02]  /*14020*/  SHFL.IDX P6, R14, R13, R12, R11 ;  /* 0x0000000c0d0e7389 */ /* 0x00006400000c000b */
[----:B01----:R-:W-:Y:S01]  /*14030*/  ENDCOLLECTIVE ;  /* 0x000000000000791b */ /* 0x003fe20003800000 */
.L_x_961:
[----:B------:R-:W-:Y:S02]  /*14040*/  IMAD.MOV.U32 R13, RZ, RZ, R0 ;  /* 0x000000ffff0d7224 */ /* 0x000fe400078e0000 */
[----:B------:R-:W-:Y:S02]  /*14050*/  IMAD.MOV.U32 R12, RZ, RZ, 0x1 ;  /* 0x00000001ff0c7424 */ /* 0x000fe400078e00ff */
[----:B------:R-:W-:-:S07]  /*14060*/  IMAD.MOV.U32 R3, RZ, RZ, R14 ;  /* 0x000000ffff037224 */ /* 0x000fce00078e000e */
[----:B------:R-:W-:Y:S05]  /*14070*/  WARPSYNC.COLLECTIVE R15, `(.L_x_962) ;  /* 0x000000000f087348 */ /* 0x000fea0003c00000 */
[----:B------:R0:W1:Y:S02]  /*14080*/  SHFL.IDX P6, R14, R13, R12, R11 ;  /* 0x0000000c0d0e7389 */ /* 0x00006400000c000b */
[----:B01----:R-:W-:Y:S01]  /*14090*/  ENDCOLLECTIVE ;  /* 0x000000000000791b */ /* 0x003fe20003800000 */
.L_x_962:
        /* <DEDUP_REMOVED lines=10> */
.L_x_963:
        /* <DEDUP_REMOVED lines=13> */
.L_x_964:
[----:B------:R-:W-:-:S13]  /*14210*/  ISETP.GE.AND P1, PT, R2, UR41, PT ;  /* 0x0000002902007c0c */ /* 0x000fda000bf26270 */
[----:B------:R-:W-:Y:S01]  /*14220*/  @!P1 IADD3 R2, P0, R9, R4, RZ ;  /* 0x0000000409029210 */ /* 0x000fe20007f1e0ff */
[----:B------:R-:W-:-:S04]  /*14230*/  IMAD.MOV.U32 R13, RZ, RZ, R7 ;  /* 0x000000ffff0d7224 */ /* 0x000fc800078e0007 */
[----:B------:R-:W-:-:S04]  /*14240*/  @!P1 IMAD.X R0, RZ, RZ, R0, P0 ;  /* 0x000000ffff009224 */ /* 0x000fc800000e0600 */
[----:B------:R-:W-:Y:S02]  /*14250*/  @!P1 IMAD.MOV.U32 R3, RZ, RZ, R0 ;  /* 0x000000ffff039224 */ /* 0x000fe400078e0000 */
[----:B------:R-:W-:-:S07]  /*14260*/  IMAD.MOV.U32 R6, RZ, RZ, R14 ;  /* 0x000000ffff067224 */ /* 0x000fce00078e000e */
[----:B------:R-:W-:Y:S05]  /*14270*/  WARPSYNC.COLLECTIVE R15, `(.L_x_965) ;  /* 0x000000000f087348 */ /* 0x000fea0003c00000 */
[----:B------:R0:W1:Y:S02]  /*14280*/  SHFL.IDX P6, R14, R13, R12, R11 ;  /* 0x0000000c0d0e7389 */ /* 0x00006400000c000b */
[----:B01----:R-:W-:Y:S01]  /*14290*/  ENDCOLLECTIVE ;  /* 0x000000000000791b */ /* 0x003fe20003800000 */
.L_x_965:
[----:B------:R-:W-:Y:S01]  /*142a0*/  @!PT LDS RZ, [RZ] ;  /* 0x00000000fffff984 */ /* 0x000fe20000000800 */
[----:B------:R-:W-:Y:S01]  /*142b0*/  @!PT LDS RZ, [RZ] ;  /* 0x00000000fffff984 */ /* 0x000fe20000000800 */
[----:B------:R-:W-:Y:S01]  /*142c0*/  @!PT LDS RZ, [RZ] ;  /* 0x00000000fffff984 */ /* 0x000fe20000000800 */
[----:B------:R0:W-:Y:S04]  /*142d0*/  @!P1 LDGSTS.E.BYPASS.LTC128B.128 [R8+0xf800], desc[UR52][R2.64], !P3 ;  /* 0x0f80000002089fae */ /* 0x0001e8000d901d74 */
[----:B------:R0:W-:Y:S04]  /*142e0*/  @!P1 LDGSTS.E.BYPASS.LTC128B.128 [R8+0x11000], desc[UR52][R2.64+0x20], !P4 ;  /* 0x1100002002089fae */ /* 0x0001e8000e101d74 */
[----:B------:R0:W-:Y:S01]  /*142f0*/  @!P1 LDGSTS.E.BYPASS.LTC128B.128 [R8+0x12800], desc[UR52][R2.64+0x40], !P5 ;  /* 0x1280004002089fae */ /* 0x0001e2000e901d74 */
[----:B------:R-:W-:Y:S05]  /*14300*/  BRA `(.L_x_966) ;  /* 0xffffffd000c87947 */ /* 0x000fea000383ffff */
.L_x_892:
[----:B0-----:R0:W1:Y:S02]  /*14310*/  SYNCS.PHASECHK.TRANS64.TRYWAIT P0, [R16+URZ+0x19c20], R3 ;  /* 0x019c2003100075a7 */ /* 0x001064000800017f */
[----:B-1----:R-:W-:Y:S05]  /*14320*/  @!P0 NANOSLEEP.SYNCS 0x989680 ;  /* 0x009896800000895d */ /* 0x002fea0003900000 */
[----:B------:R-:W1:Y:S02]  /*14330*/  @!P0 SYNCS.PHASECHK.TRANS64 P0, [R16+URZ+0x19c20], R3 ;  /* 0x019c2003100085a7 */ /* 0x000e64000800007f */
[----:B-1----:R-:W-:Y:S05]  /*14340*/  @!P0 BRA `(.L_x_892) ;  /* 0xfffffffc00f08947 */ /* 0x002fea000383ffff */
[----:B------:R-:W-:Y:S05]  /*14350*/  BRA `(.L_x_967) ;  /* 0xffffffd400387947 */ /* 0x000fea000383ffff */
.L_x_896:
[----:B0-----:R0:W1:Y:S02]  /*14360*/  SYNCS.PHASECHK.TRANS64.TRYWAIT P0, [R4+URZ+0x19c80], R10 ;  /* 0x019c800a040075a7 */ /* 0x001064000800017f */
[----:B-1----:R-:W-:Y:S05]  /*14370*/  @!P0 NANOSLEEP.SYNCS 0x989680 ;  /* 0x009896800000895d */ /* 0x002fea0003900000 */
[----:B------:R-:W1:Y:S02]  /*14380*/  @!P0 SYNCS.PHASECHK.TRANS64 P0, [R4+URZ+0x19c80], R10 ;  /* 0x019c800a040085a7 */ /* 0x000e64000800007f */
[----:B-1----:R-:W-:Y:S05]  /*14390*/  @!P0 BRA `(.L_x_896) ;  /* 0xfffffffc00f08947 */ /* 0x002fea000383ffff */
[----:B------:R-:W-:Y:S05]  /*143a0*/  BRA `(.L_x_968) ;  /* 0xffffffd400fc7947 */ /* 0x000fea000383ffff */
.L_x_897:
        /* <DEDUP_REMOVED lines=8> */
.L_x_970:
[----:B------:R-:W-:Y:S05]  /*14430*/  BSYNC B0 ;  /* 0x0000000000007941 */ /* 0x000fea0003800000 */
.L_x_969:
        /* <DEDUP_REMOVED lines=10> */
.L_x_971:
        /* <DEDUP_REMOVED lines=11> */
.L_x_972:
        /* <DEDUP_REMOVED lines=11> */
.L_x_973:
[----:B------:R-:W-:Y:S01]  /*14640*/  IMAD.MOV.U32 R2, RZ, RZ, R14 ;  /* 0x000000ffff027224 */ /* 0x000fe200078e000e */
[----:B------:R-:W-:Y:S06]  /*14650*/  BRA `(.L_x_974) ;  /* 0xffffffd400e87947 */ /* 0x000fec000383ffff */
.L_x_902:
[----:B---3--:R3:W4:Y:S02]  /*14660*/  SYNCS.PHASECHK.TRANS64.TRYWAIT P0, [R4+URZ+0x19c40], R10 ;  /* 0x019c400a040075a7 */ /* 0x008724000800017f */
[----:B----4-:R-:W-:Y:S05]  /*14670*/  @!P0 NANOSLEEP.SYNCS 0x989680 ;  /* 0x009896800000895d */ /* 0x010fea0003900000 */
[----:B------:R-:W4:Y:S02]  /*14680*/  @!P0 SYNCS.PHASECHK.TRANS64 P0, [R4+URZ+0x19c40], R10 ;  /* 0x019c400a040085a7 */ /* 0x000f24000800007f */
[----:B----4-:R-:W-:Y:S05]  /*14690*/  @!P0 BRA `(.L_x_902) ;  /* 0xfffffffc00f08947 */ /* 0x010fea000383ffff */
[----:B------:R-:W-:Y:S05]  /*146a0*/  BRA `(.L_x_975) ;  /* 0xffffffd8004c7947 */ /* 0x000fea000383ffff */
.L_x_903:
        /* <DEDUP_REMOVED lines=8> */
.L_x_977:
[----:B------:R-:W-:Y:S05]  /*14730*/  BSYNC B0 ;  /* 0x0000000000007941 */ /* 0x000fea0003800000 */
.L_x_976:
        /* <DEDUP_REMOVED lines=8> */
.L_x_978:
[----:B------:R-:W-:Y:S02]  /*147c0*/  IMAD.MOV.U32 R13, RZ, RZ, R8 ;  /* 0x000000ffff0d7224 */ /* 0x000fe400078e0008 */
[----:B------:R-:W-:Y:S02]  /*147d0*/  IMAD.MOV.U32 R12, RZ, RZ, 0x1 ;  /* 0x00000001ff0c7424 */ /* 0x000fe400078e00ff */
[----:B------:R-:W-:-:S07]  /*147e0*/  IMAD.MOV.U32 R2, RZ, RZ, R14 ;  /* 0x000000ffff027224 */ /* 0x000fce00078e000e */
[----:B------:R-:W-:Y:S05]  /*147f0*/  WARPSYNC.COLLECTIVE R15, `(.L_x_979) ;  /* 0x000000000f087348 */ /* 0x000fea0003c00000 */
[----:B------:R0:W1:Y:S02]  /*14800*/  SHFL.IDX P6, R14, R13, R12, R11 ;  /* 0x0000000c0d0e7389 */ /* 0x00006400000c000b */
[----:B01----:R-:W-:Y:S01]  /*14810*/  ENDCOLLECTIVE ;  /* 0x000000000000791b */ /* 0x003fe20003800000 */
.L_x_979:
        /* <DEDUP_REMOVED lines=13> */
.L_x_980:
[----:B------:R-:W-:Y:S01]  /*148f0*/  IMAD.MOV.U32 R2, RZ, RZ, R14 ;  /* 0x000000ffff027224 */ /* 0x000fe200078e000e */
[----:B------:R-:W-:Y:S06]  /*14900*/  BRA `(.L_x_981) ;  /* 0xffffffd800407947 */ /* 0x000fec000383ffff */
.L_x_908:
[----:B0-----:R0:W4:Y:S02]  /*14910*/  SYNCS.PHASECHK.TRANS64.TRYWAIT P2, [R2+URZ+0x19c70], R3 ;  /* 0x019c7003020075a7 */ /* 0x001124000804017f */
[----:B----4-:R-:W-:Y:S05]  /*14920*/  @!P2 NANOSLEEP.SYNCS 0x989680 ;  /* 0x009896800000a95d */ /* 0x010fea0003900000 */
[----:B------:R-:W4:Y:S02]  /*14930*/  @!P2 SYNCS.PHASECHK.TRANS64 P2, [R2+URZ+0x19c70], R3 ;  /* 0x019c70030200a5a7 */ /* 0x000f24000804007f */
[----:B----4-:R-:W-:Y:S05]  /*14940*/  @!P2 BRA `(.L_x_908) ;  /* 0xfffffffc00f0a947 */ /* 0x010fea000383ffff */
[----:B------:R-:W-:Y:S05]  /*14950*/  BRA `(.L_x_982) ;  /* 0xffffffd800ac7947 */ /* 0x000fea000383ffff */
.L_x_910:
[----:B0-----:R0:W2:Y:S02]  /*14960*/  SYNCS.PHASECHK.TRANS64.TRYWAIT P2, [R2+URZ+0x19c60], R4 ;  /* 0x019c6004020075a7 */ /* 0x0010a4000804017f */
[----:B--2---:R-:W-:Y:S05]  /*14970*/  @!P2 NANOSLEEP.SYNCS 0x989680 ;  /* 0x009896800000a95d */ /* 0x004fea0003900000 */
[----:B------:R-:W2:Y:S02]  /*14980*/  @!P2 SYNCS.PHASECHK.TRANS64 P2, [R2+URZ+0x19c60], R4 ;  /* 0x019c60040200a5a7 */ /* 0x000ea4000804007f */
[----:B--2---:R-:W-:Y:S05]  /*14990*/  @!P2 BRA `(.L_x_910) ;  /* 0xfffffffc00f0a947 */ /* 0x004fea000383ffff */
[----:B------:R-:W-:Y:S05]  /*149a0*/  BRA `(.L_x_983) ;  /* 0xffffffd800bc7947 */ /* 0x000fea000383ffff */
.L_x_918:
[----:B0-----:R0:W1:Y:S02]  /*149b0*/  SYNCS.PHASECHK.TRANS64.TRYWAIT P2, [R3+URZ+0x19c70], R0 ;  /* 0x019c7000030075a7 */ /* 0x001064000804017f */
[----:B-1----:R-:W-:Y:S05]  /*149c0*/  @!P2 NANOSLEEP.SYNCS 0x989680 ;  /* 0x009896800000a95d */ /* 0x002fea0003900000 */
[----:B------:R-:W1:Y:S02]  /*149d0*/  @!P2 SYNCS.PHASECHK.TRANS64 P2, [R3+URZ+0x19c70], R0 ;  /* 0x019c70000300a5a7 */ /* 0x000e64000804007f */
[----:B-1----:R-:W-:Y:S05]  /*149e0*/  @!P2 BRA `(.L_x_918) ;  /* 0xfffffffc00f0a947 */ /* 0x002fea000383ffff */
[----:B------:R-:W-:Y:S05]  /*149f0*/  BRA `(.L_x_984) ;  /* 0xffffffe0002c7947 */ /* 0x000fea000383ffff */
.L_x_920:
[----:B0-----:R0:W1:Y:S02]  /*14a00*/  SYNCS.PHASECHK.TRANS64.TRYWAIT P2, [R3+URZ+0x19c60], R0 ;  /* 0x019c6000030075a7 */ /* 0x001064000804017f */
[----:B-1----:R-:W-:Y:S05]  /*14a10*/  @!P2 NANOSLEEP.SYNCS 0x989680 ;  /* 0x009896800000a95d */ /* 0x002fea0003900000 */
[----:B------:R-:W1:Y:S02]  /*14a20*/  @!P2 SYNCS.PHASECHK.TRANS64 P2, [R3+URZ+0x19c60], R0 ;  /* 0x019c60000300a5a7 */ /* 0x000e64000804007f */
[----:B-1----:R-:W-:Y:S05]  /*14a30*/  @!P2 BRA `(.L_x_920) ;  /* 0xfffffffc00f0a947 */ /* 0x002fea000383ffff */
[----:B------:R-:W-:Y:S05]  /*14a40*/  BRA `(.L_x_985) ;  /* 0xffffffe000387947 */ /* 0x000fea000383ffff */
.L_x_927:
[----:B0-----:R0:W1:Y:S02]  /*14a50*/  SYNCS.PHASECHK.TRANS64.TRYWAIT P0, [R5+URZ+0x19c20], R0 ;  /* 0x019c2000050075a7 */ /* 0x001064000800017f */
[----:B-1----:R-:W-:Y:S05]  /*14a60*/  @!P0 NANOSLEEP.SYNCS 0x989680 ;  /* 0x009896800000895d */ /* 0x002fea0003900000 */
[----:B------:R-:W1:Y:S02]  /*14a70*/  @!P0 SYNCS.PHASECHK.TRANS64 P0, [R5+URZ+0x19c20], R0 ;  /* 0x019c2000050085a7 */ /* 0x000e64000800007f */
[----:B-1----:R-:W-:Y:S05]  /*14a80*/  @!P0 BRA `(.L_x_927) ;  /* 0xfffffffc00f08947 */ /* 0x002fea000383ffff */
[----:B------:R-:W-:Y:S05]  /*14a90*/  BRA `(.L_x_986) ;  /* 0xffffffe400d47947 */ /* 0x000fea000383ffff */
.L_x_928:
        /* <DEDUP_REMOVED lines=11> */
.L_x_988:
[----:B------:R-:W-:Y:S05]  /*14b50*/  BSYNC B0 ;  /* 0x0000000000007941 */ /* 0x000fea0003800000 */
.L_x_987:
[----:B------:R-:W-:Y:S05]  /*14b60*/  BRA `(.L_x_989) ;  /* 0xffffffe400bc7947 */ /* 0x000fea000383ffff */
.L_x_931:
[----:B------:R-:W-:Y:S01]  /*14b70*/  BSSY B1, `(.L_x_990) ;  /* 0x0000006000017945 */ /* 0x000fe20003800000 */
[----:B------:R-:W-:-:S07]  /*14b80*/  IMAD.MOV.U32 R15, RZ, RZ, -0x1 ;  /* 0xffffffffff0f7424 */ /* 0x000fce00078e00ff */
[----:B0-----:R-:W-:Y:S05]  /*14b90*/  WARPSYNC.COLLECTIVE R15, `(.L_x_991) ;  /* 0x000000000f0c7348 */ /* 0x001fea0003c00000 */
[----:B------:R-:W-:Y:S02]  /*14ba0*/  ELECT P6, UR62, PT ;  /* 0x00000000003e782f */ /* 0x000fe400038c0000 */
[----:B------:R-:W-:Y:S01]  /*14bb0*/  MOV R14, UR62 ;  /* 0x0000003e000e7c02 */ /* 0x000fe20008000f00 */
[----:B0-----:R-:W-:Y:S10]  /*14bc0*/  ENDCOLLECTIVE ;  /* 0x000000000000791b */ /* 0x001ff40003800000 */
.L_x_991:
[----:B------:R-:W-:Y:S05]  /*14bd0*/  BSYNC B1 ;  /* 0x0000000000017941 */ /* 0x000fea0003800000 */
.L_x_990:
[----:B------:R-:W-:Y:S05]  /*14be0*/  BRA `(.L_x_992) ;  /* 0xffffffe400b47947 */ /* 0x000fea000383ffff */
.L_x_933:
[----:B0-----:R0:W1:Y:S02]  /*14bf0*/  SYNCS.PHASECHK.TRANS64.TRYWAIT P1, [R3+URZ+0x19c40], R2 ;  /* 0x019c4002030075a7 */ /* 0x001064000802017f */
[----:B-1----:R-:W-:Y:S05]  /*14c00*/  @!P1 NANOSLEEP.SYNCS 0x989680 ;  /* 0x009896800000995d */ /* 0x002fea0003900000 */
[----:B------:R-:W1:Y:S02]  /*14c10*/  @!P1 SYNCS.PHASECHK.TRANS64 P1, [R3+URZ+0x19c40], R2 ;  /* 0x019c4002030095a7 */ /* 0x000e64000802007f */
[----:B-1----:R-:W-:Y:S05]  /*14c20*/  @!P1 BRA `(.L_x_933) ;  /* 0xfffffffc00f09947 */ /* 0x002fea000383ffff */
[----:B------:R-:W-:Y:S05]  /*14c30*/  BRA `(.L_x_993) ;  /* 0xffffffe400d47947 */ /* 0x000fea000383ffff */
.L_x_935:
[----:B-1----:R1:W2:Y:S02]  /*14c40*/  SYNCS.PHASECHK.TRANS64.TRYWAIT P1, [R5+URZ+0x19c40], R0 ;  /* 0x019c4000050075a7 */ /* 0x0022a4000802017f */
[----:B--2---:R-:W-:Y:S05]  /*14c50*/  @!P1 NANOSLEEP.SYNCS 0x989680 ;  /* 0x009896800000995d */ /* 0x004fea0003900000 */
[----:B------:R-:W2:Y:S02]  /*14c60*/  @!P1 SYNCS.PHASECHK.TRANS64 P1, [R5+URZ+0x19c40], R0 ;  /* 0x019c4000050095a7 */ /* 0x000ea4000802007f */
[----:B--2---:R-:W-:Y:S05]  /*14c70*/  @!P1 BRA `(.L_x_935) ;  /* 0xfffffffc00f09947 */ /* 0x004fea000383ffff */
[----:B------:R-:W-:Y:S05]  /*14c80*/  BRA `(.L_x_994) ;  /* 0xffffffe400e07947 */ /* 0x000fea000383ffff */
.L_x_937:
[----:B--2---:R2:W3:Y:S02]  /*14c90*/  SYNCS.PHASECHK.TRANS64.TRYWAIT P1, [R3+URZ+0x19c60], R2 ;  /* 0x019c6002030075a7 */ /* 0x0044e4000802017f */
[----:B---3--:R-:W-:Y:S05]  /*14ca0*/  @!P1 NANOSLEEP.SYNCS 0x989680 ;  /* 0x009896800000995d */ /* 0x008fea0003900000 */
[----:B------:R-:W3:Y:S02]  /*14cb0*/  @!P1 SYNCS.PHASECHK.TRANS64 P1, [R3+URZ+0x19c60], R2 ;  /* 0x019c6002030095a7 */ /* 0x000ee4000802007f */
[----:B---3--:R-:W-:Y:S05]  /*14cc0*/  @!P1 BRA `(.L_x_937) ;  /* 0xfffffffc00f09947 */ /* 0x008fea000383ffff */
[----:B------:R-:W-:Y:S05]  /*14cd0*/  BRA `(.L_x_995) ;  /* 0xffffffe400dc7947 */ /* 0x000fea000383ffff */
.L_x_939:
[----:B---3--:R3:W4:Y:S02]  /*14ce0*/  SYNCS.PHASECHK.TRANS64.TRYWAIT P1, [R5+URZ+0x19c60], R0 ;  /* 0x019c6000050075a7 */ /* 0x008724000802017f */
[----:B----4-:R-:W-:Y:S05]  /*14cf0*/  @!P1 NANOSLEEP.SYNCS 0x989680 ;  /* 0x009896800000995d */ /* 0x010fea0003900000 */
[----:B------:R-:W4:Y:S02]  /*14d00*/  @!P1 SYNCS.PHASECHK.TRANS64 P1, [R5+URZ+0x19c60], R0 ;  /* 0x019c6000050095a7 */ /* 0x000f24000802007f */
[----:B----4-:R-:W-:Y:S05]  /*14d10*/  @!P1 BRA `(.L_x_939) ;  /* 0xfffffffc00f09947 */ /* 0x010fea000383ffff */
[----:B------:R-:W-:Y:S05]  /*14d20*/  BRA `(.L_x_996) ;  /* 0xffffffe400d87947 */ /* 0x000fea000383ffff */
.L_x_941:
[----:B----4-:R4:W0:Y:S02]  /*14d30*/  SYNCS.PHASECHK.TRANS64.TRYWAIT P1, [R3+URZ+0x19c80], R2 ;  /* 0x019c8002030075a7 */ /* 0x010824000802017f */
[----:B0-----:R-:W-:Y:S05]  /*14d40*/  @!P1 NANOSLEEP.SYNCS 0x989680 ;  /* 0x009896800000995d */ /* 0x001fea0003900000 */
[----:B------:R-:W0:Y:S02]  /*14d50*/  @!P1 SYNCS.PHASECHK.TRANS64 P1, [R3+URZ+0x19c80], R2 ;  /* 0x019c8002030095a7 */ /* 0x000e24000802007f */
[----:B0-----:R-:W-:Y:S05]  /*14d60*/  @!P1 BRA `(.L_x_941) ;  /* 0xfffffffc00f09947 */ /* 0x001fea000383ffff */
[----:B------:R-:W-:Y:S05]  /*14d70*/  BRA `(.L_x_997) ;  /* 0xffffffe400d47947 */ /* 0x000fea000383ffff */
.L_x_998:
        /* <DEDUP_REMOVED lines=16> */
.L_x_2581:


//--------------------- .text._ZN7cutlass13device_kernelIN5flash11enable_sm90INS1_16FlashAttnFwdSm90INS1_25CollectiveMainloopFwdSm90ILi2EN4cute5tupleIJNS5_1CILi1EEES8_S8_EEENS6_IJNS7_ILi192EEENS7_ILi128EEENS7_ILi96EEEEEELi96ENS_12float_e4m3_tEfNS_4arch4Sm90ELb0ELb1ELb0ELb1ELb1ELb0ELb0ELb1ELb1ELb1ELb0ELb0EEENS1_21CollectiveEpilogueFwdINS6_IJSA_SC_SB_EEES9_NS_10bfloat16_tESG_Li384ELb1ELb1ELb0ELb1EEENS1_36VarlenDynamicPersistentTileSchedulerILi192ELi128ELi384ELi128ELb0ELb1ELb1ELb1ELb0ELb1EEEEEEEEEvNT_6ParamsE --------------------------
	.section	.text._ZN7cutlass13device_kernelIN5flash11enable_sm90INS1_16FlashAttnFwdSm90INS1_25CollectiveMainloopFwdSm90ILi2EN4cute5tupleIJNS5_1CILi1EEES8_S8_EEENS6_IJNS7_ILi192EEENS7_ILi128EEENS7_ILi96EEEEEELi96ENS_12float_e4m3_tEfNS_4arch4Sm90ELb0ELb1ELb0ELb1ELb1ELb0ELb0ELb1ELb1ELb1ELb0ELb0EEENS1_21CollectiveEpilogueFwdINS6_IJSA_SC_SB_EEES9_NS_10bfloat16_tESG_Li384ELb1ELb1ELb0ELb1EEENS1_36VarlenDynamicPersistentTileSchedulerILi192ELi128ELi384ELi128ELb0ELb1ELb1ELb1ELb0ELb1EEEEEEEEEvNT_6ParamsE,"ax",@progbits
	.align	128
.text._ZN7cutlass13device_kernelIN5flash11enable_sm90INS1_16FlashAttnFwdSm90INS1_25CollectiveMainloopFwdSm90ILi2EN4cute5tupleIJNS5_1CILi1EEES8_S8_EEENS6_IJNS7_ILi192EEENS7_ILi128EEENS7_ILi96EEEEEELi96ENS_12float_e4m3_tEfNS_4arch4Sm90ELb0ELb1ELb0ELb1ELb1ELb0ELb0ELb1ELb1ELb1ELb0ELb0EEENS1_21CollectiveEpilogueFwdINS6_IJSA_SC_SB_EEES9_NS_10bfloat16_tESG_Li384ELb1ELb1ELb0ELb1EEENS1_36VarlenDynamicPersistentTileSchedulerILi192ELi128ELi384ELi128ELb0ELb1ELb1ELb1ELb0ELb1EEEEEEEEEvNT_6ParamsE:
        .type           _ZN7cutlass13device_kernelIN5flash11enable_sm90INS1_16FlashAttnFwdSm90INS1_25CollectiveMainloopFwdSm90ILi2EN4cute5tupleIJNS5_1CILi1EEES8_S8_EEENS6_IJNS7_ILi192EEENS7_ILi128EEENS7_ILi96EEEEEELi96ENS_12float_e4m3_tEfNS_4arch4Sm90ELb0ELb1ELb0ELb1ELb1ELb0ELb0ELb1ELb1ELb1ELb0ELb0EEENS1_21CollectiveEpilogueFwdINS6_IJSA_SC_SB_EEES9_NS_10bfloat16_tESG_Li384ELb1ELb1ELb0ELb1EEENS1_36VarlenDynamicPersistentTileSchedulerILi192ELi128ELi384ELi128ELb0ELb1ELb1ELb1ELb0ELb1EEEEEEEEEvNT_6ParamsE,@function
        .size           _ZN7cutlass13device_kernelIN5flash11enable_sm90INS1_16FlashAttnFwdSm90INS1_25CollectiveMainloopFwdSm90ILi2EN4cute5tupleIJNS5_1CILi1EEES8_S8_EEENS6_IJNS7_ILi192EEENS7_ILi128EEENS7_ILi96EEEEEELi96ENS_12float_e4m3_tEfNS_4arch4Sm90ELb0ELb1ELb0ELb1ELb1ELb0ELb0ELb1ELb1ELb1ELb0ELb0EEENS1_21CollectiveEpilogueFwdINS6_IJSA_SC_SB_EEES9_NS_10bfloat16_tESG_Li384ELb1ELb1ELb0ELb1EEENS1_36VarlenDynamicPersistentTileSchedulerILi192ELi128ELi384ELi128ELb0ELb1ELb1ELb1ELb0ELb1EEEEEEEEEvNT_6ParamsE,(.L_x_2582 - _ZN7cutlass13device_kernelIN5flash11enable_sm90INS1_16FlashAttnFwdSm90INS1_25CollectiveMainloopFwdSm90ILi2EN4cute5tupleIJNS5_1CILi1EEES8_S8_EEENS6_IJNS7_ILi192EEENS7_ILi128EEENS7_ILi96EEEEEELi96ENS_12float_e4m3_tEfNS_4arch4Sm90ELb0ELb1ELb0ELb1ELb1ELb0ELb0ELb1ELb1ELb1ELb0ELb0EEENS1_21CollectiveEpilogueFwdINS6_IJSA_SC_SB_EEES9_NS_10bfloat16_tESG_Li384ELb1ELb1ELb0ELb1EEENS1_36VarlenDynamicPersistentTileSchedulerILi192ELi128ELi384ELi128ELb0ELb1ELb1ELb1ELb0ELb1EEEEEEEEEvNT_6ParamsE)
        .other          _ZN7cutlass13device_kernelIN5flash11enable_sm90INS1_16FlashAttnFwdSm90INS1_25CollectiveMainloopFwdSm90ILi2EN4cute5tupleIJNS5_1CILi1EEES8_S8_EEENS6_IJNS7_ILi192EEENS7_ILi128EEENS7_ILi96EEEEEELi96ENS_12float_e4m3_tEfNS_4arch4Sm90ELb0ELb1ELb0ELb1ELb1ELb0ELb0ELb1ELb1ELb1ELb0ELb0EEENS1_21CollectiveEpilogueFwdINS6_IJSA_SC_SB_EEES9_NS_10bfloat16_tESG_Li384ELb1ELb1ELb0ELb1EEENS1_36VarlenDynamicPersistentTileSchedulerILi192ELi128ELi384ELi128ELb0ELb1ELb1ELb1ELb0ELb1EEEEEEEEEvNT_6ParamsE,@"STO_CUDA_ENTRY STV_DEFAULT"
_ZN7cutlass13device_kernelIN5flash11enable_sm90INS1_16FlashAttnFwdSm90INS1_25CollectiveMainloopFwdSm90ILi2EN4cute5tupleIJNS5_1CILi1EEES8_S8_EEENS6_IJNS7_ILi192EEENS7_ILi128EEENS7_ILi96EEEEEELi96ENS_12float_e4m3_tEfNS_4arch4Sm90ELb0ELb1ELb0ELb1ELb1ELb0ELb0ELb1ELb1ELb1ELb0ELb0EEENS1_21CollectiveEpilogueFwdINS6_IJSA_SC_SB_EEES9_NS_10bfloat16_tESG_Li384ELb1ELb1ELb0ELb1EEENS1_36VarlenDynamicPersistentTileSchedulerILi192ELi128ELi384ELi128ELb0ELb1ELb1ELb1ELb0ELb1EEEEEEEEEvNT_6ParamsE:
        /* <DEDUP_REMOVED lines=45> */
.L_x_999:
        /* <DEDUP_REMOVED lines=22> */
.L_x_1000:
        /* <DEDUP_REMOVED lines=18> */
.L_x_1001:
        /* <DEDUP_REMOVED lines=22> */
.L_x_1002:
        /* <DEDUP_REMOVED lines=24> */
.L_x_1003:
        /* <DEDUP_REMOVED lines=8> */
.L_x_1005:
        /* <DEDUP_REMOVED lines=19> */
[----:B------:R-:W-:Y:S01]  /*09e0*/  R2UR UR50, R11 ;  /* 0x000000000b3272ca */ /* 0x000fe200000e0000 */
        /* <DEDUP_REMOVED lines=49> */
.L_x_1105:
[----:B------:R-:W-:Y:S01]  /*0d00*/  ULDC.64 UR6, c[0x0][0xa28] ;  /* 0x00028a0000067ab9 */ /* 0x000fe20000000a00 */
[----:B------:R-:W-:Y:S01]  /*0d10*/  ULDC UR4, c[0x0][0x424] ;  /* 0x0001090000047ab9 */ /* 0x000fe20000000800 */
[----:B------:R-:W-:-:S04]  /*0d20*/  UISETP.NE.U32.AND UP0, UPT, UR6, URZ, UPT ;  /* 0x0000003f0600728c */ /* 0x000fc8000bf05070 */
[----:B------:R-:W-:-:S03]  /*0d30*/  UISETP.NE.AND.EX UP0, UPT, UR7, URZ, UPT, UP0 ;  /* 0x0000003f0700728c */ /* 0x000fc6000bf05300 */
[----:B------:R-:W-:Y:S02]  /*0d40*/  ULDC.64 UR6, c[0x0][0xa18] ;  /* 0x0002860000067ab9 */ /* 0x000fe40000000a00 */
[----:B------:R-:W-:Y:S01]  /*0d50*/  UISETP.NE.U32.AND UP1, UPT, UR6, URZ, UPT ;  /* 0x0000003f0600728c */ /* 0x000fe2000bf25070 */
[----:B------:R-:W-:-:S03]  /*0d60*/  PLOP3.LUT P0, PT, PT, PT, UP0, 0x80, 0x0 ;  /* 0x000000000000781c */ /* 0x000fc60003f0f008 */
[----:B------:R-:W-:-:S03]  /*0d70*/  UISETP.NE.AND.EX UP1, UPT, UR7, URZ, UPT, UP1 ;  /* 0x0000003f0700728c */ /* 0x000fc6000bf25310 */
[----:B------:R-:W-:Y:S02]  /*0d80*/  @UP0 ULDC.64 UR6, c[0x0][0xa28] ;  /* 0x00028a0000060ab9 */ /* 0x000fe40000000a00 */
[----:B------:R-:W-:Y:S01]  /*0d90*/  @UP0 UIMAD.WIDE UR6, UR50, 0x4, UR6 ;  /* 0x00000004320608a5 */ /* 0x000fe2000f8e0206 */
[----:B------:R-:W-:-:S05]  /*0da0*/  PLOP3.LUT P2, PT, PT, PT, UP1, 0x80, 0x0 ;  /* 0x000000000000781c */ /* 0x000fca0003f4f018 */
[----:B------:R-:W-:Y:S01]  /*0db0*/  @UP1 ULDC.64 UR8, c[0x0][0xa18] ;  /* 0x0002860000081ab9 */ /* 0x000fe20000000a00 */
[----:B01----:R-:W-:Y:S02]  /*0dc0*/  IMAD.U32 R2, RZ, RZ, UR6 ;  /* 0x00000006ff027e24 */ /* 0x003fe4000f8e00ff */
[----:B----4-:R-:W-:Y:S01]  /*0dd0*/  IMAD.U32 R3, RZ, RZ, UR7 ;  /* 0x00000007ff037e24 */ /* 0x010fe2000f8e00ff */
[----:B------:R-:W-:-:S04]  /*0de0*/  @UP1 UIMAD.WIDE UR6, UR50, 0x4, UR8 ;  /* 0x00000004320618a5 */ /* 0x000fc8000f8e0208 */
[----:B--2---:R-:W2:Y:S02]  /*0df0*/  @P0 LDG.E R2, desc[UR54][R2.64] ;  /* 0x0000003602020981 */ /* 0x004ea4000c1e1900 */
[----:B------:R-:W-:Y:S02]  /*0e00*/  IMAD.U32 R4, RZ, RZ, UR6 ;  /* 0x00000006ff047e24 */ /* 0x000fe4000f8e00ff */
[----:B------:R-:W-:Y:S01]  /*0e10*/  IMAD.U32 R5, RZ, RZ, UR7 ;  /* 0x00000007ff057e24 */ /* 0x000fe2000f8e00ff */
[----:B------:R-:W-:-:S04]  /*0e20*/  ULDC.64 UR6, c[0x0][0x418] ;  /* 0x0001060000067ab9 */ /* 0x000fc80000000a00 */
[----:B---3--:R-:W3:Y:S01]  /*0e30*/  @P2 LDG.E R4, desc[UR54][R4.64] ;  /* 0x0000003604042981 */ /* 0x008ee2000c1e1900 */
[----:B------:R-:W-:Y:S01]  /*0e40*/  UISETP.NE.U32.AND UP0, UPT, UR6, URZ, UPT ;  /* 0x0000003f0600728c */ /* 0x000fe2000bf05070 */
[----:B------:R-:W-:-:S03]  /*0e50*/  UMOV UR42, URZ ;  /* 0x0000003f002a7c82 */ /* 0x000fc60008000000 */
[----:B------:R-:W-:-:S03]  /*0e60*/  UISETP.NE.AND.EX UP0, UPT, UR7, URZ, UPT, UP0 ;  /* 0x0000003f0700728c */ /* 0x000fc6000bf05300 */
[----:B------:R-:W-:Y:S01]  /*0e70*/  ULDC.64 UR6, c[0x0][0xa20] ;  /* 0x0002880000067ab9 */ /* 0x000fe20000000a00 */
[----:B------:R-:W-:Y:S01]  /*0e80*/  USEL UR4, UR4, 0x1, UP0 ;  /* 0x0000000104047887 */ /* 0x000fe20008000000 */
[----:B------:R-:W-:Y:S01]  /*0e90*/  ISETP.NE.U32.AND P1, PT, RZ, UR6, PT ;  /* 0x00000006ff007c0c */ /* 0x000fe2000bf25070 */
[----:B------:R-:W-:Y:S02]  /*0ea0*/  ULDC UR6, c[0x0][0x2f0] ;  /* 0x0000bc0000067ab9 */ /* 0x000fe40000000800 */
[----:B------:R-:W-:Y:S01]  /*0eb0*/  UIMAD UR4, UR4, UR6, URZ ;  /* 0x00000006040472a4 */ /* 0x000fe2000f8e023f */
[----:B------:R-:W-:Y:S02]  /*0ec0*/  ISETP.NE.AND.EX P1, PT, RZ, UR7, PT, P1 ;  /* 0x00000007ff007c0c */ /* 0x000fe4000bf25310 */
[----:B--2---:R-:W-:Y:S02]  /*0ed0*/  @P0 R2UR UR42, R2 ;  /* 0x00000000022a02ca */ /* 0x004fe400000e0000 */
[----:B---3--:R-:W-:Y:S01]  /*0ee0*/  @P2 R2UR UR38, R4 ;  /* 0x00000000042622ca */ /* 0x008fe200000e0000 */
[----:B------:R-:W-:-:S14]  /*0ef0*/  @P2 BRA `(.L_x_1006) ;  /* 0x0000000000382947 */ /* 0x000fdc0003800000 */
[----:B------:R-:W-:Y:S01]  /*0f00*/  ULDC.64 UR6, c[0x0][0xa00] ;  /* 0x0002800000067ab9 */ /* 0x000fe20000000a00 */
[----:B------:R-:W-:Y:S01]  /*0f10*/  ULDC UR38, c[0x0][0x288] ;  /* 0x0000a20000267ab9 */ /* 0x000fe20000000800 */
        /* <DEDUP_REMOVED lines=12> */
.L_x_1006:
[----:B------:R-:W-:Y:S01]  /*0fe0*/  UMOV UR39, UR51 ;  /* 0x0000003300277c82 */ /* 0x000fe20008000000 */
[----:B------:R-:W-:Y:S01]  /*0ff0*/  UMOV UR40, UR50 ;  /* 0x0000003200287c82 */ /* 0x000fe20008000000 */
[----:B------:R-:W-:Y:S05]  /*1000*/  @!P1 BRA `(.L_x_1007) ;  /* 0x00000000001c9947 */ /* 0x000fea0003800000 */
[----:B------:R-:W-:Y:S02]  /*1010*/  ULDC.64 UR6, c[0x0][0xa20] ;  /* 0x0002880000067ab9 */ /* 0x000fe40000000a00 */
[----:B------:R-:W-:-:S06]  /*1020*/  UIMAD.WIDE UR6, UR50, 0x4, UR6 ;  /* 0x00000004320678a5 */ /* 0x000fcc000f8e0206 */
[----:B------:R-:W-:Y:S02]  /*1030*/  IMAD.U32 R2, RZ, RZ, UR6 ;  /* 0x00000006ff027e24 */ /* 0x000fe4000f8e00ff */
[----:B------:R-:W-:-:S05]  /*1040*/  IMAD.U32 R3, RZ, RZ, UR7 ;  /* 0x00000007ff037e24 */ /* 0x000fca000f8e00ff */
[----:B------:R-:W2:Y:S02]  /*1050*/  LDG.E R2, desc[UR54][R2.64] ;  /* 0x0000003602027981 */ /* 0x000ea4000c1e1900 */
[----:B--2---:R-:W-:Y:S01]  /*1060*/  R2UR UR4, R2 ;  /* 0x00000000020472ca */ /* 0x004fe200000e0000 */
[----:B------:R-:W-:-:S14]  /*1070*/  BRA `(.L_x_1008) ;  /* 0x0000000000347947 */ /* 0x000fdc0003800000 */
.L_x_1007:
        /* <DEDUP_REMOVED lines=13> */
.L_x_1008:
[----:B------:R-:W-:Y:S01]  /*1150*/  ULDC.64 UR8, c[0x0][0x990] ;  /* 0x0002640000087ab9 */ /* 0x000fe20000000a00 */
[----:B------:R-:W-:Y:S01]  /*1160*/  ULDC.64 UR6, c[0x0][0x998] ;  /* 0x0002660000067ab9 */ /* 0x000fe20000000a00 */
        /* <DEDUP_REMOVED lines=8> */
[----:B------:R-:W-:Y:S02]  /*11f0*/  @UP0 USHF.R.S32.HI UR10, URZ, 0x1f, UR50 ;  /* 0x0000001f3f0a0899 */ /* 0x000fe40008011432 */
[----:B------:R-:W-:Y:S01]  /*1200*/  @UP1 USHF.R.S32.HI UR14, URZ, 0x1f, UR50 ;  /* 0x0000001f3f0e1899 */ /* 0x000fe20008011432 */
[----:B------:R-:W-:Y:S01]  /*1210*/  @UP0 ULDC.64 UR16, c[0x0][0x9a8] ;  /* 0x00026a0000100ab9 */ /* 0x000fe20000000a00 */
[----:B------:R-:W-:Y:S01]  /*1220*/  @UP1 ULDC.64 UR18, c[0x0][0x9b8] ;  /* 0x00026e0000121ab9 */ /* 0x000fe20000000a00 */
[----:B------:R-:W-:Y:S02]  /*1230*/  @UP0 UIMAD UR10, UR10, UR16, URZ ;  /* 0x000000100a0a02a4 */ /* 0x000fe4000f8e023f */
[----:B------:R-:W-:Y:S02]  /*1240*/  @UP1 UIMAD UR14, UR14, UR18, URZ ;  /* 0x000000120e0e12a4 */ /* 0x000fe4000f8e023f */
[----:B------:R-:W-:Y:S02]  /*1250*/  @UP0 UIMAD UR17, UR50, UR17, UR10 ;  /* 0x00000011321102a4 */ /* 0x000fe4000f8e020a */
[----:B------:R-:W-:-:S02]  /*1260*/  @UP1 UIMAD.WIDE.U32 UR10, UR50, UR18, URZ ;  /* 0x00000012320a12a5 */ /* 0x000fc4000f8e003f */
[----:B------:R-:W-:Y:S02]  /*1270*/  @UP0 UIMAD.WIDE.U32 UR12, UR50, UR16, URZ ;  /* 0x00000010320c02a5 */ /* 0x000fe4000f8e003f */
[----:B------:R-:W-:Y:S02]  /*1280*/  @UP1 UIMAD UR18, UR50, UR19, UR14 ;  /* 0x00000013321212a4 */ /* 0x000fe4000f8e020e */
[----:B------:R-:W-:Y:S02]  /*1290*/  @UP1 USHF.R.S32.HI UR19, URZ, 0x1f, UR51 ;  /* 0x0000001f3f131899 */ /* 0x000fe40008011433 */
[----:B------:R-:W-:Y:S01]  /*12a0*/  @UP0 USHF.R.S32.HI UR16, URZ, 0x1f, UR51 ;  /* 0x0000001f3f100899 */ /* 0x000fe20008011433 */
[----:B------:R-:W-:Y:S01]  /*12b0*/  @UP1 ULDC.64 UR14, c[0x0][0x9c0] ;  /* 0x00027000000e1ab9 */ /* 0x000fe20000000a00 */
[----:B------:R-:W-:Y:S01]  /*12c0*/  @UP0 ULDC.64 UR20, c[0x0][0x9b0] ;  /* 0x00026c0000140ab9 */ /* 0x000fe20000000a00 */
[----:B------:R-:W-:Y:S02]  /*12d0*/  @UP0 UIADD3 UR13, UR13, UR17, URZ ;  /* 0x000000110d0d0290 */ /* 0x000fe4000fffe03f */
[----:B------:R-:W-:-:S02]  /*12e0*/  @UP1 UIMAD UR17, UR19, UR14, URZ ;  /* 0x0000000e131112a4 */ /* 0x000fc4000f8e023f */
[----:B------:R-:W-:Y:S02]  /*12f0*/  @UP0 UIMAD UR16, UR16, UR20, URZ ;  /* 0x00000014101002a4 */ /* 0x000fe4000f8e023f */
[----:B------:R-:W-:Y:S02]  /*1300*/  @UP1 UIADD3 UR11, UR11, UR18, URZ ;  /* 0x000000120b0b1290 */ /* 0x000fe4000fffe03f */
[----:B------:R-:W-:Y:S02]  /*1310*/  @UP1 UIMAD UR17, UR51, UR15, UR17 ;  /* 0x0000000f331112a4 */ /* 0x000fe4000f8e0211 */
[----:B------:R-:W-:Y:S02]  /*1320*/  @UP0 UIMAD UR16, UR51, UR21, UR16 ;  /* 0x00000015331002a4 */ /* 0x000fe4000f8e0210 */
[----:B------:R-:W-:Y:S02]  /*1330*/  @UP0 UIMAD.WIDE.U32 UR12, UR51, UR20, UR12 ;  /* 0x00000014330c02a5 */ /* 0x000fe4000f8e000c */
[----:B------:R-:W-:-:S02]  /*1340*/  @UP1 UIMAD.WIDE.U32 UR14, UR51, UR14, UR10 ;  /* 0x0000000e330e12a5 */ /* 0x000fc4000f8e000a */
        /* <DEDUP_REMOVED lines=10> */
[----:B------:R-:W-:Y:S01]  /*13f0*/  UIMAD UR41, UR5, 0xc0, URZ ;  /* 0x000000c0052978a4 */ /* 0x000fe2000f8e023f */
[----:B------:R-:W-:Y:S01]  /*1400*/  IMAD.U32 R7, RZ, RZ, UR7 ;  /* 0x00000007ff077e24 */ /* 0x000fe2000f8e00ff */
[----:B------:R-:W-:Y:S02]  /*1410*/  UIADD3 UR42, -UR42, UR4, URZ ;  /* 0x000000042a2a7290 */ /* 0x000fe4000fffe13f */
[----:B------:R-:W2:Y:S01]  /*1420*/  @P0 LDG.E R5, desc[UR54][R2.64] ;  /* 0x0000003602050981 */ /* 0x000ea2000c1e1900 */
[----:B------:R-:W-:Y:S02]  /*1430*/  UISETP.NE.AND UP5, UPT, UR6, 0x1, UPT ;  /* 0x000000010600788c */ /* 0x000fe4000bfa5270 */
[----:B------:R-:W-:Y:S01]  /*1440*/  UIADD3 UR8, UR41, 0xbf, URZ ;  /* 0x000000bf29087890 */ /* 0x000fe2000fffe03f */
[----:B------:R-:W2:Y:S01]  /*1450*/  @P1 LDG.E R0, desc[UR54][R6.64] ;  /* 0x0000003606001981 */ /* 0x000ea2000c1e1900 */
[----:B------:R-:W-:Y:S01]  /*1460*/  ULDC.64 UR4, c[0x0][0x9e0] ;  /* 0x0002780000047ab9 */ /* 0x000fe20000000a00 */
[----:B------:R-:W-:-:S02]  /*1470*/  UIADD3 UR9, UR42, 0x1, -UR38 ;  /* 0x000000012a097890 */ /* 0x000fc4000fffe826 */
[----:B------:R-:W-:Y:S01]  /*1480*/  UISETP.GE.AND UP4, UPT, UR5, 0x1, UPT ;  /* 0x000000010500788c */ /* 0x000fe2000bf86270 */
[----:B------:R-:W-:Y:S01]  /*1490*/  ULDC UR10, c[0x0][0x988] ;  /* 0x00026200000a7ab9 */ /* 0x000fe20000000800 */
[----:B------:R-:W-:Y:S02]  /*14a0*/  UP2UR UR53, UPR, URZ, 0x20 ;  /* 0x000000203f357883 */ /* 0x000fe40008000000 */
[----:B------:R-:W-:Y:S01]  /*14b0*/  @UP5 ULDC UR6, c[0x0][0x44c] ;  /* 0x0001130000065ab9 */ /* 0x000fe20000000800 */
[----:B------:R-:W-:Y:S01]  /*14c0*/  @UP5 ULDC UR11, c[0x0][0x450] ;  /* 0x00011400000b5ab9 */ /* 0x000fe20000000800 */
[----:B------:R-:W-:Y:S01]  /*14d0*/  UIMAD.WIDE.U32 UR6, UR8, UR6, URZ ;  /* 0x00000006080672a5 */ /* 0x000fe2000f8e003f */
[----:B------:R-:W-:Y:S01]  /*14e0*/  PLOP3.LUT P0, PT, PT, PT, UP4, 0x40, 0x0 ;  /* 0x000000000000781c */ /* 0x000fe20003f0e848 */
[----:B------:R-:W-:Y:S02]  /*14f0*/  UP2UR UR52, UPR, URZ, 0x10 ;  /* 0x000000103f347883 */ /* 0x000fe40008000000 */
[----:B------:R-:W-:-:S04]  /*1500*/  @UP5 USHF.R.U32.HI UR8, URZ, UR11, UR7 ;  /* 0x0000000b3f085299 */ /* 0x000fc80008011607 */
        /* <DEDUP_REMOVED lines=17> */
.L_x_1010:
[----:B------:R-:W-:-:S11]  /*1620*/  UISETP.NE.AND UP0, UPT, UR5, 0x1, UPT ;  /* 0x000000010500788c */ /* 0x000fd6000bf05270 */
[----:B------:R-:W-:Y:S02]  /*1630*/  @UP0 ULDC.64 UR8, c[0x0][0x9e8] ;  /* 0x00027a0000080ab9 */ /* 0x000fe40000000a00 */
[----:B------:R-:W-:-:S04]  /*1640*/  UIMAD.WIDE.U32 UR6, UR4, UR8, URZ ;  /* 0x00000008040672a5 */ /* 0x000fc8000f8e003f */
[----:B------:R-:W-:-:S12]  /*1650*/  @UP0 USHF.R.U32.HI UR4, URZ, UR9, UR7 ;  /* 0x000000093f040299 */ /* 0x000fd80008011607 */
.L_x_1011:
[----:B------:R-:W-:-:S06]  /*1660*/  UIMAD UR4, UR4, UR5, UR5 ;  /* 0x00000005040472a4 */ /* 0x000fcc000f8e0205 */
[----:B------:R-:W-:-:S07]  /*1670*/  VIMNMX R0, R0, UR4, PT ;  /* 0x0000000400007c48 */ /* 0x000fce000bfe0100 */
.L_x_1009:
[----:B------:R-:W-:Y:S01]  /*1680*/  UISETP.NE.AND UP0, UPT, UR53, URZ, UPT ;  /* 0x0000003f3500728c */ /* 0x000fe2000bf05270 */
[----:B------:R-:W-:Y:S01]  /*1690*/  VIADD R0, R0, 0x7f ;  /* 0x0000007f00007836 */ /* 0x000fe20000000000 */
[----:B------:R-:W-:Y:S01]  /*16a0*/  UMOV UR9, UR41 ;  /* 0x0000002900097c82 */ /* 0x000fe20008000000 */
[----:B------:R-:W-:Y:S02]  /*16b0*/  UIADD3 UR4, UR42, 0x7f, URZ ;  /* 0x0000007f2a047890 */ /* 0x000fe4000fffe03f */
[----:B------:R-:W-:Y:S01]  /*16c0*/  UIADD3 UR56, UR42, -UR38, URZ ;  /* 0x800000262a387290 */ /* 0x000fe2000fffe03f */
        /* <DEDUP_REMOVED lines=27> */
.L_x_1013:
[----:B------:R-:W-:-:S11]  /*1880*/  UISETP.NE.AND UP0, UPT, UR5, 0x1, UPT ;  /* 0x000000010500788c */ /* 0x000fd6000bf05270 */
[----:B------:R-:W-:Y:S02]  /*1890*/  @UP0 ULDC.64 UR10, c[0x0][0x9e8] ;  /* 0x00027a00000a0ab9 */ /* 0x000fe40000000a00 */
[----:B------:R-:W-:-:S04]  /*18a0*/  UIMAD.WIDE.U32 UR6, UR4, UR10, URZ ;  /* 0x0000000a040672a5 */ /* 0x000fc8000f8e003f */
[----:B------:R-:W-:-:S12]  /*18b0*/  @UP0 USHF.R.U32.HI UR4, URZ, UR11, UR7 ;  /* 0x0000000b3f040299 */ /* 0x000fd80008011607 */
.L_x_1014:
[----:B------:R-:W-:-:S04]  /*18c0*/  UIMAD UR4, UR4, UR5, URZ ;  /* 0x00000005040472a4 */ /* 0x000fc8000f8e023f */
[----:B------:R-:W-:-:S04]  /*18d0*/  UISETP.LT.AND UP0, UPT, UR9, UR4, UPT ;  /* 0x000000040900728c */ /* 0x000fc8000bf01270 */
[----:B------:R-:W-:-:S12]  /*18e0*/  USEL UR9, UR9, UR4, !UP0 ;  /* 0x0000000409097287 */ /* 0x000fd8000c000000 */
.L_x_1012:
[----:B------:R-:W-:Y:S01]  /*18f0*/  USHF.R.S32.HI UR4, URZ, 0x1f, UR9 ;  /* 0x0000001f3f047899 */ /* 0x000fe20008011409 */
[----:B------:R-:W-:Y:S02]  /*1900*/  PLOP3.LUT P0, PT, PT, PT, PT, 0x80, 0x0 ;  /* 0x000000000000781c */ /* 0x000fe40003f0f070 */
[----:B------:R-:W-:Y:S02]  /*1910*/  CS2R R2, SRZ ;  /* 0x0000000000027805 */ /* 0x000fe4000001ff00 */
[----:B------:R-:W-:Y:S01]  /*1920*/  CS2R R134, SRZ ;  /* 0x0000000000867805 */ /* 0x000fe2000001ff00 */
[----:B------:R-:W-:Y:S01]  /*1930*/  ULEA.HI UR4, UR4, UR9, URZ, 0x7 ;  /* 0x0000000904047291 */ /* 0x000fe2000f8f383f */
[----:B------:R-:W-:Y:S02]  /*1940*/  CS2R R6, SRZ ;  /* 0x0000000000067805 */ /* 0x000fe4000001ff00 */
[----:B------:R-:W-:Y:S01]  /*1950*/  CS2R R132, SRZ ;  /* 0x0000000000847805 */ /* 0x000fe2000001ff00 */
[----:B------:R-:W-:Y:S01]  /*1960*/  IMAD.MOV.U32 R8, RZ, RZ, RZ ;  /* 0x000000ffff087224 */ /* 0x000fe200078e00ff */
        /* <DEDUP_REMOVED lines=24> */
[----:B------:R-:W-:Y:S01]  /*1af0*/  IMAD.MOV.U32 R41, RZ, RZ, RZ ;  /* 0x000000ffff297224 */ /* 0x000fe200078e00ff */
        /* <DEDUP_REMOVED lines=32> */
.L_x_1016:
        /* <DEDUP_REMOVED lines=9> */
.L_x_1213:
[----:B------:R-:W-:Y:S05]  /*1d90*/  @!P0 BRA `(.L_x_1018) ;  /* 0x0000000000048947 */ /* 0x000fea0003800000 */
[----:B------:R-:W-:Y:S01]  /*1da0*/  BPT.TRAP 0x1 ;  /* 0x000000040000795c */ /* 0x000fe20000300000 */
.L_x_1018:
[----:B0-----:R-:W-:Y:S02]  /*1db0*/  IMAD.U32 R3, RZ, RZ, UR36 ;  /* 0x00000024ff037e24 */ /* 0x001fe4000f8e00ff */
[----:B------:R-:W-:-:S03]  /*1dc0*/  IMAD.U32 R0, RZ, RZ, UR47 ;  /* 0x0000002fff007e24 */ /* 0x000fc6000f8e00ff */
[----:B------:R-:W-:Y:S02]  /*1dd0*/  LEA R3, R3, UR46, 0x3 ;  /* 0x0000002e03037c11 */ /* 0x000fe4000f8e18ff */
[----:B------:R-:W-:-:S04]  /*1de0*/  SHF.L.U32 R0, R0, 0x1f, RZ ;  /* 0x0000001f00007819 */ /* 0x000fc800000006ff */
[----:B------:R0:W1:Y:S01]  /*1df0*/  SYNCS.PHASECHK.TRANS64.TRYWAIT P1, [R3+URZ+0x19c30], R0 ;  /* 0x019c3000030075a7 */ /* 0x000062000802017f */
[----:B------:R-:W-:Y:S05]  /*1e00*/  @!P0 BRA `(.L_x_1019) ;  /* 0x0000000000048947 */ /* 0x000fea0003800000 */
[----:B------:R-:W-:Y:S01]  /*1e10*/  BPT.TRAP 0x1 ;  /* 0x000000040000795c */ /* 0x000fe20000300000 */
.L_x_1019:
[----:B-1----:R-:W-:Y:S05]  /*1e20*/  @P1 BRA `(.L_x_1020) ;  /* 0x0000000000081947 */ /* 0x002fea0003800000 */
[----:B------:R-:W1:Y:S02]  /*1e30*/  SYNCS.PHASECHK.TRANS64.TRYWAIT P1, [R3+URZ+0x19c30], R0 ;  /* 0x019c3000030075a7 */ /* 0x000e64000802017f */
[----:B-1----:R-:W-:Y:S05]  /*1e40*/  @!P1 BRA `(.L_x_1021) ;  /* 0x0000013000909947 */ /* 0x002fea0003800000 */
.L_x_1020:
        /* <DEDUP_REMOVED lines=28> */
.L_x_1022:
[----:B------:R-:W-:Y:S01]  /*2010*/  UISETP.NE.AND UP1, UPT, UR53, URZ, UPT ;  /* 0x0000003f3500728c */ /* 0x000fe2000bf25270 */
[----:B01----:R-:W-:Y:S01]  /*2020*/  VIADD R0, R17, UR41 ;  /* 0x0000002911007c36 */ /* 0x003fe20008000000 */
[----:B------:R-:W-:Y:S01]  /*2030*/  R2UR UR6, R3 ;  /* 0x00000000030672ca */ /* 0x000fe200000e0000 */
[----:B------:R-:W-:Y:S01]  /*2040*/  IMAD.MOV.U32 R3, RZ, RZ, -0x80 ;  /* 0xffffff80ff037424 */ /* 0x000fe200078e00ff */
[----:B------:R-:W-:Y:S01]  /*2050*/  UISETP.NE.AND UP0, UPT, UR52, URZ, UPT ;  /* 0x0000003f3400728c */ /* 0x000fe2000bf05270 */
[----:B------:R-:W-:Y:S01]  /*2060*/  IMAD.U32 R7, RZ, RZ, UR38 ;  /* 0x00000026ff077e24 */ /* 0x000fe2000f8e00ff */
[----:B------:R-:W-:Y:S01]  /*2070*/  PLOP3.LUT P1, PT, PT, PT, UP1, 0x80, 0x0 ;  /* 0x000000000000781c */ /* 0x000fe20003f2f018 */
[C---:B------:R-:W-:Y:S01]  /*2080*/  IMAD R5, R88.reuse, R3, 0x80 ;  /* 0x0000008058057424 */ /* 0x040fe200078e0203 */
[----:B------:R-:W-:Y:S01]  /*2090*/  PLOP3.LUT P2, PT, PT, PT, UP1, 0x80, 0x0 ;  /* 0x000000000000781c */ /* 0x000fe20003f4f018 */
[----:B------:R-:W-:Y:S01]  /*20a0*/  ULDC UR18, c[0x0][0x9dc] ;  /* 0x0002770000127ab9 */ /* 0x000fe20000000800 */
[----:B------:R-:W-:Y:S01]  /*20b0*/  ULDC UR14, c[0x0][0x9e0] ;  /* 0x00027800000e7ab9 */ /* 0x000fe20000000800 */
[----:B------:R-:W-:Y:S01]  /*20c0*/  @UP1 ULDC UR7, c[0x0][0x44c] ;  /* 0x0001130000071ab9 */ /* 0x000fe20000000800 */
[----:B------:R-:W-:Y:S01]  /*20d0*/  VIADD R3, R5, 0x1 ;  /* 0x0000000105037836 */ /* 0x000fe20000000000 */
[----:B------:R-:W-:-:S02]  /*20e0*/  LEA R8, R88, 0xffffff80, 0x7 ;  /* 0xffffff8058087811 */ /* 0x000fc400078e38ff */
[----:B------:R-:W-:-:S04]  /*20f0*/  UIADD3 UR6, UR6, 0x19c40, URZ ;  /* 0x00019c4006067890 */ /* 0x000fc8000fffe03f */
[----:B------:R-:W-:Y:S01]  /*2100*/  @P1 IMAD.HI.U32 R2, R0, UR7, RZ ;  /* 0x0000000700021c27 */ /* 0x000fe2000f8e00ff */
[----:B------:R-:W-:Y:S01]  /*2110*/  @UP1 ULDC UR7, c[0x0][0x450] ;  /* 0x0001140000071ab9 */ /* 0x000fe20000000800 */
[----:B------:R-:W-:Y:S01]  /*2120*/  UPRMT UR6, UR45, 0x654, UR6 ;  /* 0x000006542d067896 */ /* 0x000fe20008000006 */
[----:B------:R-:W-:Y:S02]  /*2130*/  PLOP3.LUT P1, PT, PT, PT, UP0, 0x40, 0x0 ;  /* 0x000000000000781c */ /* 0x000fe40003f2e808 */
[----:B------:R-:W-:Y:S01]  /*2140*/  @P2 SHF.R.U32.HI R0, RZ, UR7, R2 ;  /* 0x00000007ff002c19 */ /* 0x000fe20008011602 */
[C---:B------:R-:W-:Y:S02]  /*2150*/  IMAD R2, R16.reuse, -0x2, R3 ;  /* 0xfffffffe10027824 */ /* 0x040fe400078e0203 */
[----:B------:R-:W-:Y:S02]  /*2160*/  VIADD R3, R5, UR42 ;  /* 0x0000002a05037c36 */ /* 0x000fe40008000000 */
[----:B------:R-:W0:Y:S01]  /*2170*/  SHFL.IDX PT, R6, R0, RZ, 0x1c1f ;  /* 0x001c1fff00067589 */ /* 0x000e2200000e0000 */
[----:B------:R-:W-:Y:S01]  /*2180*/  SYNCS.ARRIVE.TRANS64.RED.A1T0 RZ, [UR6], RZ ;  /* 0x000000ffffff79a7 */ /* 0x000fe20008100406 */
[----:B------:R-:W-:Y:S01]  /*2190*/  ULOP3.LUT UR6, URZ, UR18, URZ, 0x33, !UPT ;  /* 0x000000123f067292 */ /* 0x000fe2000f8e333f */
[----:B------:R-:W-:Y:S01]  /*21a0*/  IADD3 R2, -R7, UR42, R2 ;  /* 0x0000002a07027c10 */ /* 0x000fe2000fffe102 */
[----:B------:R-:W-:-:S04]  /*21b0*/  IMAD R7, R16, -0x2, R3 ;  /* 0xfffffffe10077824 */ /* 0x000fc800078e0203 */
[C---:B------:R-:W-:Y:S02]  /*21c0*/  VIADD R10, R2.reuse, UR14 ;  /* 0x0000000e020a7c36 */ /* 0x040fe40008000000 */
[----:B------:R-:W-:-:S03]  /*21d0*/  VIADD R9, R2, UR6 ;  /* 0x0000000602097c36 */ /* 0x000fc60008000000 */
[----:B0-----:R-:W-:Y:S01]  /*21e0*/  VIADDMNMX R2, R6, R10, R7, PT ;  /* 0x0000000a06027246 */ /* 0x001fe20003800107 */
[----:B------:R-:W-:Y:S01]  /*21f0*/  IMAD.IADD R4, R9, 0x1, R6 ;  /* 0x0000000109047824 */ /* 0x000fe200078e0206 */
[----:B------:R-:W-:Y:S06]  /*2200*/  @P1 BRA `(.L_x_1023) ;  /* 0x0000000000641947 */ /* 0x000fec0003800000 */
[----:B------:R-:W-:Y:S01]  /*2210*/  IMAD.U32 R3, RZ, RZ, UR38 ;  /* 0x00000026ff037e24 */ /* 0x000fe2000f8e00ff */
[----:B------:R-:W-:Y:S04]  /*2220*/  BSSY B0, `(.L_x_1024) ;  /* 0x0000013000007945 */ /* 0x000fe80003800000 */
[----:B------:R-:W-:-:S04]  /*2230*/  IADD3 R3, -R3, UR42, R6 ;  /* 0x0000002a03037c10 */ /* 0x000fc8000fffe106 */
        /* <DEDUP_REMOVED lines=11> */
.L_x_1025:
[----:B------:R-:W-:Y:S02]  /*22f0*/  ULDC UR6, c[0x0][0x9e4] ;  /* 0x0002790000067ab9 */ /* 0x000fe40000000800 */
[----:B------:R-:W-:-:S05]  /*2300*/  IMAD.U32 R11, RZ, RZ, UR6 ;  /* 0x00000006ff0b7e24 */ /* 0x000fca000f8e00ff */
[----:B------:R-:W-:-:S13]  /*2310*/  ISETP.NE.AND P1, PT, R11, 0x1, PT ;  /* 0x000000010b00780c */ /* 0x000fda0003f25270 */
[----:B------:R-:W0:Y:S02]  /*2320*/  @P1 LDC.64 R12, c[0x0][0x9e8] ;  /* 0x00027a00ff0c1b82 */ /* 0x000e240000000a00 */
[----:B0-----:R-:W-:-:S05]  /*2330*/  @P1 IMAD.HI.U32 R6, R3, R12, RZ ;  /* 0x0000000c03061227 */ /* 0x001fca00078e00ff */
[----:B------:R-:W-:-:S07]  /*2340*/  @P1 SHF.R.U32.HI R3, RZ, R13, R6 ;  /* 0x0000000dff031219 */ /* 0x000fce0000011606 */
.L_x_1026:
[----:B------:R-:W-:Y:S05]  /*2350*/  BSYNC B0 ;  /* 0x0000000000007941 */ /* 0x000fea0003800000 */
.L_x_1024:
[----:B------:R-:W-:-:S04]  /*2360*/  IMAD R3, R3, R11, -R8 ;  /* 0x0000000b03037224 */ /* 0x000fc800078e0a08 */
[----:B------:R-:W-:-:S05]  /*2370*/  IMAD R3, R16, -0x2, R3 ;  /* 0xfffffffe10037824 */ /* 0x000fca00078e0203 */
[----:B------:R-:W-:Y:S02]  /*2380*/  VIADDMNMX R2, R3, R11, R2, PT ;  /* 0x0000000b03027246 */ /* 0x000fe40003800102 */
[----:B------:R-:W-:-:S07]  /*2390*/  VIMNMX R4, R4, R3, !PT ;  /* 0x0000000304047248 */ /* 0x000fce0007fe0100 */
.L_x_1023:
[C---:B------:R-:W-:Y:S01]  /*23a0*/  ISETP.GE.AND P6, PT, R5.reuse, 0xa, PT ;  /* 0x0000000a0500780c */ /* 0x040fe20003fc6270 */
[----:B------:R-:W0:Y:S01]  /*23b0*/  SHFL.IDX PT, R0, R0, 0x1, 0x1c1f ;  /* 0x003c1f0000007f89 */ /* 0x000e2200000e0000 */
[C---:B------:R-:W-:Y:S01]  /*23c0*/  ISETP.GE.AND P1, PT, R5.reuse, 0x2, PT ;  /* 0x000000020500780c */ /* 0x040fe20003f26270 */
[----:B------:R-:W-:Y:S01]  /*23d0*/  UISETP.NE.AND UP0, UPT, UR52, URZ, UPT ;  /* 0x0000003f3400728c */ /* 0x000fe2000bf05270 */
        /* <DEDUP_REMOVED lines=11> */
[C---:B------:R-:W-:Y:S02]  /*2490*/  ISETP.GT.AND P4, PT, R4.reuse, 0x9, !P6 ;  /* 0x000000090400780c */ /* 0x040fe40007784270 */
        /* <DEDUP_REMOVED lines=165> */
[----:B------:R-:W-:Y:S01]  /*2ef0*/  ISETP.GT.AND P6, PT, R4, 0x79, !P6 ;  /* 0x000000790400780c */ /* 0x000fe200077c4270 */
[----:B0-----:R-:W-:-:S03]  /*2f00*/  IMAD.IADD R4, R9, 0x1, R0 ;  /* 0x0000000109047824 */ /* 0x001fc600078e0200 */
[----:B------:R-:W-:Y:S02]  /*2f10*/  ISETP.LT.OR P6, PT, R2, 0x7a, P6 ;  /* 0x0000007a0200780c */ /* 0x000fe400037c1670 */
[----:B------:R-:W-:Y:S02]  /*2f20*/  VIADDMNMX R2, R0, R10, R7, PT ;  /* 0x0000000a00027246 */ /* 0x000fe40003800107 */
[----:B------:R-:W-:Y:S02]  /*2f30*/  FSEL R85, R85, -INF , !P6 ;  /* 0xff80000055557808 */ /* 0x000fe40007000000 */
[----:B------:R-:W-:-:S13]  /*2f40*/  PLOP3.LUT P6, PT, PT, PT, UP0, 0x40, 0x0 ;  /* 0x000000000000781c */ /* 0x000fda0003fce808 */
[----:B------:R-:W-:Y:S05]  /*2f50*/  @P6 BRA `(.L_x_1027) ;  /* 0x0000000000646947 */ /* 0x000fea0003800000 */
        /* <DEDUP_REMOVED lines=14> */
.L_x_1029:
[----:B------:R-:W-:Y:S02]  /*3040*/  ULDC UR6, c[0x0][0x9e4] ;  /* 0x0002790000067ab9 */ /* 0x000fe40000000800 */
[----:B------:R-:W-:-:S05]  /*3050*/  IMAD.U32 R6, RZ, RZ, UR6 ;  /* 0x00000006ff067e24 */ /* 0x000fca000f8e00ff */
[----:B------:R-:W-:-:S13]  /*3060*/  ISETP.NE.AND P6, PT, R6, 0x1, PT ;  /* 0x000000010600780c */ /* 0x000fda0003fc5270 */
[----:B------:R-:W0:Y:S02]  /*3070*/  @P6 LDC.64 R10, c[0x0][0x9e8] ;  /* 0x00027a00ff0a6b82 */ /* 0x000e240000000a00 */
[----:B0-----:R-:W-:-:S05]  /*3080*/  @P6 IMAD.HI.U32 R0, R5, R10, RZ ;  /* 0x0000000a05006227 */ /* 0x001fca00078e00ff */
[----:B------:R-:W-:-:S07]  /*3090*/  @P6 SHF.R.U32.HI R5, RZ, R11, R0 ;  /* 0x0000000bff056219 */ /* 0x000fce0000011600 */
.L_x_1030:
[----:B------:R-:W-:Y:S05]  /*30a0*/  BSYNC B0 ;  /* 0x0000000000007941 */ /* 0x000fea0003800000 */
.L_x_1028:
[----:B------:R-:W-:-:S04]  /*30b0*/  IMAD R5, R5, R6, -R8 ;  /* 0x0000000605057224 */ /* 0x000fc800078e0a08 */
[----:B------:R-:W-:-:S05]  /*30c0*/  IMAD R5, R16, -0x2, R5 ;  /* 0xfffffffe10057824 */ /* 0x000fca00078e0205 */
[----:B------:R-:W-:Y:S02]  /*30d0*/  VIADDMNMX R2, R5, R6, R2, PT ;  /* 0x0000000605027246 */ /* 0x000fe40003800102 */
[----:B------:R-:W-:-:S07]  /*30e0*/  VIMNMX R4, R4, R5, !PT ;  /* 0x0000000504047248 */ /* 0x000fce0007fe0100 */
.L_x_1027:
[----:B------:R-:W-:Y:S01]  /*30f0*/  ISETP.GT.AND P1, PT, R4, 0x1, !P1 ;  /* 0x000000010400780c */ /* 0x000fe20004f24270 */
[----:B------:R-:W-:Y:S01]  /*3100*/  UISETP.NE.AND UP1, UPT, UR53, URZ, UPT ;  /* 0x0000003f3500728c */ /* 0x000fe2000bf25270 */
[----:B------:R-:W-:Y:S01]  /*3110*/  LOP3.LUT P6, RZ, R23, 0x4, RZ, 0xc0, !PT ;  /* 0x0000000417ff7812 */ /* 0x000fe200078cc0ff */
[----:B------:R-:W-:Y:S01]  /*3120*/  UISETP.NE.AND UP0, UPT, UR52, URZ, UPT ;  /* 0x0000003f3400728c */ /* 0x000fe2000bf05270 */
[----:B------:R-:W-:Y:S01]  /*3130*/  ISETP.LT.OR P1, PT, R2, 0x2, P1 ;  /* 0x000000020200780c */ /* 0x000fe20000f21670 */
[----:B------:R-:W-:Y:S01]  /*3140*/  UMOV UR10, UR41 ;  /* 0x00000029000a7c82 */ /* 0x000fe20008000000 */
[----:B------:R-:W-:Y:S02]  /*3150*/  FMNMX.FTZ R5, R3, R25, !PT ;  /* 0x0000001903057209 */ /* 0x000fe40007810000 */
[----:B------:R-:W-:Y:S02]  /*3160*/  FSEL R27, R27, -INF , !P1 ;  /* 0xff8000001b1b7808 */ /* 0x000fe40004800000 */
[----:B------:R-:W-:-:S02]  /*3170*/  ISETP.GT.AND P1, PT, R4, 0x9, !P6 ;  /* 0x000000090400780c */ /* 0x000fc40007724270 */
[----:B------:R-:W-:Y:S01]  /*3180*/  FMNMX.FTZ R0, R28, R5, !PT ;  /* 0x000000051c007209 */ /* 0x000fe20007810000 */
[----:B------:R-:W-:Y:S01]  /*3190*/  @UP1 ULDC UR6, c[0x0][0x44c] ;  /* 0x0001130000061ab9 */ /* 0x000fe20000000800 */
[----:B------:R-:W-:Y:S01]  /*31a0*/  ISETP.LT.OR P1, PT, R2, 0xa, P1 ;  /* 0x0000000a0200780c */ /* 0x000fe20000f21670 */
[----:B------:R-:W-:Y:S01]  /*31b0*/  UIMAD.WIDE.U32 UR6, UR41, UR6, URZ ;  /* 0x00000006290672a5 */ /* 0x000fe2000f8e003f */
[----:B------:R-:W-:Y:S01]  /*31c0*/  FMNMX.FTZ R5, R29, R0, !PT ;  /* 0x000000001d057209 */ /* 0x000fe20007810000 */
[----:B------:R-:W-:Y:S01]  /*31d0*/  @UP1 ULDC UR11, c[0x0][0x450] ;  /* 0x00011400000b1ab9 */ /* 0x000fe20000000800 */
[----:B------:R-:W-:Y:S01]  /*31e0*/  FSEL R31, R31, -INF , !P1 ;  /* 0xff8000001f1f7808 */ /* 0x000fe20004800000 */
[----:B------:R-:W-:Y:S01]  /*31f0*/  @UP1 USHF.R.U32.HI UR10, URZ, UR11, UR7 ;  /* 0x0000000b3f0a1299 */ /* 0x000fe20008011607 */
[----:B------:R-:W-:Y:S02]  /*3200*/  LOP3.LUT P1, RZ, R23, 0x8, RZ, 0xc0, !PT ;  /* 0x0000000817ff7812 */ /* 0x000fe4000782c0ff */
[----:B------:R-:W-:Y:S01]  /*3210*/  FMNMX.FTZ R0, R32, R5, !PT ;  /* 0x0000000520007209 */ /* 0x000fe20007810000 */
[----:B------:R-:W-:Y:S01]  /*3220*/  UIADD3 UR56, UR56, UR10, URZ ;  /* 0x0000000a38387290 */ /* 0x000fe2000fffe03f */
[----:B------:R-:W-:-:S02]  /*3230*/  ISETP.GT.AND P1, PT, R4, 0x10, !P1 ;  /* 0x000000100400780c */ /* 0x000fc40004f24270 */
[----:B------:R-:W-:Y:S01]  /*3240*/  FMNMX.FTZ R5, R33, R0, !PT ;  /* 0x0000000021057209 */ /* 0x000fe20007810000 */
[----:B------:R-:W-:Y:S01]  /*3250*/  UIADD3 UR14, UR56, UR14, URZ ;  /* 0x0000000e380e7290 */ /* 0x000fe2000fffe03f */
[----:B------:R-:W-:Y:S02]  /*3260*/  ISETP.LT.OR P1, PT, R2, 0x11, P1 ;  /* 0x000000110200780c */ /* 0x000fe40000f21670 */
[----:B------:R-:W-:Y:S02]  /*3270*/  ISETP.GT.AND P2, PT, R4, 0x8, !P2 ;  /* 0x000000080400780c */ /* 0x000fe40005744270 */
[----:B------:R-:W-:Y:S02]  /*3280*/  FSEL R34, R34, -INF , !P1 ;  /* 0xff80000022227808 */ /* 0x000fe40004800000 */
[----:B------:R-:W-:Y:S02]  /*3290*/  LOP3.LUT P1, RZ, R23, 0x10, RZ, 0xc0, !PT ;  /* 0x0000001017ff7812 */ /* 0x000fe4000782c0ff */
[----:B------:R-:W-:-:S02]  /*32a0*/  FMNMX.FTZ R0, R36, R5, !PT ;  /* 0x0000000524007209 */ /* 0x000fc40007810000 */
[----:B------:R-:W-:Y:S02]  /*32b0*/  ISETP.GT.AND P1, PT, R4, 0x11, !P1 ;  /* 0x000000110400780c */ /* 0x000fe40004f24270 */
[C---:B------:R-:W-:Y:S02]  /*32c0*/  ISETP.LT.OR P2, PT, R2.reuse, 0x9, P2 ;  /* 0x000000090200780c */ /* 0x040fe40001741670 */
[----:B------:R-:W-:Y:S02]  /*32d0*/  ISETP.LT.OR P1, PT, R2, 0x12, P1 ;  /* 0x000000120200780c */ /* 0x000fe40000f21670 */
[----:B------:R-:W-:Y:S02]  /*32e0*/  FMNMX.FTZ R5, R37, R0, !PT ;  /* 0x0000000025057209 */ /* 0x000fe40007810000 */
[----:B------:R-:W-:Y:S02]  /*32f0*/  FSEL R35, R35, -INF , !P1 ;  /* 0xff80000023237808 */ /* 0x000fe40004800000 */
[----:B------:R-:W-:-:S02]  /*3300*/  LOP3.LUT P1, RZ, R23, 0x2000000, RZ, 0xc0, !PT ;  /* 0x0200000017ff7812 */ /* 0x000fc4000782c0ff */
[----:B------:R-:W-:Y:S02]  /*3310*/  FSEL R30, R30, -INF , !P2 ;  /* 0xff8000001e1e7808 */ /* 0x000fe40005000000 */
[----:B------:R-:W-:Y:S02]  /*3320*/  ISETP.GT.AND P1, PT, R4, 0x18, !P1 ;  /* 0x000000180400780c */ /* 0x000fe40004f24270 */
[----:B------:R-:W-:Y:S02]  /*3330*/  LOP3.LUT P2, RZ, R23, 0x40000, RZ, 0xc0, !PT ;  /* 0x0004000017ff7812 */ /* 0x000fe4000784c0ff */
[----:B------:R-:W-:Y:S02]  /*3340*/  ISETP.LT.OR P1, PT, R2, 0x19, P1 ;  /* 0x000000190200780c */ /* 0x000fe40000f21670 */
[----:B------:R-:W-:Y:S02]  /*3350*/  FMNMX.FTZ R0, R40, R5, !PT ;  /* 0x0000000528007209 */ /* 0x000fe40007810000 */
[----:B------:R-:W-:-:S02]  /*3360*/  FSEL R38, R38, -INF , !P1 ;  /* 0xff80000026267808 */ /* 0x000fc40004800000 */
[----:B------:R-:W-:Y:S02]  /*3370*/  LOP3.LUT P1, RZ, R23, 0x1000000, RZ, 0xc0, !PT ;  /* 0x0100000017ff7812 */ /* 0x000fe4000782c0ff */
[----:B------:R-:W-:Y:S02]  /*3380*/  FMNMX.FTZ R5, R41, R0, !PT ;  /* 0x0000000029057209 */ /* 0x000fe40007810000 */
        /* <DEDUP_REMOVED lines=8> */
[----:B------:R-:W-:Y:S02]  /*3410*/  FMNMX.FTZ R0, R48, R5, !PT ;  /* 0x0000000530007209 */ /* 0x000fe40007810000 */
        /* <DEDUP_REMOVED lines=46> */
[----:B------:R-:W-:Y:S01]  /*3700*/  LOP3.LUT P2, RZ, R23, 0x80, RZ, 0xc0, !PT ;  /* 0x0000008017ff7812 */ /* 0x000fe2000784c0ff */
[----:B------:R-:W0:Y:S01]  /*3710*/  SHFL.BFLY PT, R0, R5, 0x2, 0x1f ;  /* 0x0c401f0005007f89 */ /* 0x000e2200000e0000 */
[----:B------:R-:W-:Y:S02]  /*3720*/  FSEL R55, R55, -INF , !P1 ;  /* 0xff80000037377808 */ /* 0x000fe40004800000 */
[----:B------:R-:W-:-:S02]  /*3730*/  LOP3.LUT P1, RZ, R23, 0x8000, RZ, 0xc0, !PT ;  /* 0x0000800017ff7812 */ /* 0x000fc4000782c0ff */
[----:B------:R-:W-:Y:S02]  /*3740*/  LOP3.LUT P6, RZ, R23, 0x40, RZ, 0xc0, !PT ;  /* 0x0000004017ff7812 */ /* 0x000fe400078cc0ff */
[C---:B------:R-:W-:Y:S02]  /*3750*/  ISETP.GT.AND P1, PT, R4.reuse, 0x40, !P1 ;  /* 0x000000400400780c */ /* 0x040fe40004f24270 */
[----:B------:R-:W-:Y:S02]  /*3760*/  ISETP.GT.AND P3, PT, R4, 0x70, !P3 ;  /* 0x000000700400780c */ /* 0x000fe40005f64270 */
[----:B------:R-:W-:Y:S02]  /*3770*/  ISETP.LT.OR P1, PT, R2, 0x41, P1 ;  /* 0x000000410200780c */ /* 0x000fe40000f21670 */
[----:B------:R-:W-:Y:S02]  /*3780*/  ISETP.GT.AND P4, PT, R4, 0x71, !P4 ;  /* 0x000000710400780c */ /* 0x000fe40006784270 */
[----:B------:R-:W-:-:S02]  /*3790*/  FSEL R58, R58, -INF , !P1 ;  /* 0xff8000003a3a7808 */ /* 0x000fc40004800000 */
[----:B------:R-:W-:Y:S02]  /*37a0*/  LOP3.LUT P1, RZ, R23, 0x4000, RZ, 0xc0, !PT ;  /* 0x0000400017ff7812 */ /* 0x000fe4000782c0ff */
[C---:B------:R-:W-:Y:S02]  /*37b0*/  ISETP.GT.AND P5, PT, R4.reuse, 0x78, !P5 ;  /* 0x000000780400780c */ /* 0x040fe40006fa4270 */
[----:B------:R-:W-:Y:S02]  /*37c0*/  ISETP.GT.AND P1, PT, R4, 0x41, !P1 ;  /* 0x000000410400780c */ /* 0x000fe40004f24270 */
[C---:B------:R-:W-:Y:S02]  /*37d0*/  ISETP.LT.OR P3, PT, R2.reuse, 0x71, P3 ;  /* 0x000000710200780c */ /* 0x040fe40001f61670 */
[----:B------:R-:W-:Y:S02]  /*37e0*/  ISETP.LT.OR P1, PT, R2, 0x42, P1 ;  /* 0x000000420200780c */ /* 0x000fe40000f21670 */
[----:B0-----:R-:W-:-:S02]  /*37f0*/  FMNMX.FTZ R6, R5, R0, !PT ;  /* 0x0000000005067209 */ /* 0x001fc40007810000 */
[----:B------:R-:W-:Y:S02]  /*3800*/  FSEL R59, R59, -INF , !P1 ;  /* 0xff8000003b3b7808 */ /* 0x000fe40004800000 */
[----:B------:R-:W-:Y:S01]  /*3810*/  LOP3.LUT P1, RZ, R23, 0x2000, RZ, 0xc0, !PT ;  /* 0x0000200017ff7812 */ /* 0x000fe2000782c0ff */
[----:B------:R-:W0:Y:S01]  /*3820*/  SHFL.BFLY PT, R7, R6, 0x1, 0x1f ;  /* 0x0c201f0006077f89 */ /* 0x000e2200000e0000 */
[----:B------:R-:W-:Y:S02]  /*3830*/  ISETP.LT.OR P4, PT, R2, 0x72, P4 ;  /* 0x000000720200780c */ /* 0x000fe40002781670 */
[----:B------:R-:W-:Y:S02]  /*3840*/  ISETP.GT.AND P1, PT, R4, 0x48, !P1 ;  /* 0x000000480400780c */ /* 0x000fe40004f24270 */
[----:B------:R-:W-:Y:S02]  /*3850*/  FSEL R82, R82, -INF , !P3 ;  /* 0xff80000052527808 */ /* 0x000fe40005800000 */
[----:B------:R-:W-:-:S02]  /*3860*/  ISETP.LT.OR P1, PT, R2, 0x49, P1 ;  /* 0x000000490200780c */ /* 0x000fc40000f21670 */
[----:B------:R-:W-:Y:S02]  /*3870*/  ISETP.LT.OR P5, PT, R2, 0x79, P5 ;  /* 0x000000790200780c */ /* 0x000fe40002fa1670 */
[----:B------:R-:W-:Y:S02]  /*3880*/  FSEL R62, R62, -INF , !P1 ;  /* 0xff8000003e3e7808 */ /* 0x000fe40004800000 */
[----:B------:R-:W-:Y:S02]  /*3890*/  LOP3.LUT P1, RZ, R23, 0x1000, RZ, 0xc0, !PT ;  /* 0x0000100017ff7812 */ /* 0x000fe4000782c0ff */
[----:B------:R-:W-:Y:S02]  /*38a0*/  FSEL R83, R83, -INF , !P4 ;  /* 0xff80000053537808 */ /* 0x000fe40006000000 */
[----:B------:R-:W-:Y:S02]  /*38b0*/  ISETP.GT.AND P1, PT, R4, 0x49, !P1 ;  /* 0x000000490400780c */ /* 0x000fe40004f24270 */
[----:B------:R-:W-:-:S02]  /*38c0*/  FSEL R86, R86, -INF , !P5 ;  /* 0xff80000056567808 */ /* 0x000fc40006800000 */
[----:B------:R-:W-:Y:S02]  /*38d0*/  ISETP.LT.OR P1, PT, R2, 0x4a, P1 ;  /* 0x0000004a0200780c */ /* 0x000fe40000f21670 */
[----:B0-----:R-:W-:Y:S01]  /*38e0*/  FMNMX.FTZ R0, R6, R7, !PT ;  /* 0x0000000706007209 */ /* 0x001fe20007810000 */
[----:B------:R-:W-:Y:S01]  /*38f0*/  IMAD.U32 R7, RZ, RZ, UR43 ;  /* 0x0000002bff077e24 */ /* 0x000fe2000f8e00ff */
        /* <DEDUP_REMOVED lines=40> */
[----:B------:R-:W-:-:S01]  /*3b80*/  FFMA.FTZ R57, R57, UR43, -R20 ;  /* 0x0000002b39397c23 */ /* 0x000fc20008010814 */
[----:B------:R-:W-:Y:S01]  /*3b90*/  LOP3.LUT P1, RZ, R23, 0x4000000, RZ, 0xc0, !PT ;  /* 0x0400000017ff7812 */ /* 0x000fe2000782c0ff */
[----:B------:R-:W-:-:S01]  /*3ba0*/  FFMA.FTZ R3, R3, UR43, -R20 ;  /* 0x0000002b03037c23 */ /* 0x000fc20008010814 */
[----:B------:R-:W-:Y:S01]  /*3bb0*/  FMNMX.FTZ R7, R26, R27, !PT ;  /* 0x0000001b1a077209 */ /* 0x000fe20007810000 */
[----:B------:R-:W-:Y:S01]  /*3bc0*/  MUFU.EX2 R6, R6 ;  /* 0x0000000600067308 */ /* 0x000fe20000000800 */
[----:B------:R-:W-:Y:S01]  /*3bd0*/  ISETP.GT.AND P1, PT, R4, 0x68, !P1 ;  /* 0x000000680400780c */ /* 0x000fe20004f24270 */
        /* <DEDUP_REMOVED lines=15> */
[----:B------:R-:W-:Y:S01]  /*3cd0*/  FSEL R87, R87, -INF , !P6 ;  /* 0xff80000057577808 */ /* 0x000fe20007000000 */
[--C-:B------:R-:W-:Y:S01]  /*3ce0*/  FFMA.FTZ R33, R64, UR43, -R20.reuse ;  /* 0x0000002b40217c23 */ /* 0x100fe20008010814 */
[----:B------:R-:W-:Y:S01]  /*3cf0*/  FMNMX.FTZ R12, R38, R9, !PT ;  /* 0x00000009260c7209 */ /* 0x000fe20007810000 */
[--C-:B------:R-:W-:Y:S01]  /*3d00*/  FFMA.FTZ R52, R52, UR43, -R20.reuse ;  /* 0x0000002b34347c23 */ /* 0x100fe20008010814 */
[----:B------:R-:W-:-:S01]  /*3d10*/  FFMA.FTZ R56, R56, UR43, -R20 ;  /* 0x0000002b38387c23 */ /* 0x000fc20008010814 */
[----:B------:R-:W-:Y:S01]  /*3d20*/  FFMA.FTZ R72, R72, UR43, -R20 ;  /* 0x0000002b48487c23 */ /* 0x000fe20008010814 */
[----:B------:R-:W-:Y:S01]  /*3d30*/  FMNMX.FTZ R11, R39, R12, !PT ;  /* 0x0000000c270b7209 */ /* 0x000fe20007810000 */
[----:B------:R-:W-:Y:S01]  /*3d40*/  MUFU.EX2 R3, R3 ;  /* 0x0000000300037308 */ /* 0x000fe20000000800 */
[----:B0-----:R-:W-:-:S02]  /*3d50*/  IMAD.U32 R57, RZ, RZ, UR43 ;  /* 0x0000002bff397e24 */ /* 0x001fc4000f8e00ff */
[--C-:B------:R-:W-:Y:S01]  /*3d60*/  FFMA.FTZ R12, R37, UR43, -R20.reuse ;  /* 0x0000002b250c7c23 */ /* 0x100fe20008010814 */
[----:B------:R-:W-:Y:S01]  /*3d70*/  FMNMX.FTZ R14, R42, R11, !PT ;  /* 0x0000000b2a0e7209 */ /* 0x000fe20007810000 */
[----:B------:R-:W-:-:S03]  /*3d80*/  FFMA.FTZ R37, R68, UR43, -R20 ;  /* 0x0000002b44257c23 */ /* 0x000fc60008010814 */
[----:B------:R-:W-:Y:S01]  /*3d90*/  FMNMX.FTZ R11, R43, R14, !PT ;  /* 0x0000000e2b0b7209 */ /* 0x000fe20007810000 */
[----:B------:R-:W-:Y:S03]  /*3da0*/  MUFU.EX2 R5, R5 ;  /* 0x0000000500057308 */ /* 0x000fe60000000800 */
[----:B------:R-:W-:-:S04]  /*3db0*/  FMNMX.FTZ R14, R46, R11, !PT ;  /* 0x0000000b2e0e7209 */ /* 0x000fc80007810000 */
[----:B------:R-:W-:Y:S01]  /*3dc0*/  FMNMX.FTZ R13, R47, R14, !PT ;  /* 0x0000000e2f0d7209 */ /* 0x000fe20007810000 */
[----:B------:R-:W-:-:S01]  /*3dd0*/  FFMA.FTZ R14, R41, UR43, -R20 ;  /* 0x0000002b290e7c23 */ /* 0x000fc20008010814 */
[----:B------:R-:W0:Y:S02]  /*3de0*/  MUFU.EX2 R8, R8 ;  /* 0x0000000800087308 */ /* 0x000e240000000800 */
[----:B------:R-:W-:-:S04]  /*3df0*/  FMNMX.FTZ R24, R50, R13, !PT ;  /* 0x0000000d32187209 */ /* 0x000fc80007810000 */
[----:B------:R-:W-:Y:S02]  /*3e00*/  FMNMX.FTZ R13, R51, R24, !PT ;  /* 0x00000018330d7209 */ /* 0x000fe40007810000 */
[----:B------:R-:W-:Y:S02]  /*3e10*/  MUFU.EX2 R10, R10 ;  /* 0x0000000a000a7308 */ /* 0x000fe40000000800 */
[----:B------:R-:W-:-:S04]  /*3e20*/  FMNMX.FTZ R24, R54, R13, !PT ;  /* 0x0000000d36187209 */ /* 0x000fc80007810000 */
[----:B------:R-:W-:Y:S01]  /*3e30*/  FMNMX.FTZ R15, R55, R24, !PT ;  /* 0x00000018370f7209 */ /* 0x000fe20007810000 */
[----:B------:R-:W-:-:S01]  /*3e40*/  FFMA.FTZ R24, R45, UR43, -R20 ;  /* 0x0000002b2d187c23 */ /* 0x000fc20008010814 */
[----:B------:R1:W-:Y:S01]  /*3e50*/  MUFU.EX2 R9, R36 ;  /* 0x0000002400097308 */ /* 0x0003e20000000800 */
[----:B0-----:R-:W-:Y:S01]  /*3e60*/  F2FP.SATFINITE.E4M3.F32.PACK_AB_MERGE_C R148, R8, R5, RZ ;  /* 0x000000050894723e */ /* 0x001fe200048070ff */
[----:B------:R-:W-:Y:S01]  /*3e70*/  FFMA.FTZ R45, R76, UR43, -R20 ;  /* 0x0000002b4c2d7c23 */ /* 0x000fe20008010814 */
[----:B------:R-:W-:Y:S02]  /*3e80*/  FMNMX.FTZ R28, R58, R15, !PT ;  /* 0x0000000f3a1c7209 */ /* 0x000fe40007810000 */
[----:B------:R-:W-:Y:S02]  /*3e90*/  F2FP.SATFINITE.E4M3.F32.PACK_AB_MERGE_C R148, R6, R3, R148 ;  /* 0x000000030694723e */ /* 0x000fe40004807094 */
[----:B------:R-:W-:Y:S01]  /*3ea0*/  FMNMX.FTZ R15, R59, R28, !PT ;  /* 0x0000001c3b0f7209 */ /* 0x000fe20007810000 */
[----:B------:R0:W-:Y:S01]  /*3eb0*/  MUFU.EX2 R11, R40 ;  /* 0x00000028000b7308 */ /* 0x0001e20000000800 */
[----:B-1----:R-:W-:-:S02]  /*3ec0*/  FFMA.FTZ R36, R61, UR43, -R20 ;  /* 0x0000002b3d247c23 */ /* 0x002fc40008010814 */
[----:B------:R-:W-:-:S04]  /*3ed0*/  FMNMX.FTZ R28, R62, R15, !PT ;  /* 0x0000000f3e1c7209 */ /* 0x000fc80007810000 */
[----:B------:R-:W-:Y:S01]  /*3ee0*/  FMNMX.FTZ R21, R63, R28, !PT ;  /* 0x0000001c3f157209 */ /* 0x000fe20007810000 */
[----:B------:R-:W1:Y:S01]  /*3ef0*/  MUFU.EX2 R12, R12 ;  /* 0x0000000c000c7308 */ /* 0x000e620000000800 */
[----:B0-----:R-:W-:-:S01]  /*3f00*/  FFMA.FTZ R40, R65, UR43, -R20 ;  /* 0x0000002b41287c23 */ /* 0x001fc20008010814 */
[--C-:B------:R-:W-:Y:S01]  /*3f10*/  FFMA.FTZ R28, R49, UR43, -R20.reuse ;  /* 0x0000002b311c7c23 */ /* 0x100fe20008010814 */
[----:B------:R-:W-:Y:S01]  /*3f20*/  FMNMX.FTZ R32, R66, R21, !PT ;  /* 0x0000001542207209 */ /* 0x000fe20007810000 */
[----:B------:R-:W-:-:S03]  /*3f30*/  FFMA.FTZ R49, R80, UR43, -R20 ;  /* 0x0000002b50317c23 */ /* 0x000fc60008010814 */
[----:B------:R-:W-:Y:S01]  /*3f40*/  FMNMX.FTZ R21, R67, R32, !PT ;  /* 0x0000002043157209 */ /* 0x000fe20007810000 */
[----:B------:R0:W-:Y:S03]  /*3f50*/  MUFU.EX2 R13, R44 ;  /* 0x0000002c000d7308 */ /* 0x0001e60000000800 */
[----:B------:R-:W-:-:S04]  /*3f60*/  FMNMX.FTZ R32, R70, R21, !PT ;  /* 0x0000001546207209 */ /* 0x000fc80007810000 */
[----:B------:R-:W-:Y:S01]  /*3f70*/  FMNMX.FTZ R25, R71, R32, !PT ;  /* 0x0000002047197209 */ /* 0x000fe20007810000 */
[----:B------:R-:W-:-:S01]  /*3f80*/  FFMA.FTZ R32, R53, UR43, -R20 ;  /* 0x0000002b35207c23 */ /* 0x000fc20008010814 */
[----:B------:R-:W-:Y:S01]  /*3f90*/  MUFU.EX2 R14, R14 ;  /* 0x0000000e000e7308 */ /* 0x000fe20000000800 */
[----:B0-----:R-:W-:-:S01]  /*3fa0*/  FFMA.FTZ R44, R69, UR43, -R20 ;  /* 0x0000002b452c7c23 */ /* 0x001fc20008010814 */
[----:B------:R-:W-:Y:S02]  /*3fb0*/  FMNMX.FTZ R4, R74, R25, !PT ;  /* 0x000000194a047209 */ /* 0x000fe40007810000 */
[----:B-1----:R-:W-:Y:S02]  /*3fc0*/  F2FP.SATFINITE.E4M3.F32.PACK_AB_MERGE_C R150, R12, R9, RZ ;  /* 0x000000090c96723e */ /* 0x002fe400048070ff */
[----:B------:R-:W-:Y:S02]  /*3fd0*/  FMNMX.FTZ R25, R75, R4, !PT ;  /* 0x000000044b197209 */ /* 0x000fe40007810000 */
[----:B------:R-:W0:Y:S01]  /*3fe0*/  MUFU.EX2 R24, R24 ;  /* 0x0000001800187308 */ /* 0x000e220000000800 */
[----:B------:R-:W-:-:S02]  /*3ff0*/  F2FP.SATFINITE.E4M3.F32.PACK_AB_MERGE_C R150, R10, R7, R150 ;  /* 0x000000070a96723e */ /* 0x000fc40004807096 */
[----:B------:R-:W-:-:S04]  /*4000*/  FMNMX.FTZ R4, R78, R25, !PT ;  /* 0x000000194e047209 */ /* 0x000fc80007810000 */
[----:B------:R-:W-:Y:S01]  /*4010*/  FMNMX.FTZ R29, R79, R4, !PT ;  /* 0x000000044f1d7209 */ /* 0x000fe20007810000 */
[----:B------:R1:W-:Y:S03]  /*4020*/  MUFU.EX2 R15, R48 ;  /* 0x00000030000f7308 */ /* 0x0003e60000000800 */
[----:B------:R-:W-:-:S04]  /*4030*/  FMNMX.FTZ R4, R82, R29, !PT ;  /* 0x0000001d52047209 */ /* 0x000fc80007810000 */
[----:B------:R-:W-:Y:S01]  /*4040*/  FMNMX.FTZ R29, R83, R4, !PT ;  /* 0x00000004531d7209 */ /* 0x000fe20007810000 */
[----:B------:R-:W-:Y:S01]  /*4050*/  MUFU.EX2 R28, R28 ;  /* 0x0000001c001c7308 */ /* 0x000fe20000000800 */
[----:B0-----:R-:W-:Y:S01]  /*4060*/  F2FP.SATFINITE.E4M3.F32.PACK_AB_MERGE_C R144, R24, R13, RZ ;  /* 0x0000000d1890723e */ /* 0x001fe200048070ff */
[----:B-1----:R-:W-:Y:S01]  /*4070*/  FFMA.FTZ R48, R73, UR43, -R20 ;  /* 0x0000002b49307c23 */ /* 0x002fe20008010814 */
[----:B------:R-:W-:Y:S02]  /*4080*/  FMNMX.FTZ R4, R86, R29, !PT ;  /* 0x0000001d56047209 */ /* 0x000fe40007810000 */
[----:B------:R-:W-:Y:S02]  /*4090*/  F2FP.SATFINITE.E4M3.F32.PACK_AB_MERGE_C R144, R14, R11, R144 ;  /* 0x0000000b0e90723e */ /* 0x000fe40004807090 */
[----:B------:R-:W-:Y:S01]  /*40a0*/  FMNMX.FTZ R4, R87, R4, !PT ;  /* 0x0000000457047209 */ /* 0x000fe20007810000 */
[----:B------:R-:W-:Y:S04]  /*40b0*/  MUFU.EX2 R29, R60 ;  /* 0x0000003c001d7308 */ /* 0x000fe80000000800 */
[----:B------:R-:W0:Y:S04]  /*40c0*/  SHFL.BFLY PT, R41, R4, 0x2, 0x1f ;  /* 0x0c401f0004297f89 */ /* 0x000e2800000e0000 */
[----:B------:R1:W-:Y:S08]  /*40d0*/  MUFU.EX2 R21, R52 ;  /* 0x0000003400157308 */ /* 0x0003f00000000800 */
[----:B------:R-:W-:Y:S01]  /*40e0*/  MUFU.EX2 R32, R32 ;  /* 0x0000002000207308 */ /* 0x000fe20000000800 */
[----:B-1----:R-:W-:-:S07]  /*40f0*/  FFMA.FTZ R52, R77, UR43, -R20 ;  /* 0x0000002b4d347c23 */ /* 0x002fce0008010814 */
[----:B------:R-:W-:Y:S01]  /*4100*/  MUFU.EX2 R36, R36 ;  /* 0x0000002400247308 */ /* 0x000fe20000000800 */
[----:B0-----:R-:W-:-:S07]  /*4110*/  FMNMX.FTZ R53, R4, R41, !PT ;  /* 0x0000002904357209 */ /* 0x001fce0007810000 */
[----:B------:R0:W-:Y:S01]  /*4120*/  MUFU.EX2 R25, R56 ;  /* 0x0000003800197308 */ /* 0x0001e20000000800 */
[----:B------:R-:W1:Y:S07]  /*4130*/  SHFL.BFLY PT, R4, R53, 0x1, 0x1f ;  /* 0x0c201f0035047f89 */ /* 0x000e6e00000e0000 */
[----:B------:R-:W-:Y:S01]  /*4140*/  MUFU.EX2 R37, R37 ;  /* 0x0000002500257308 */ /* 0x000fe20000000800 */
[----:B0-----:R-:W-:-:S07]  /*4150*/  FFMA.FTZ R56, R81, UR43, -R20 ;  /* 0x0000002b51387c23 */ /* 0x001fce0008010814 */
[----:B------:R-:W-:Y:S08]  /*4160*/  MUFU.EX2 R44, R44 ;  /* 0x0000002c002c7308 */ /* 0x000ff00000000800 */
[----:B------:R-:W-:Y:S01]  /*4170*/  MUFU.EX2 R33, R33 ;  /* 0x0000002100217308 */ /* 0x000fe20000000800 */
[----:B-1----:R-:W-:Y:S01]  /*4180*/  FMNMX.FTZ R4, R53, R4, !PT ;  /* 0x0000000435047209 */ /* 0x002fe20007810000 */
[--C-:B------:R-:W-:Y:S01]  /*4190*/  FFMA.FTZ R53, R84, UR43, -R20.reuse ;  /* 0x0000002b54357c23 */ /* 0x100fe20008010814 */
[----:B------:R-:W-:-:S02]  /*41a0*/  FFMA.FTZ R20, R85, UR43, -R20 ;  /* 0x0000002b55147c23 */ /* 0x000fc40008010814 */
[C---:B------:R-:W-:Y:S01]  /*41b0*/  FSETP.NEU.FTZ.AND P1, PT, R4.reuse, -INF , PT ;  /* 0xff8000000400780b */ /* 0x040fe20003f3d000 */
[----:B------:R-:W-:-:S02]  /*41c0*/  FFMA.FTZ R57, R4, R57, -8 ;  /* 0xc100000004397423 */ /* 0x000fc40000010039 */
[----:B------:R-:W-:Y:S03]  /*41d0*/  MUFU.EX2 R40, R40 ;  /* 0x0000002800287308 */ /* 0x000fe60000000800 */
[----:B------:R-:W-:Y:S02]  /*41e0*/  FSEL R57, R57, RZ, P1 ;  /* 0x000000ff39397208 */ /* 0x000fe40000800000 */
[----:B------:R-:W-:-:S03]  /*41f0*/  PLOP3.LUT P1, PT, PT, PT, UP0, 0x40, 0x0 ;  /* 0x000000000000781c */ /* 0x000fc60003f2e808 */
[--C-:B------:R-:W-:Y:S01]  /*4200*/  FFMA.FTZ R26, R26, UR43, -R57.reuse ;  /* 0x0000002b1a1a7c23 */ /* 0x100fe20008010839 */
[----:B------:R-:W-:-:S01]  /*4210*/  FFMA.FTZ R27, R27, UR43, -R57 ;  /* 0x0000002b1b1b7c23 */ /* 0x000fc20008010839 */
[--C-:B------:R-:W-:Y:S01]  /*4220*/  FFMA.FTZ R60, R39, UR43, -R57.reuse ;  /* 0x0000002b273c7c23 */ /* 0x100fe20008010839 */
[----:B------:R-:W-:-:S01]  /*4230*/  FFMA.FTZ R39, R43, UR43, -R57 ;  /* 0x0000002b2b277c23 */ /* 0x000fc20008010839 */
[--C-:B------:R-:W-:Y:S01]  /*4240*/  FFMA.FTZ R30, R30, UR43, -R57.reuse ;  /* 0x0000002b1e1e7c23 */ /* 0x100fe20008010839 */
[----:B------:R-:W-:-:S01]  /*4250*/  FFMA.FTZ R43, R50, UR43, -R57 ;  /* 0x0000002b322b7c23 */ /* 0x000fc20008010839 */
[----:B------:R-:W-:Y:S01]  /*4260*/  FFMA.FTZ R50, R58, UR43, -R57 ;  /* 0x0000002b3a327c23 */ /* 0x000fe20008010839 */
[----:B------:R-:W-:Y:S01]  /*4270*/  MUFU.EX2 R26, R26 ;  /* 0x0000001a001a7308 */ /* 0x000fe20000000800 */
[----:B------:R-:W-:-:S01]  /*4280*/  FADD.FTZ R58, R3, R6 ;  /* 0x00000006033a7221 */ /* 0x000fc20000010000 */
[--C-:B------:R-:W-:Y:S01]  /*4290*/  FFMA.FTZ R61, R31, UR43, -R57.reuse ;  /* 0x0000002b1f3d7c23 */ /* 0x100fe20008010839 */
[----:B------:R-:W-:-:S01]  /*42a0*/  FFMA.FTZ R65, R55, UR43, -R57 ;  /* 0x0000002b37417c23 */ /* 0x000fc20008010839 */
[----:B------:R-:W-:Y:S01]  /*42b0*/  FFMA.FTZ R31, R34, UR43, -R57 ;  /* 0x0000002b221f7c23 */ /* 0x000fe20008010839 */
[----:B------:R-:W-:-:S01]  /*42c0*/  FADD.FTZ R55, R5, R58 ;  /* 0x0000003a05377221 */ /* 0x000fc20000010000 */
[--C-:B------:R-:W-:Y:S01]  /*42d0*/  FFMA.FTZ R58, R62, UR43, -R57.reuse ;  /* 0x0000002b3e3a7c23 */ /* 0x100fe20008010839 */
[----:B------:R-:W-:-:S01]  /*42e0*/  FFMA.FTZ R34, R35, UR43, -R57 ;  /* 0x0000002b23227c23 */ /* 0x000fc20008010839 */
[----:B------:R-:W0:Y:S01]  /*42f0*/  MUFU.EX2 R27, R27 ;  /* 0x0000001b001b7308 */ /* 0x000e220000000800 */
[----:B------:R-:W-:-:S01]  /*4300*/  FADD.FTZ R62, R8, R55 ;  /* 0x00000037083e7221 */ /* 0x000fc20000010000 */
[--C-:B------:R-:W-:Y:S01]  /*4310*/  FFMA.FTZ R35, R38, UR43, -R57.reuse ;  /* 0x0000002b26237c23 */ /* 0x100fe20008010839 */
[----:B------:R-:W-:-:S01]  /*4320*/  FFMA.FTZ R38, R42, UR43, -R57 ;  /* 0x0000002b2a267c23 */ /* 0x000fc20008010839 */
[----:B------:R-:W-:Y:S01]  /*4330*/  FFMA.FTZ R42, R46, UR43, -R57 ;  /* 0x0000002b2e2a7c23 */ /* 0x000fe20008010839 */
[----:B------:R-:W-:-:S01]  /*4340*/  FADD.FTZ R55, R7, R62 ;  /* 0x0000003e07377221 */ /* 0x000fc20000010000 */
[--C-:B------:R-:W-:Y:S01]  /*4350*/  FFMA.FTZ R46, R51, UR43, -R57.reuse ;  /* 0x0000002b332e7c23 */ /* 0x100fe20008010839 */
[----:B------:R-:W-:-:S01]  /*4360*/  FFMA.FTZ R51, R59, UR43, -R57 ;  /* 0x0000002b3b337c23 */ /* 0x000fc20008010839 */
[----:B------:R-:W1:Y:S01]  /*4370*/  MUFU.EX2 R30, R30 ;  /* 0x0000001e001e7308 */ /* 0x000e620000000800 */
[----:B------:R-:W-:-:S01]  /*4380*/  FFMA.FTZ R59, R63, UR43, -R57 ;  /* 0x0000002b3f3b7c23 */ /* 0x000fc20008010839 */
[----:B------:R-:W-:Y:S01]  /*4390*/  FADD.FTZ R62, R10, R55 ;  /* 0x000000370a3e7221 */ /* 0x000fe20000010000 */
[----:B------:R-:W-:-:S01]  /*43a0*/  FFMA.FTZ R47, R47, UR43, -R57 ;  /* 0x0000002b2f2f7c23 */ /* 0x000fc20008010839 */
[--C-:B------:R-:W-:Y:S01]  /*43b0*/  FFMA.FTZ R54, R54, UR43, -R57.reuse ;  /* 0x0000002b36367c23 */ /* 0x100fe20008010839 */
[----:B------:R-:W-:-:S01]  /*43c0*/  FFMA.FTZ R55, R66, UR43, -R57 ;  /* 0x0000002b42377c23 */ /* 0x000fc20008010839 */
[----:B------:R-:W-:Y:S01]  /*43d0*/  FADD.FTZ R69, R9, R62 ;  /* 0x0000003e09457221 */ /* 0x000fe20000010000 */
[----:B------:R-:W-:-:S01]  /*43e0*/  FFMA.FTZ R8, R67, UR43, -R57 ;  /* 0x0000002b43087c23 */ /* 0x000fc20008010839 */
[----:B------:R-:W2:Y:S01]  /*43f0*/  MUFU.EX2 R61, R61 ;  /* 0x0000003d003d7308 */ /* 0x000ea20000000800 */
[----:B0-----:R-:W-:-:S01]  /*4400*/  FADD.FTZ R63, R26, R27 ;  /* 0x0000001b1a3f7221 */ /* 0x001fc20000010000 */
[----:B------:R-:W-:Y:S01]  /*4410*/  FADD.FTZ R64, R12, R69 ;  /* 0x000000450c407221 */ /* 0x000fe20000010000 */
[----:B------:R-:W-:-:S01]  /*4420*/  FFMA.FTZ R70, R70, UR43, -R57 ;  /* 0x0000002b46467c23 */ /* 0x000fc20008010839 */
[--C-:B------:R-:W-:Y:S01]  /*4430*/  FFMA.FTZ R71, R71, UR43, -R57.reuse ;  /* 0x0000002b47477c23 */ /* 0x100fe20008010839 */
[----:B------:R-:W-:-:S01]  /*4440*/  FFMA.FTZ R74, R74, UR43, -R57 ;  /* 0x0000002b4a4a7c23 */ /* 0x000fc20008010839 */
[--C-:B------:R-:W-:Y:S01]  /*4450*/  FFMA.FTZ R75, R75, UR43, -R57.reuse ;  /* 0x0000002b4b4b7c23 */ /* 0x100fe20008010839 */
        /* <DEDUP_REMOVED lines=11> */
[----:B------:R-:W-:Y:S01]  /*4510*/  FFMA.FTZ R57, R87, UR43, -R57 ;  /* 0x0000002b57397c23 */ /* 0x000fe20008010839 */
[----:B------:R-:W-:-:S04]  /*4520*/  F2FP.SATFINITE.E4M3.F32.PACK_AB_MERGE_C R30, R61, R30, RZ ;  /* 0x0000001e3d1e723e */ /* 0x000fc800048070ff */
[----:B------:R-:W-:Y:S01]  /*4530*/  F2FP.SATFINITE.E4M3.F32.PACK_AB_MERGE_C R149, R27, R26, R30 ;  /* 0x0000001a1b95723e */ /* 0x000fe2000480701e */
[----:B------:R-:W2:Y:S01]  /*4540*/  MUFU.EX2 R35, R35 ;  /* 0x0000002300237308 */ /* 0x000ea20000000800 */
[----:B0-----:R-:W-:-:S07]  /*4550*/  FADD.FTZ R5, R31, R62 ;  /* 0x0000003e1f057221 */ /* 0x001fce0000010000 */
        /* <DEDUP_REMOVED lines=11> */
[----:B------:R-:W-:Y:S01]  /*4610*/  FADD.FTZ R21, R21, R10 ;  /* 0x0000000a15157221 */ /* 0x000fe20000010000 */
[----:B------:R-:W-:Y:S02]  /*4620*/  F2FP.SATFINITE.E4M3.F32.PACK_AB_MERGE_C R146, R28, R15, R5 ;  /* 0x0000000f1c92723e */ /* 0x000fe40004807005 */
[----:B------:R-:W-:Y:S01]  /*4630*/  F2FP.SATFINITE.E4M3.F32.PACK_AB_MERGE_C R35, R60, R35, RZ ;  /* 0x000000233c23723e */ /* 0x000fe200048070ff */
[----:B------:R-:W-:-:S02]  /*4640*/  FADD.FTZ R32, R32, R21 ;  /* 0x0000001520207221 */ /* 0x000fc40000010000 */
[----:B------:R-:W0:Y:S01]  /*4650*/  MUFU.EX2 R42, R42 ;  /* 0x0000002a002a7308 */ /* 0x000e220000000800 */
[----:B-1----:R-:W-:-:S01]  /*4660*/  FADD.FTZ R6, R38, R3 ;  /* 0x0000000326067221 */ /* 0x002fc20000010000 */
[----:B------:R-:W-:Y:S01]  /*4670*/  FADD.FTZ R5, R25, R32 ;  /* 0x0000002019057221 */ /* 0x000fe20000010000 */
[----:B------:R-:W-:-:S05]  /*4680*/  F2FP.SATFINITE.E4M3.F32.PACK_AB_MERGE_C R151, R34, R31, R35 ;  /* 0x0000001f2297723e */ /* 0x000fca0004807023 */
[----:B------:R-:W1:Y:S01]  /*4690*/  MUFU.EX2 R47, R47 ;  /* 0x0000002f002f7308 */ /* 0x000e620000000800 */
[----:B--2---:R-:W-:-:S07]  /*46a0*/  FADD.FTZ R3, R39, R6 ;  /* 0x0000000627037221 */ /* 0x004fce0000010000 */
[----:B------:R-:W2:Y:S01]  /*46b0*/  MUFU.EX2 R43, R43 ;  /* 0x0000002b002b7308 */ /* 0x000ea20000000800 */
[----:B0-----:R-:W-:-:S01]  /*46c0*/  FADD.FTZ R6, R42, R3 ;  /* 0x000000032a067221 */ /* 0x001fc20000010000 */
[----:B------:R-:W-:-:S04]  /*46d0*/  F2FP.SATFINITE.E4M3.F32.PACK_AB_MERGE_C R3, R36, R29, RZ ;  /* 0x0000001d2403723e */ /* 0x000fc800048070ff */
[----:B------:R-:W-:Y:S02]  /*46e0*/  F2FP.SATFINITE.E4M3.F32.PACK_AB_MERGE_C R140, R2, R25, R3 ;  /* 0x00000019028c723e */ /* 0x000fe40004807003 */
        /* <DEDUP_REMOVED lines=20> */
[----:B------:R-:W-:Y:S01]  /*4830*/  FADD.FTZ R44, R44, R37 ;  /* 0x000000252c2c7221 */ /* 0x000fe20000010000 */
[----:B------:R-:W-:-:S04]  /*4840*/  F2FP.SATFINITE.E4M3.F32.PACK_AB_MERGE_C R54, R65, R54, RZ ;  /* 0x000000364136723e */ /* 0x000fc800048070ff */
[----:B------:R-:W-:Y:S01]  /*4850*/  F2FP.SATFINITE.E4M3.F32.PACK_AB_MERGE_C R147, R46, R43, R54 ;  /* 0x0000002b2e93723e */ /* 0x000fe20004807036 */
        /* <DEDUP_REMOVED lines=22> */
[----:B------:R-:W-:Y:S01]  /*49c0*/  F2FP.SATFINITE.E4M3.F32.PACK_AB_MERGE_C R143, R8, R55, R70 ;  /* 0x00000037088f723e */ /* 0x000fe20004807046 */
[----:B------:R-:W-:Y:S02]  /*49d0*/  VIADD R8, R88, 0xfffffffe ;  /* 0xfffffffe58087836 */ /* 0x000fe40000000000 */
[----:B------:R-:W0:Y:S08]  /*49e0*/  MUFU.EX2 R74, R74 ;  /* 0x0000004a004a7308 */ /* 0x000e300000000800 */
[----:B------:R-:W2:Y:S01]  /*49f0*/  MUFU.EX2 R75, R75 ;  /* 0x0000004b004b7308 */ /* 0x000ea20000000800 */
[----:B-1----:R-:W-:Y:S01]  /*4a00*/  F2FP.SATFINITE.E4M3.F32.PACK_AB_MERGE_C R136, R48, R41, R5 ;  /* 0x000000293088723e */ /* 0x002fe20004807005 */
[----:B------:R-:W-:-:S04]  /*4a10*/  FADD.FTZ R41, R41, R44 ;  /* 0x0000002c29297221 */ /* 0x000fc80000010000 */
[----:B------:R-:W-:Y:S02]  /*4a20*/  FADD.FTZ R48, R48, R41 ;  /* 0x0000002930307221 */ /* 0x000fe40000010000 */
[----:B------:R-:W1:Y:S01]  /*4a30*/  MUFU.EX2 R78, R78 ;  /* 0x0000004e004e7308 */ /* 0x000e620000000800 */
[----:B0-----:R-:W-:-:S01]  /*4a40*/  FADD.FTZ R2, R74, R71 ;  /* 0x000000474a027221 */ /* 0x001fc20000010000 */
[----:B------:R-:W-:-:S04]  /*4a50*/  FADD.FTZ R45, R45, R48 ;  /* 0x000000302d2d7221 */ /* 0x000fc80000010000 */
[----:B------:R-:W-:Y:S02]  /*4a60*/  FADD.FTZ R52, R52, R45 ;  /* 0x0000002d34347221 */ /* 0x000fe40000010000 */
[----:B------:R-:W-:Y:S01]  /*4a70*/  MUFU.EX2 R53, R53 ;  /* 0x0000003500357308 */ /* 0x000fe20000000800 */
[----:B--2---:R-:W-:-:S07]  /*4a80*/  FADD.FTZ R3, R75, R2 ;  /* 0x000000024b037221 */ /* 0x004fce0000010000 */
[----:B------:R-:W0:Y:S01]  /*4a90*/  MUFU.EX2 R20, R20 ;  /* 0x0000001400147308 */ /* 0x000e220000000800 */
[----:B-1----:R-:W-:-:S07]  /*4aa0*/  FADD.FTZ R2, R78, R3 ;  /* 0x000000034e027221 */ /* 0x002fce0000010000 */
[----:B------:R-:W1:Y:S08]  /*4ab0*/  MUFU.EX2 R79, R79 ;  /* 0x0000004f004f7308 */ /* 0x000e700000000800 */
[----:B------:R-:W-:Y:S01]  /*4ac0*/  MUFU.EX2 R49, R49 ;  /* 0x0000003100317308 */ /* 0x000fe20000000800 */
[----:B0-----:R-:W-:-:S07]  /*4ad0*/  F2FP.SATFINITE.E4M3.F32.PACK_AB_MERGE_C R5, R20, R53, RZ ;  /* 0x000000351405723e */ /* 0x001fce00048070ff */
[----:B------:R-:W0:Y:S01]  /*4ae0*/  MUFU.EX2 R56, R56 ;  /* 0x0000003800387308 */ /* 0x000e220000000800 */
[C---:B-1----:R-:W-:Y:S01]  /*4af0*/  F2FP.SATFINITE.E4M3.F32.PACK_AB_MERGE_C R78, R79.reuse, R78, RZ ;  /* 0x0000004e4f4e723e */ /* 0x042fe200048070ff */
        /* <DEDUP_REMOVED lines=9> */
[----:B------:R-:W-:-:S06]  /*4b90*/  FADD.FTZ R53, R53, R56 ;  /* 0x0000003835357221 */ /* 0x000fcc0000010000 */
[----:B------:R-:W1:Y:S01]  /*4ba0*/  MUFU.EX2 R57, R57 ;  /* 0x0000003900397308 */ /* 0x000e620000000800 */
[----:B--2---:R-:W-:-:S04]  /*4bb0*/  FADD.FTZ R3, R83, R2 ;  /* 0x0000000253037221 */ /* 0x004fc80000010000 */
[----:B0-----:R-:W-:Y:S01]  /*4bc0*/  FADD.FTZ R2, R86, R3 ;  /* 0x0000000356027221 */ /* 0x001fe20000010000 */
[----:B------:R-:W-:-:S01]  /*4bd0*/  FADD.FTZ R3, R20, R53 ;  /* 0x0000003514037221 */ /* 0x000fc20000010000 */
[C---:B-1----:R-:W-:Y:S02]  /*4be0*/  F2FP.SATFINITE.E4M3.F32.PACK_AB_MERGE_C R5, R57.reuse, R86, RZ ;  /* 0x000000563905723e */ /* 0x042fe400048070ff */
        /* <DEDUP_REMOVED lines=14> */
.L_x_1032:
[----:B------:R-:W-:Y:S02]  /*4cd0*/  ULDC UR17, c[0x0][0x9e4] ;  /* 0x0002790000117ab9 */ /* 0x000fe40000000800 */
[----:B------:R-:W-:-:S11]  /*4ce0*/  UISETP.NE.AND UP0, UPT, UR17, 0x1, UPT ;  /* 0x000000011100788c */ /* 0x000fd6000bf05270 */
[----:B------:R-:W-:Y:S02]  /*4cf0*/  @UP0 ULDC.64 UR6, c[0x0][0x9e8] ;  /* 0x00027a0000060ab9 */ /* 0x000fe40000000a00 */
[----:B------:R-:W-:-:S04]  /*4d00*/  UIMAD.WIDE.U32 UR10, UR15, UR6, URZ ;  /* 0x000000060f0a72a5 */ /* 0x000fc8000f8e003f */
[----:B------:R-:W-:-:S12]  /*4d10*/  @UP0 USHF.R.U32.HI UR15, URZ, UR7, UR11 ;  /* 0x000000073f0f0299 */ /* 0x000fd8000801160b */
.L_x_1033:
[----:B------:R-:W-:-:S04]  /*4d20*/  UIMAD UR15, UR15, UR17, UR17 ;  /* 0x000000110f0f72a4 */ /* 0x000fc8000f8e0211 */
[----:B------:R-:W-:-:S04]  /*4d30*/  UISETP.LT.AND UP0, UPT, UR14, UR15, UPT ;  /* 0x0000000f0e00728c */ /* 0x000fc8000bf01270 */
[----:B------:R-:W-:-:S12]  /*4d40*/  USEL UR14, UR14, UR15, UP0 ;  /* 0x0000000f0e0e7287 */ /* 0x000fd80008000000 */
.L_x_1031:
        /* <DEDUP_REMOVED lines=39> */
.L_x_1053:
[----:B------:R-:W-:-:S04]  /*4fc0*/  UISETP.NE.AND UP0, UPT, UR21, 0x1, UPT ;  /* 0x000000011500788c */ /* 0x000fc8000bf05270 */
[----:B------:R-:W-:-:S04]  /*4fd0*/  USEL UR47, URZ, 0x1, UP0 ;  /* 0x000000013f2f7887 */ /* 0x000fc80008000000 */
[----:B------:R-:W-:Y:S01]  /*4fe0*/  ULOP3.LUT UR47, UR20, UR47, URZ, 0x3c, !UPT ;  /* 0x0000002f142f7292 */ /* 0x000fe2000f8e3c3f */
[----:B------:R-:W-:Y:S11]  /*4ff0*/  @!P0 BRA `(.L_x_1035) ;  /* 0x0000000000048947 */ /* 0x000ff60003800000 */
[----:B------:R-:W-:Y:S01]  /*5000*/  BPT.TRAP 0x1 ;  /* 0x000000040000795c */ /* 0x000fe20000300000 */
.L_x_1035:
        /* <DEDUP_REMOVED lines=9> */
.L_x_1036:
[----:B-1----:R-:W-:Y:S05]  /*50a0*/  @P1 BRA `(.L_x_1037) ;  /* 0x0000000000081947 */ /* 0x002fea0003800000 */
[----:B------:R-:W1:Y:S02]  /*50b0*/  SYNCS.PHASECHK.TRANS64.TRYWAIT P1, [UR19+0x19c30], R0 ;  /* 0x019c3000ff0075a7 */ /* 0x000e640008020153 */
[----:B-1----:R-:W-:Y:S05]  /*50c0*/  @!P1 BRA `(.L_x_1038) ;  /* 0x0000010000049947 */ /* 0x002fea0003800000 */
.L_x_1037:
        /* <DEDUP_REMOVED lines=17> */
.L_x_1039:
[----:B------:R-:W-:Y:S01]  /*51e0*/  ULEA UR11, UR21, UR46, 0x3 ;  /* 0x0000002e150b7291 */ /* 0x000fe2000f8e183f */
[----:B01----:R-:W-:-:S05]  /*51f0*/  IMAD.U32 R0, RZ, RZ, UR20 ;  /* 0x00000014ff007e24 */ /* 0x003fca000f8e00ff */
[----:B------:R-:W-:-:S04]  /*5200*/  SHF.L.U32 R0, R0, 0x1f, RZ ;  /* 0x0000001f00007819 */ /* 0x000fc800000006ff */
[----:B------:R0:W1:Y:S01]  /*5210*/  SYNCS.PHASECHK.TRANS64.TRYWAIT P1, [UR11+0x19c50], R0 ;  /* 0x019c5000ff0075a7 */ /* 0x000062000802014b */
[----:B------:R-:W-:Y:S05]  /*5220*/  @!P0 BRA `(.L_x_1040) ;  /* 0x0000000000048947 */ /* 0x000fea0003800000 */
[----:B------:R-:W-:Y:S01]  /*5230*/  BPT.TRAP 0x1 ;  /* 0x000000040000795c */ /* 0x000fe20000300000 */
.L_x_1040:
[----:B-1----:R-:W-:Y:S05]  /*5240*/  @P1 BRA `(.L_x_1041) ;  /* 0x0000000000081947 */ /* 0x002fea0003800000 */
[----:B------:R-:W1:Y:S02]  /*5250*/  SYNCS.PHASECHK.TRANS64.TRYWAIT P1, [UR11+0x19c50], R0 ;  /* 0x019c5000ff0075a7 */ /* 0x000e64000802014b */
[----:B-1----:R-:W-:Y:S05]  /*5260*/  @!P1 BRA `(.L_x_1042) ;  /* 0x000000fc00b49947 */ /* 0x002fea0003800000 */
.L_x_1041:
        /* <DEDUP_REMOVED lines=27> */
.L_x_1043:
[----:B------:R-:W-:Y:S01]  /*5420*/  UISETP.NE.AND UP1, UPT, UR53, URZ, UPT ;  /* 0x0000003f3500728c */ /* 0x000fe2000bf25270 */
[----:B------:R-:W-:Y:S01]  /*5430*/  VIADD R13, R17, UR41 ;  /* 0x00000029110d7c36 */ /* 0x000fe20008000000 */
[----:B------:R-:W-:Y:S01]  /*5440*/  UISETP.NE.AND UP0, UPT, UR52, URZ, UPT ;  /* 0x0000003f3400728c */ /* 0x000fe2000bf05270 */
[----:B------:R-:W-:Y:S01]  /*5450*/  IMAD.U32 R4, RZ, RZ, UR38 ;  /* 0x00000026ff047e24 */ /* 0x000fe2000f8e00ff */
[----:B------:R-:W-:Y:S02]  /*5460*/  UIADD3 UR19, UR19, 0x19c40, URZ ;  /* 0x00019c4013137890 */ /* 0x000fe4000fffe03f */
[----:B------:R-:W-:Y:S02]  /*5470*/  PLOP3.LUT P1, PT, PT, PT, UP1, 0x80, 0x0 ;  /* 0x000000000000781c */ /* 0x000fe40003f2f018 */
[----:B------:R-:W-:Y:S01]  /*5480*/  PLOP3.LUT P2, PT, PT, PT, UP1, 0x80, 0x0 ;  /* 0x000000000000781c */ /* 0x000fe20003f4f018 */
[----:B------:R-:W-:Y:S02]  /*5490*/  UPRMT UR19, UR45, 0x654, UR19 ;  /* 0x000006542d137896 */ /* 0x000fe40008000013 */
[----:B------:R-:W-:-:S07]  /*54a0*/  @UP1 ULDC UR6, c[0x0][0x44c] ;  /* 0x0001130000061ab9 */ /* 0x000fce0000000800 */
[----:B------:R-:W-:Y:S01]  /*54b0*/  SYNCS.ARRIVE.TRANS64.RED.A1T0 RZ, [UR19], RZ ;  /* 0x000000ffffff79a7 */ /* 0x000fe20008100413 */
[----:B01----:R-:W-:Y:S01]  /*54c0*/  @P1 IMAD.HI.U32 R0, R13, UR6, RZ ;  /* 0x000000060d001c27 */ /* 0x003fe2000f8e00ff */
[----:B------:R-:W-:Y:S01]  /*54d0*/  @UP1 ULDC UR6, c[0x0][0x450] ;  /* 0x0001140000061ab9 */ /* 0x000fe20000000800 */
[----:B------:R-:W-:-:S03]  /*54e0*/  PLOP3.LUT P1, PT, PT, PT, UP0, 0x40, 0x0 ;  /* 0x000000000000781c */ /* 0x000fc60003f2e808 */
[----:B------:R-:W-:Y:S01]  /*54f0*/  @P2 SHF.R.U32.HI R13, RZ, UR6, R0 ;  /* 0x00000006ff0d2c19 */ /* 0x000fe20008011600 */
[----:B------:R-:W-:Y:S01]  /*5500*/  IMAD.SHL.U32 R0, R8, 0x80, RZ ;  /* 0x0000008008007824 */ /* 0x000fe200078e00ff */
[----:B------:R-:W-:-:S03]  /*5510*/  ULOP3.LUT UR6, URZ, UR18, URZ, 0x33, !UPT ;  /* 0x000000123f067292 */ /* 0x000fc6000f8e333f */
[----:B------:R-:W0:Y:S01]  /*5520*/  SHFL.IDX PT, R15, R13, RZ, 0x1c1f ;  /* 0x001c1fff0d0f7589 */ /* 0x000e2200000e0000 */
[----:B------:R-:W-:-:S05]  /*5530*/  IADD3 R5, -R0, 0x1, RZ ;  /* 0x0000000100057810 */ /* 0x000fca0007ffe1ff */
[----:B------:R-:W-:-:S05]  /*5540*/  IMAD R5, R16, -0x2, R5 ;  /* 0xfffffffe10057824 */ /* 0x000fca00078e0205 */
[----:B------:R-:W-:-:S05]  /*5550*/  IADD3 R5, -R4, UR42, R5 ;  /* 0x0000002a04057c10 */ /* 0x000fca000fffe105 */
[C---:B------:R-:W-:Y:S02]  /*5560*/  VIADD R12, R5.reuse, UR23 ;  /* 0x00000017050c7c36 */ /* 0x040fe40008000000 */
[----:B------:R-:W-:Y:S02]  /*5570*/  VIADD R11, R5, UR6 ;  /* 0x00000006050b7c36 */ /* 0x000fe40008000000 */
[--C-:B0-----:R-:W-:Y:S02]  /*5580*/  IMAD.IADD R10, R12, 0x1, R15.reuse ;  /* 0x000000010c0a7824 */ /* 0x101fe400078e020f */
[----:B------:R-:W-:Y:S01]  /*5590*/  IMAD.IADD R9, R11, 0x1, R15 ;  /* 0x000000010b097824 */ /* 0x000fe200078e020f */
[----:B------:R-:W-:Y:S06]  /*55a0*/  @P1 BRA `(.L_x_1044) ;  /* 0x00000000005c1947 */ /* 0x000fec0003800000 */
[----:B------:R-:W-:Y:S01]  /*55b0*/  IMAD.U32 R4, RZ, RZ, UR38 ;  /* 0x00000026ff047e24 */ /* 0x000fe2000f8e00ff */
[----:B------:R-:W-:Y:S04]  /*55c0*/  BSSY B0, `(.L_x_1045) ;  /* 0x0000011000007945 */ /* 0x000fe80003800000 */
[----:B------:R-:W-:-:S04]  /*55d0*/  IADD3 R15, -R4, UR42, R15 ;  /* 0x0000002a040f7c10 */ /* 0x000fc8000fffe10f */
        /* <DEDUP_REMOVED lines=10> */
.L_x_1046:
[----:B------:R-:W-:-:S05]  /*5680*/  IMAD.U32 R14, RZ, RZ, UR22 ;  /* 0x00000016ff0e7e24 */ /* 0x000fca000f8e00ff */
[----:B------:R-:W-:-:S13]  /*5690*/  ISETP.NE.AND P1, PT, R14, 0x1, PT ;  /* 0x000000010e00780c */ /* 0x000fda0003f25270 */
[----:B------:R-:W0:Y:S02]  /*56a0*/  @P1 LDC.64 R4, c[0x0][0x9e8] ;  /* 0x00027a00ff041b82 */ /* 0x000e240000000a00 */
[----:B0-----:R-:W-:-:S05]  /*56b0*/  @P1 IMAD.HI.U32 R4, R15, R4, RZ ;  /* 0x000000040f041227 */ /* 0x001fca00078e00ff */
[----:B------:R-:W-:-:S07]  /*56c0*/  @P1 SHF.R.U32.HI R15, RZ, R5, R4 ;  /* 0x00000005ff0f1219 */ /* 0x000fce0000011604 */
.L_x_1047:
[----:B------:R-:W-:Y:S05]  /*56d0*/  BSYNC B0 ;  /* 0x0000000000007941 */ /* 0x000fea0003800000 */
.L_x_1045:
[----:B------:R-:W-:-:S04]  /*56e0*/  IMAD R15, R15, R14, -R0 ;  /* 0x0000000e0f0f7224 */ /* 0x000fc800078e0a00 */
[----:B------:R-:W-:-:S05]  /*56f0*/  IMAD R15, R16, -0x2, R15 ;  /* 0xfffffffe100f7824 */ /* 0x000fca00078e020f */
[----:B------:R-:W-:Y:S02]  /*5700*/  VIADDMNMX R10, R15, R14, R10, PT ;  /* 0x0000000e0f0a7246 */ /* 0x000fe4000380010a */
[----:B------:R-:W-:-:S07]  /*5710*/  VIMNMX R9, R9, R15, !PT ;  /* 0x0000000f09097248 */ /* 0x000fce0007fe0100 */
.L_x_1044:
        /* <DEDUP_REMOVED lines=14> */
[----:B0-----:R-:W-:Y:S01]  /*5800*/  IMAD.IADD R12, R12, 0x1, R4 ;  /* 0x000000010c0c7824 */ /* 0x001fe200078e0204 */
        /* <DEDUP_REMOVED lines=77> */
[----:B------:R-:W-:Y:S01]  /*5ce0*/  ISETP.GT.AND P2, PT, R9, 0x79, P1 ;  /* 0x000000790900780c */ /* 0x000fe20000f44270 */
[----:B------:R-:W-:Y:S01]  /*5cf0*/  IMAD.IADD R9, R11, 0x1, R4 ;  /* 0x000000010b097824 */ /* 0x000fe200078e0204 */
        /* <DEDUP_REMOVED lines=22> */
.L_x_1050:
[----:B------:R-:W-:-:S05]  /*5e60*/  IMAD.U32 R4, RZ, RZ, UR22 ;  /* 0x00000016ff047e24 */ /* 0x000fca000f8e00ff */
[----:B------:R-:W-:-:S13]  /*5e70*/  ISETP.NE.AND P2, PT, R4, 0x1, PT ;  /* 0x000000010400780c */ /* 0x000fda0003f45270 */
[----:B------:R-:W0:Y:S02]  /*5e80*/  @P2 LDC.64 R10, c[0x0][0x9e8] ;  /* 0x00027a00ff0a2b82 */ /* 0x000e240000000a00 */
[----:B0-----:R-:W-:-:S05]  /*5e90*/  @P2 IMAD.HI.U32 R10, R13, R10, RZ ;  /* 0x0000000a0d0a2227 */ /* 0x001fca00078e00ff */
[----:B------:R-:W-:-:S07]  /*5ea0*/  @P2 SHF.R.U32.HI R13, RZ, R11, R10 ;  /* 0x0000000bff0d2219 */ /* 0x000fce000001160a */
.L_x_1051:
[----:B------:R-:W-:Y:S05]  /*5eb0*/  BSYNC B0 ;  /* 0x0000000000007941 */ /* 0x000fea0003800000 */
.L_x_1049:
[----:B------:R-:W-:-:S04]  /*5ec0*/  IMAD R13, R13, R4, -R0 ;  /* 0x000000040d0d7224 */ /* 0x000fc800078e0a00 */
[----:B------:R-:W-:-:S05]  /*5ed0*/  IMAD R13, R16, -0x2, R13 ;  /* 0xfffffffe100d7824 */ /* 0x000fca00078e020d */
[----:B------:R-:W-:Y:S02]  /*5ee0*/  VIADDMNMX R12, R13, R4, R12, PT ;  /* 0x000000040d0c7246 */ /* 0x000fe4000380010c */
[----:B------:R-:W-:-:S07]  /*5ef0*/  VIMNMX R9, R9, R13, !PT ;  /* 0x0000000d09097248 */ /* 0x000fce0007fe0100 */
.L_x_1048:
        /* <DEDUP_REMOVED lines=123> */
[----:B------:R-:W-:Y:S01]  /*66b0*/  MUFU.EX2 R24, R37 ;  /* 0x0000002500187308 */ /* 0x000fe20000000800 */
        /* <DEDUP_REMOVED lines=11> */
[----:B------:R-:W-:Y:S01]  /*6770*/  FFMA.FTZ R85, R85, UR43, -R4 ;  /* 0x0000002b55557c23 */ /* 0x000fe20008010804 */
[----:B------:R-:W-:-:S02]  /*6780*/  ISETP.GT.AND P5, PT, R9, 0x58, P1 ;  /* 0x000000580900780c */ /* 0x000fc40000fa4270 */
[----:B------:R-:W-:Y:S01]  /*6790*/  FMNMX.FTZ R36, R54, R29, !PT ;  /* 0x0000001d36247209 */ /* 0x000fe20007810000 */
[----:B------:R-:W-:-:S01]  /*67a0*/  FFMA.FTZ R29, R48, UR43, -R4 ;  /* 0x0000002b301d7c23 */ /* 0x000fc20008010804 */
[----:B------:R-:W-:Y:S01]  /*67b0*/  FSEL R66, R66, -INF , !P2 ;  /* 0xff80000042427808 */ /* 0x000fe20005000000 */
[----:B------:R1:W-:Y:S01]  /*67c0*/  MUFU.EX2 R32, R45 ;  /* 0x0000002d00207308 */ /* 0x0003e20000000800 */
[----:B0-----:R-:W-:Y:S02]  /*67d0*/  FMNMX.FTZ R33, R55, R36, !PT ;  /* 0x0000002437217209 */ /* 0x001fe40007810000 */
[----:B------:R-:W-:Y:S02]  /*67e0*/  ISETP.LT.OR P3, PT, R12, 0x52, P3 ;  /* 0x000000520c00780c */ /* 0x000fe40001f61670 */
[----:B------:R-:W-:Y:S02]  /*67f0*/  FMNMX.FTZ R36, R58, R33, !PT ;  /* 0x000000213a247209 */ /* 0x000fe40007810000 */
[----:B------:R-:W-:Y:S01]  /*6800*/  ISETP.GT.AND P4, PT, R9, 0x59, P1 ;  /* 0x000000590900780c */ /* 0x000fe20000f84270 */
[----:B------:R-:W-:Y:S01]  /*6810*/  MUFU.EX2 R10, R10 ;  /* 0x0000000a000a7308 */ /* 0x000fe20000000800 */
[----:B------:R-:W-:Y:S01]  /*6820*/  FMNMX.FTZ R33, R59, R36, !PT ;  /* 0x000000243b217209 */ /* 0x000fe20007810000 */
[----:B-1----:R-:W-:Y:S01]  /*6830*/  FFMA.FTZ R45, R68, UR43, -R4 ;  /* 0x0000002b442d7c23 */ /* 0x002fe20008010804 */
[----:B------:R-:W-:-:S02]  /*6840*/  ISETP.LT.OR P5, PT, R12, 0x59, P5 ;  /* 0x000000590c00780c */ /* 0x000fc40002fa1670 */
[----:B------:R-:W-:Y:S01]  /*6850*/  FMNMX.FTZ R40, R62, R33, !PT ;  /* 0x000000213e287209 */ /* 0x000fe20007810000 */
[----:B------:R-:W-:-:S01]  /*6860*/  FFMA.FTZ R33, R52, UR43, -R4 ;  /* 0x0000002b34217c23 */ /* 0x000fc20008010804 */
[----:B------:R-:W-:Y:S01]  /*6870*/  FSEL R67, R67, -INF , !P3 ;  /* 0xff80000043437808 */ /* 0x000fe20005800000 */
[----:B------:R0:W-:Y:S01]  /*6880*/  MUFU.EX2 R36, R49 ;  /* 0x0000003100247308 */ /* 0x0001e20000000800 */
[----:B------:R-:W-:Y:S01]  /*6890*/  FMNMX.FTZ R37, R63, R40, !PT ;  /* 0x000000283f257209 */ /* 0x000fe20007810000 */
[--C-:B------:R-:W-:Y:S01]  /*68a0*/  FFMA.FTZ R52, R69, UR43, -R4.reuse ;  /* 0x0000002b45347c23 */ /* 0x100fe20008010804 */
[----:B------:R-:W-:Y:S02]  /*68b0*/  ISETP.GT.AND P2, PT, R9, 0x60, P1 ;  /* 0x000000600900780c */ /* 0x000fe40000f44270 */
[----:B------:R-:W-:Y:S02]  /*68c0*/  FMNMX.FTZ R40, R66, R37, !PT ;  /* 0x0000002542287209 */ /* 0x000fe40007810000 */
[----:B------:R-:W-:Y:S01]  /*68d0*/  FSEL R70, R70, -INF , !P5 ;  /* 0xff80000046467808 */ /* 0x000fe20006800000 */
[----:B------:R-:W-:Y:S01]  /*68e0*/  MUFU.EX2 R5, R5 ;  /* 0x0000000500057308 */ /* 0x000fe20000000800 */
[----:B------:R-:W-:Y:S01]  /*68f0*/  ISETP.LT.OR P4, PT, R12, 0x5a, P4 ;  /* 0x0000005a0c00780c */ /* 0x000fe20002781670 */
[----:B0-----:R-:W-:Y:S01]  /*6900*/  FFMA.FTZ R49, R72, UR43, -R4 ;  /* 0x0000002b48317c23 */ /* 0x001fe20008010804 */
[----:B------:R-:W-:-:S02]  /*6910*/  FMNMX.FTZ R37, R67, R40, !PT ;  /* 0x0000002843257209 */ /* 0x000fc40007810000 */
[----:B------:R-:W-:Y:S02]  /*6920*/  ISETP.GT.AND P3, PT, R9, 0x61, P1 ;  /* 0x000000610900780c */ /* 0x000fe40000f64270 */
[----:B------:R-:W-:Y:S01]  /*6930*/  ISETP.LT.OR P2, PT, R12, 0x61, P2 ;  /* 0x000000610c00780c */ /* 0x000fe20001741670 */
[----:B------:R-:W-:Y:S01]  /*6940*/  MUFU.EX2 R40, R53 ;  /* 0x0000003500287308 */ /* 0x000fe20000000800 */
[----:B------:R-:W-:Y:S02]  /*6950*/  FSEL R71, R71, -INF , !P4 ;  /* 0xff80000047477808 */ /* 0x000fe40006000000 */
[----:B------:R-:W-:Y:S01]  /*6960*/  FMNMX.FTZ R44, R70, R37, !PT ;  /* 0x00000025462c7209 */ /* 0x000fe20007810000 */
[----:B------:R-:W-:-:S01]  /*6970*/  FFMA.FTZ R37, R56, UR43, -R4 ;  /* 0x0000002b38257c23 */ /* 0x000fc20008010804 */
[----:B------:R-:W-:Y:S01]  /*6980*/  ISETP.GT.AND P5, PT, R9, 0x68, P1 ;  /* 0x000000680900780c */ /* 0x000fe20000fa4270 */
[----:B------:R-:W-:-:S01]  /*6990*/  FFMA.FTZ R56, R73, UR43, -R4 ;  /* 0x0000002b49387c23 */ /* 0x000fc20008010804 */
[----:B------:R-:W-:Y:S01]  /*69a0*/  FSEL R74, R74, -INF , !P2 ;  /* 0xff8000004a4a7808 */ /* 0x000fe20005000000 */
[----:B------:R-:W-:Y:S01]  /*69b0*/  MUFU.EX2 R11, R11 ;  /* 0x0000000b000b7308 */ /* 0x000fe20000000800 */
[----:B------:R-:W-:-:S02]  /*69c0*/  ISETP.LT.OR P3, PT, R12, 0x62, P3 ;  /* 0x000000620c00780c */ /* 0x000fc40001f61670 */
[----:B------:R-:W-:Y:S02]  /*69d0*/  FMNMX.FTZ R41, R71, R44, !PT ;  /* 0x0000002c47297209 */ /* 0x000fe40007810000 */
[----:B------:R-:W-:Y:S02]  /*69e0*/  ISETP.LT.OR P5, PT, R12, 0x69, P5 ;  /* 0x000000690c00780c */ /* 0x000fe40002fa1670 */
[----:B------:R-:W-:Y:S01]  /*69f0*/  ISETP.GT.AND P4, PT, R9, 0x69, P1 ;  /* 0x000000690900780c */ /* 0x000fe20000f84270 */
[----:B------:R-:W-:Y:S01]  /*6a00*/  MUFU.EX2 R14, R14 ;  /* 0x0000000e000e7308 */ /* 0x000fe20000000800 */
[----:B------:R-:W-:Y:S02]  /*6a10*/  FSEL R75, R75, -INF , !P3 ;  /* 0xff8000004b4b7808 */ /* 0x000fe40005800000 */
[----:B------:R-:W-:Y:S02]  /*6a20*/  FMNMX.FTZ R44, R74, R41, !PT ;  /* 0x000000294a2c7209 */ /* 0x000fe40007810000 */
[----:B------:R-:W-:-:S02]  /*6a30*/  FSEL R78, R78, -INF , !P5 ;  /* 0xff8000004e4e7808 */ /* 0x000fc40006800000 */
[C---:B------:R-:W-:Y:S01]  /*6a40*/  ISETP.GT.AND P2, PT, R9.reuse, 0x70, P1 ;  /* 0x000000700900780c */ /* 0x040fe20000f44270 */
[----:B------:R-:W-:Y:S01]  /*6a50*/  MUFU.EX2 R13, R13 ;  /* 0x0000000d000d7308 */ /* 0x000fe20000000800 */
[C---:B------:R-:W-:Y:S02]  /*6a60*/  ISETP.GT.AND P3, PT, R9.reuse, 0x71, P1 ;  /* 0x000000710900780c */ /* 0x040fe40000f64270 */
[C---:B------:R-:W-:Y:S02]  /*6a70*/  ISETP.GT.AND P5, PT, R9.reuse, 0x78, P1 ;  /* 0x000000780900780c */ /* 0x040fe40000fa4270 */
[----:B------:R-:W-:Y:S02]  /*6a80*/  ISETP.GT.AND P1, PT, R9, 0x79, P1 ;  /* 0x000000790900780c */ /* 0x000fe40000f24270 */
[----:B------:R-:W-:Y:S01]  /*6a90*/  ISETP.LT.OR P4, PT, R12, 0x6a, P4 ;  /* 0x0000006a0c00780c */ /* 0x000fe20002781670 */
[----:B------:R-:W-:Y:S01]  /*6aa0*/  MUFU.EX2 R15, R15 ;  /* 0x0000000f000f7308 */ /* 0x000fe20000000800 */
[----:B------:R-:W-:-:S02]  /*6ab0*/  FMNMX.FTZ R9, R75, R44, !PT ;  /* 0x0000002c4b097209 */ /* 0x000fc40007810000 */
[----:B------:R-:W-:Y:S02]  /*6ac0*/  ISETP.LT.OR P2, PT, R12, 0x71, P2 ;  /* 0x000000710c00780c */ /* 0x000fe40001741670 */
[----:B------:R-:W-:Y:S02]  /*6ad0*/  FSEL R79, R79, -INF , !P4 ;  /* 0xff8000004f4f7808 */ /* 0x000fe40006000000 */
[----:B------:R-:W-:Y:S01]  /*6ae0*/  FMNMX.FTZ R48, R78, R9, !PT ;  /* 0x000000094e307209 */ /* 0x000fe20007810000 */
[----:B------:R-:W-:-:S01]  /*6af0*/  FFMA.FTZ R9, R60, UR43, -R4 ;  /* 0x0000002b3c097c23 */ /* 0x000fc20008010804 */
[----:B------:R-:W-:Y:S01]  /*6b00*/  ISETP.LT.OR P3, PT, R12, 0x72, P3 ;  /* 0x000000720c00780c */ /* 0x000fe20001f61670 */
[----:B------:R0:W-:Y:S01]  /*6b10*/  MUFU.EX2 R44, R57 ;  /* 0x00000039002c7308 */ /* 0x0001e20000000800 */
[----:B------:R-:W-:Y:S02]  /*6b20*/  FSEL R82, R82, -INF , !P2 ;  /* 0xff80000052527808 */ /* 0x000fe40005000000 */
[----:B------:R-:W-:-:S02]  /*6b30*/  FMNMX.FTZ R41, R79, R48, !PT ;  /* 0x000000304f297209 */ /* 0x000fc40007810000 */
[----:B------:R-:W-:Y:S02]  /*6b40*/  ISETP.LT.OR P5, PT, R12, 0x79, P5 ;  /* 0x000000790c00780c */ /* 0x000fe40002fa1670 */
[----:B------:R-:W-:Y:S01]  /*6b50*/  FSEL R83, R83, -INF , !P3 ;  /* 0xff80000053537808 */ /* 0x000fe20005800000 */
[----:B------:R-:W-:Y:S01]  /*6b60*/  MUFU.EX2 R21, R21 ;  /* 0x0000001500157308 */ /* 0x000fe20000000800 */
[----:B------:R-:W-:Y:S01]  /*6b70*/  FMNMX.FTZ R48, R82, R41, !PT ;  /* 0x0000002952307209 */ /* 0x000fe20007810000 */
[--C-:B0-----:R-:W-:Y:S01]  /*6b80*/  FFMA.FTZ R57, R80, UR43, -R4.reuse ;  /* 0x0000002b50397c23 */ /* 0x101fe20008010804 */
[----:B------:R-:W-:Y:S01]  /*6b90*/  ISETP.LT.OR P1, PT, R12, 0x7a, P1 ;  /* 0x0000007a0c00780c */ /* 0x000fe20000f21670 */
[--C-:B------:R-:W-:Y:S01]  /*6ba0*/  FFMA.FTZ R12, R61, UR43, -R4.reuse ;  /* 0x0000002b3d0c7c23 */ /* 0x100fe20008010804 */
[----:B------:R-:W-:Y:S01]  /*6bb0*/  FSEL R86, R86, -INF , !P5 ;  /* 0xff80000056567808 */ /* 0x000fe20006800000 */
[----:B------:R-:W-:Y:S01]  /*6bc0*/  FFMA.FTZ R61, R84, UR43, -R4 ;  /* 0x0000002b543d7c23 */ /* 0x000fe20008010804 */
[----:B------:R-:W-:Y:S01]  /*6bd0*/  FMNMX.FTZ R41, R83, R48, !PT ;  /* 0x0000003053297209 */ /* 0x000fe20007810000 */
[----:B------:R-:W-:Y:S01]  /*6be0*/  MUFU.EX2 R25, R25 ;  /* 0x0000001900197308 */ /* 0x000fe20000000800 */
[----:B------:R-:W-:-:S02]  /*6bf0*/  FSEL R87, R87, -INF , !P1 ;  /* 0xff80000057577808 */ /* 0x000fc40004800000 */
[----:B------:R-:W-:Y:S01]  /*6c00*/  FMNMX.FTZ R48, R86, R41, !PT ;  /* 0x0000002956307209 */ /* 0x000fe20007810000 */
[----:B------:R-:W-:-:S01]  /*6c10*/  FFMA.FTZ R41, R64, UR43, -R4 ;  /* 0x0000002b40297c23 */ /* 0x000fc20008010804 */
[--C-:B------:R-:W-:Y:S01]  /*6c20*/  FFMA.FTZ R64, R81, UR43, -R4.reuse ;  /* 0x0000002b51407c23 */ /* 0x100fe20008010804 */
[----:B------:R-:W-:Y:S02]  /*6c30*/  FSEL R69, R0, RZ, P6 ;  /* 0x000000ff00457208 */ /* 0x000fe40003000000 */
[----:B------:R-:W-:Y:S01]  /*6c40*/  FMNMX.FTZ R53, R87, R48, !PT ;  /* 0x0000003057357209 */ /* 0x000fe20007810000 */
[----:B------:R-:W-:-:S01]  /*6c50*/  FFMA.FTZ R48, R65, UR43, -R4 ;  /* 0x0000002b41307c23 */ /* 0x000fc20008010804 */
[----:B------:R-:W-:Y:S01]  /*6c60*/  MUFU.EX2 R29, R29 ;  /* 0x0000001d001d7308 */ /* 0x000fe20000000800 */
[----:B------:R-:W-:-:S02]  /*6c70*/  FADD.FTZ R69, -R69, R6 ;  /* 0x0000000645457221 */ /* 0x000fc40000010100 */
[----:B------:R-:W0:Y:S05]  /*6c80*/  SHFL.BFLY PT, R60, R53, 0x2, 0x1f ;  /* 0x0c401f00353c7f89 */ /* 0x000e2a00000e0000 */
[----:B------:R-:W-:Y:S08]  /*6c90*/  MUFU.EX2 R33, R33 ;  /* 0x0000002100217308 */ /* 0x000ff00000000800 */
[----:B------:R-:W-:Y:S08]  /*6ca0*/  MUFU.EX2 R37, R37 ;  /* 0x0000002500257308 */ /* 0x000ff00000000800 */
[----:B------:R-:W-:Y:S01]  /*6cb0*/  MUFU.EX2 R9, R9 ;  /* 0x0000000900097308 */ /* 0x000fe20000000800 */
[----:B0-----:R-:W-:Y:S01]  /*6cc0*/  FMNMX.FTZ R65, R53, R60, !PT ;  /* 0x0000003c35417209 */ /* 0x001fe20007810000 */
[--C-:B------:R-:W-:Y:S01]  /*6cd0*/  FFMA.FTZ R53, R76, UR43, -R4.reuse ;  /* 0x0000002b4c357c23 */ /* 0x100fe20008010804 */
[----:B------:R-:W-:-:S03]  /*6ce0*/  FFMA.FTZ R60, R77, UR43, -R4 ;  /* 0x0000002b4d3c7c23 */ /* 0x000fc60008010804 */
[----:B------:R-:W0:Y:S02]  /*6cf0*/  SHFL.BFLY PT, R68, R65, 0x1, 0x1f ;  /* 0x0c201f0041447f89 */ /* 0x000e2400000e0000 */
[----:B------:R-:W-:Y:S08]  /*6d00*/  MUFU.EX2 R12, R12 ;  /* 0x0000000c000c7308 */ /* 0x000ff00000000800 */
[----:B------:R-:W-:Y:S08]  /*6d10*/  MUFU.EX2 R41, R41 ;  /* 0x0000002900297308 */ /* 0x000ff00000000800 */
[----:B------:R-:W-:Y:S01]  /*6d20*/  MUFU.EX2 R48, R48 ;  /* 0x0000003000307308 */ /* 0x000fe20000000800 */
[----:B0-----:R-:W-:Y:S01]  /*6d30*/  FMNMX.FTZ R4, R65, R68, !PT ;  /* 0x0000004441047209 */ /* 0x001fe20007810000 */
[----:B------:R-:W-:-:S06]  /*6d40*/  IMAD.U32 R65, RZ, RZ, UR43 ;  /* 0x0000002bff417e24 */ /* 0x000fcc000f8e00ff */
[----:B------:R-:W-:Y:S01]  /*6d50*/  MUFU.EX2 R45, R45 ;  /* 0x0000002d002d7308 */ /* 0x000fe20000000800 */
[C---:B------:R-:W-:Y:S01]  /*6d60*/  FSETP.NEU.FTZ.AND P1, PT, R4.reuse, -INF , PT ;  /* 0xff8000000400780b */ /* 0x040fe20003f3d000 */
[C---:B------:R-:W-:Y:S01]  /*6d70*/  FFMA.FTZ R68, R4.reuse, R65, -8 ;  /* 0xc100000004447423 */ /* 0x040fe20000010041 */
[----:B------:R-:W-:Y:S02]  /*6d80*/  FMUL.FTZ R65, R69, UR43 ;  /* 0x0000002b45417c20 */ /* 0x000fe40008410000 */
        /* <DEDUP_REMOVED lines=27> */
[----:B------:R-:W-:-:S05]  /*6f40*/  FFMA.FTZ R58, R59, UR43, -R68 ;  /* 0x0000002b3b3a7c23 */ /* 0x000fca0008010844 */
[----:B------:R-:W0:Y:S08]  /*6f50*/  MUFU.EX2 R26, R26 ;  /* 0x0000001a001a7308 */ /* 0x000e300000000800 */
[----:B------:R-:W2:Y:S01]  /*6f60*/  MUFU.EX2 R27, R27 ;  /* 0x0000001b001b7308 */ /* 0x000ea20000000800 */
[----:B-1----:R-:W-:-:S01]  /*6f70*/  FFMA.FTZ R3, R54, R2, R69 ;  /* 0x0000000236037223 */ /* 0x002fc20000010045 */
[----:B------:R-:W-:Y:S01]  /*6f80*/  FADD.FTZ R2, R5, R62 ;  /* 0x0000003e05027221 */ /* 0x000fe20000010000 */
[----:B------:R-:W-:-:S05]  /*6f90*/  FFMA.FTZ R62, R63, UR43, -R68 ;  /* 0x0000002b3f3e7c23 */ /* 0x000fca0008010844 */
        /* <DEDUP_REMOVED lines=45> */
[--C-:B------:R-:W-:Y:S01]  /*7270*/  FFMA.FTZ R67, R74, UR43, -R68.reuse ;  /* 0x0000002b4a437c23 */ /* 0x100fe20008010844 */
[----:B------:R-:W-:-:S01]  /*7280*/  FFMA.FTZ R74, R75, UR43, -R68 ;  /* 0x0000002b4b4a7c23 */ /* 0x000fc20008010844 */
[----:B------:R-:W-:-:S04]  /*7290*/  FADD.FTZ R2, R48, R3 ;  /* 0x0000000330027221 */ /* 0x000fc80000010000 */
[----:B------:R-:W2:Y:S01]  /*72a0*/  MUFU.EX2 R7, R73 ;  /* 0x0000004900077308 */ /* 0x000ea20000000800 */
[----:B-1----:R-:W-:-:S01]  /*72b0*/  FADD.FTZ R71, R47, R76 ;  /* 0x0000004c2f477221 */ /* 0x002fc20000010000 */
[----:B------:R-:W-:-:S04]  /*72c0*/  FADD.FTZ R3, R45, R2 ;  /* 0x000000022d037221 */ /* 0x000fc80000010000 */
[----:B------:R-:W-:Y:S02]  /*72d0*/  FADD.FTZ R2, R52, R3 ;  /* 0x0000000334027221 */ /* 0x000fe40000010000 */
        /* <DEDUP_REMOVED lines=26> */
[--C-:B------:R-:W-:Y:S01]  /*7480*/  FFMA.FTZ R75, R86, UR43, -R68.reuse ;  /* 0x0000002b564b7c23 */ /* 0x100fe20008010844 */
[----:B------:R-:W-:-:S05]  /*7490*/  FFMA.FTZ R68, R87, UR43, -R68 ;  /* 0x0000002b57447c23 */ /* 0x000fca0008010844 */
        /* <DEDUP_REMOVED lines=28> */
[----:B--2---:R-:W-:-:S03]  /*7660*/  FADD.FTZ R3, R6, R3 ;  /* 0x0000000306037221 */ /* 0x004fc60000010000 */
[----:B-1----:R-:W-:Y:S01]  /*7670*/  FADD.FTZ R2, R68, R77 ;  /* 0x0000004d44027221 */ /* 0x002fe20000010000 */
[----:B------:R-:W-:Y:S06]  /*7680*/  @!P0 BRA `(.L_x_1052) ;  /* 0x0000000000048947 */ /* 0x000fec0003800000 */
[----:B------:R-:W-:Y:S01]  /*7690*/  BPT.TRAP 0x1 ;  /* 0x000000040000795c */ /* 0x000fe20000300000 */
.L_x_1052:
        /* <DEDUP_REMOVED lines=90> */
.L_x_1034:
[----:B------:R-:W-:Y:S02]  /*7c40*/  UISETP.NE.AND UP1, UPT, UR53, URZ, UPT ;  /* 0x0000003f3500728c */ /* 0x000fe4000bf25270 */
[----:B------:R-:W-:Y:S02]  /*7c50*/  UISETP.NE.AND UP0, UPT, UR52, URZ, UPT ;  /* 0x0000003f3400728c */ /* 0x000fe4000bf05270 */
[----:B------:R-:W-:Y:S02]  /*7c60*/  UIADD3 UR10, UR41, 0xbf, URZ ;  /* 0x000000bf290a7890 */ /* 0x000fe4000fffe03f */
[----:B------:R-:W-:Y:S02]  /*7c70*/  UIADD3 UR11, UR42, 0x1, -UR38 ;  /* 0x000000012a0b7890 */ /* 0x000fe4000fffe826 */
[----:B------:R-:W-:-:S03]  /*7c80*/  PLOP3.LUT P1, PT, PT, PT, UP0, 0x40, 0x0 ;  /* 0x000000000000781c */ /* 0x000fc60003f2e808 */
[----:B------:R-:W-:Y:S01]  /*7c90*/  @UP1 ULDC UR6, c[0x0][0x44c] ;  /* 0x0001130000061ab9 */ /* 0x000fe20000000800 */
[----:B------:R-:W-:Y:S01]  /*7ca0*/  @UP1 ULDC UR14, c[0x0][0x450] ;  /* 0x00011400000e1ab9 */ /* 0x000fe20000000800 */
[----:B------:R-:W-:-:S04]  /*7cb0*/  UIMAD.WIDE.U32 UR6, UR10, UR6, URZ ;  /* 0x000000060a0672a5 */ /* 0x000fc8000f8e003f */
[----:B------:R-:W-:-:S04]  /*7cc0*/  @UP1 USHF.R.U32.HI UR10, URZ, UR14, UR7 ;  /* 0x0000000e3f0a1299 */ /* 0x000fc80008011607 */
[----:B------:R-:W-:-:S04]  /*7cd0*/  UIADD3 UR10, UR11, UR10, URZ ;  /* 0x0000000a0b0a7290 */ /* 0x000fc8000fffe03f */
[----:B------:R-:W-:Y:S01]  /*7ce0*/  UIADD3 UR18, UR10, -UR18, URZ ;  /* 0x800000120a127290 */ /* 0x000fe2000fffe03f */
[----:B------:R-:W-:Y:S11]  /*7cf0*/  @P1 BRA `(.L_x_1054) ;  /* 0x00000000004c1947 */ /* 0x000ff60003800000 */
[----:B------:R-:W-:-:S06]  /*7d00*/  UISETP.GT.AND UP0, UPT, UR10, -0x1, UPT ;  /* 0xffffffff0a00788c */ /* 0x000fcc000bf04270 */
[----:B------:R-:W-:-:S13]  /*7d10*/  PLOP3.LUT P1, PT, PT, PT, UP0, 0x80, 0x0 ;  /* 0x000000000000781c */ /* 0x000fda0003f2f008 */
[----:B------:R-:W-:Y:S05]  /*7d20*/  @P1 BRA `(.L_x_1055) ;  /* 0x0000000000201947 */ /* 0x000fea0003800000 */
[----:B------:R-:W-:Y:S01]  /*7d30*/  ULDC UR11, c[0x0][0x9e4] ;  /* 0x00027900000b7ab9 */ /* 0x000fe20000000800 */
[----:B------:R-:W-:Y:S02]  /*7d40*/  ULOP3.LUT UR10, URZ, UR10, URZ, 0x33, !UPT ;  /* 0x0000000a3f0a7292 */ /* 0x000fe4000f8e333f */
[----:B------:R-:W-:-:S11]  /*7d50*/  UISETP.NE.AND UP0, UPT, UR11, 0x1, UPT ;  /* 0x000000010b00788c */ /* 0x000fd6000bf05270 */
[----:B------:R-:W-:Y:S02]  /*7d60*/  @UP0 ULDC.64 UR14, c[0x0][0x9e8] ;  /* 0x00027a00000e0ab9 */ /* 0x000fe40000000a00 */
[----:B------:R-:W-:-:S04]  /*7d70*/  UIMAD.WIDE.U32 UR6, UR10, UR14, URZ ;  /* 0x0000000e0a0672a5 */ /* 0x000fc8000f8e003f */
[----:B------:R-:W-:-:S04]  /*7d80*/  @UP0 USHF.R.U32.HI UR10, URZ, UR15, UR7 ;  /* 0x0000000f3f0a0299 */ /* 0x000fc80008011607 */
[----:B------:R-:W-:Y:S01]  /*7d90*/  ULOP3.LUT UR10, URZ, UR10, URZ, 0x33, !UPT ;  /* 0x0000000a3f0a7292 */ /* 0x000fe2000f8e333f */
[----:B------:R-:W-:Y:S11]  /*7da0*/  BRA `(.L_x_1056) ;  /* 0x0000000000147947 */ /* 0x000ff60003800000 */
.L_x_1055:
[----:B------:R-:W-:Y:S02]  /*7db0*/  ULDC UR11, c[0x0][0x9e4] ;  /* 0x00027900000b7ab9 */ /* 0x000fe40000000800 */
[----:B------:R-:W-:-:S11]  /*7dc0*/  UISETP.NE.AND UP0, UPT, UR11, 0x1, UPT ;  /* 0x000000010b00788c */ /* 0x000fd6000bf05270 */
[----:B------:R-:W-:Y:S02]  /*7dd0*/  @UP0 ULDC.64 UR14, c[0x0][0x9e8] ;  /* 0x00027a00000e0ab9 */ /* 0x000fe40000000a00 */
[----:B------:R-:W-:-:S04]  /*7de0*/  UIMAD.WIDE.U32 UR6, UR10, UR14, URZ ;  /* 0x0000000e0a0672a5 */ /* 0x000fc8000f8e003f */
[----:B------:R-:W-:-:S12]  /*7df0*/  @UP0 USHF.R.U32.HI UR10, URZ, UR15, UR7 ;  /* 0x0000000f3f0a0299 */ /* 0x000fd80008011607 */
.L_x_1056:
[----:B------:R-:W-:-:S04]  /*7e00*/  UIMAD UR10, UR10, UR11, URZ ;  /* 0x0000000b0a0a72a4 */ /* 0x000fc8000f8e023f */
[----:B------:R-:W-:-:S04]  /*7e10*/  UISETP.LT.AND UP0, UPT, UR18, UR10, UPT ;  /* 0x0000000a1200728c */ /* 0x000fc8000bf01270 */
[----:B------:R-:W-:-:S12]  /*7e20*/  USEL UR18, UR18, UR10, !UP0 ;  /* 0x0000000a12127287 */ /* 0x000fd8000c000000 */
.L_x_1054:
[----:B------:R-:W-:-:S04]  /*7e30*/  UIADD3 UR18, UR18, 0x7f, URZ ;  /* 0x0000007f12127890 */ /* 0x000fc8000fffe03f */
[----:B------:R-:W-:-:S04]  /*7e40*/  USHF.R.S32.HI UR6, URZ, 0x1f, UR18 ;  /* 0x0000001f3f067899 */ /* 0x000fc80008011412 */
[----:B------:R-:W-:-:S04]  /*7e50*/  ULEA.HI UR6, UR6, UR18, URZ, 0x7 ;  /* 0x0000001206067291 */ /* 0x000fc8000f8f383f */
[----:B------:R-:W-:-:S04]  /*7e60*/  USHF.R.S32.HI UR6, URZ, 0x7, UR6 ;  /* 0x000000073f067899 */ /* 0x000fc80008011406 */
[----:B------:R-:W-:-:S04]  /*7e70*/  UISETP.LT.AND UP0, UPT, UR44, UR6, UPT ;  /* 0x000000062c00728c */ /* 0x000fc8000bf01270 */
[----:B------:R-:W-:-:S06]  /*7e80*/  USEL UR17, UR44, UR6, !UP0 ;  /* 0x000000062c117287 */ /* 0x000fcc000c000000 */
[----:B------:R-:W-:-:S13]  /*7e90*/  ISETP.GE.AND P1, PT, R8, UR17, PT ;  /* 0x0000001108007c0c */ /* 0x000fda000bf26270 */
[----:B------:R-:W-:Y:S05]  /*7ea0*/  @!P1 BRA `(.L_x_1057) ;  /* 0x0000001800ec9947 */ /* 0x000fea0003800000 */
[----:B------:R-:W-:Y:S01]  /*7eb0*/  IMAD.MOV.U32 R7, RZ, RZ, R4 ;  /* 0x000000ffff077224 */ /* 0x000fe200078e0004 */
[----:B------:R-:W-:Y:S01]  /*7ec0*/  UMOV UR18, UR47 ;  /* 0x0000002f00127c82 */ /* 0x000fe20008000000 */
[----:B------:R-:W-:Y:S01]  /*7ed0*/  IMAD.MOV.U32 R5, RZ, RZ, R0 ;  /* 0x000000ffff057224 */ /* 0x000fe200078e0000 */
[----:B------:R-:W-:-:S06]  /*7ee0*/  UMOV UR19, UR36 ;  /* 0x0000002400137c82 */ /* 0x000fcc0008000000 */
.L_x_1068:
[----:B------:R-:W-:-:S04]  /*7ef0*/  UIADD3 UR36, UR19, 0x1, URZ ;  /* 0x0000000113247890 */ /* 0x000fc8000fffe03f */
[----:B------:R-:W-:-:S04]  /*7f00*/  UISETP.NE.AND UP0, UPT, UR36, 0x2, UPT ;  /* 0x000000022400788c */ /* 0x000fc8000bf05270 */
[----:B------:R-:W-:Y:S02]  /*7f10*/  USEL UR47, URZ, 0x1, UP0 ;  /* 0x000000013f2f7887 */ /* 0x000fe40008000000 */
[----:B------:R-:W-:Y:S02]  /*7f20*/  USEL UR36, UR36, URZ, UP0 ;  /* 0x0000003f24247287 */ /* 0x000fe40008000000 */
[----:B------:R-:W-:Y:S01]  /*7f30*/  ULOP3.LUT UR47, UR18, UR47, URZ, 0x3c, !UPT ;  /* 0x0000002f122f7292 */ /* 0x000fe2000f8e3c3f */
[----:B------:R-:W-:Y:S11]  /*7f40*/  @!P0 BRA `(.L_x_1058) ;  /* 0x0000000000048947 */ /* 0x000ff60003800000 */
[----:B------:R-:W-:Y:S01]  /*7f50*/  BPT.TRAP 0x1 ;  /* 0x000000040000795c */ /* 0x000fe20000300000 */
.L_x_1058:
[----:B------:R-:W-:Y:S01]  /*7f60*/  ULEA UR6, UR36, UR46, 0x3 ;  /* 0x0000002e24067291 */ /* 0x000fe2000f8e183f */
[----:B------:R-:W-:-:S05]  /*7f70*/  IMAD.U32 R0, RZ, RZ, UR47 ;  /* 0x0000002fff007e24 */ /* 0x000fca000f8e00ff */
[----:B------:R-:W-:-:S04]  /*7f80*/  SHF.L.U32 R0, R0, 0x1f, RZ ;  /* 0x0000001f00007819 */ /* 0x000fc800000006ff */
[----:B------:R0:W1:Y:S01]  /*7f90*/  SYNCS.PHASECHK.TRANS64.TRYWAIT P1, [UR6+0x19c30], R0 ;  /* 0x019c3000ff0075a7 */ /* 0x0000620008020146 */
[----:B------:R-:W-:Y:S05]  /*7fa0*/  @!P0 BRA `(.L_x_1059) ;  /* 0x0000000000048947 */ /* 0x000fea0003800000 */
[----:B------:R-:W-:Y:S01]  /*7fb0*/  BPT.TRAP 0x1 ;  /* 0x000000040000795c */ /* 0x000fe20000300000 */
.L_x_1059:
[----:B-1----:R-:W-:Y:S05]  /*7fc0*/  @P1 BRA `(.L_x_1060) ;  /* 0x0000000000081947 */ /* 0x002fea0003800000 */
[----:B------:R-:W1:Y:S02]  /*7fd0*/  SYNCS.PHASECHK.TRANS64.TRYWAIT P1, [UR6+0x19c30], R0 ;  /* 0x019c3000ff0075a7 */ /* 0x000e640008020146 */
[----:B-1----:R-:W-:Y:S05]  /*7fe0*/  @!P1 BRA `(.L_x_1061) ;  /* 0x000000d0006c9947 */ /* 0x002fea0003800000 */
.L_x_1060:
        /* <DEDUP_REMOVED lines=17> */
.L_x_1062:
[----:B------:R-:W-:Y:S01]  /*8100*/  ULEA UR11, UR19, UR46, 0x3 ;  /* 0x0000002e130b7291 */ /* 0x000fe2000f8e183f */
[----:B01----:R-:W-:-:S05]  /*8110*/  IMAD.U32 R0, RZ, RZ, UR18 ;  /* 0x00000012ff007e24 */ /* 0x003fca000f8e00ff */
[----:B------:R-:W-:-:S04]  /*8120*/  SHF.L.U32 R0, R0, 0x1f, RZ ;  /* 0x0000001f00007819 */ /* 0x000fc800000006ff */
[----:B------:R0:W1:Y:S01]  /*8130*/  SYNCS.PHASECHK.TRANS64.TRYWAIT P1, [UR11+0x19c50], R0 ;  /* 0x019c5000ff0075a7 */ /* 0x000062000802014b */
[----:B------:R-:W-:Y:S05]  /*8140*/  @!P0 BRA `(.L_x_1063) ;  /* 0x0000000000048947 */ /* 0x000fea0003800000 */
[----:B------:R-:W-:Y:S01]  /*8150*/  BPT.TRAP 0x1 ;  /* 0x000000040000795c */ /* 0x000fe20000300000 */
.L_x_1063:
[----:B-1----:R-:W-:Y:S05]  /*8160*/  @P1 BRA `(.L_x_1064) ;  /* 0x0000000000081947 */ /* 0x002fea0003800000 */
[----:B------:R-:W1:Y:S02]  /*8170*/  SYNCS.PHASECHK.TRANS64.TRYWAIT P1, [UR11+0x19c50], R0 ;  /* 0x019c5000ff0075a7 */ /* 0x000e64000802014b */
[----:B-1----:R-:W-:Y:S05]  /*8180*/  @!P1 BRA `(.L_x_1065) ;  /* 0x000000d0001c9947 */ /* 0x002fea0003800000 */
.L_x_1064:
        /* <DEDUP_REMOVED lines=27> */
.L_x_1066:
[----:B01----:R-:W-:Y:S01]  /*8340*/  FMNMX.FTZ R0, R24, R5, !PT ;  /* 0x0000000518007209 */ /* 0x003fe20007810000 */
        /* <DEDUP_REMOVED lines=75> */
[----:B------:R-:W-:Y:S01]  /*8800*/  FADD.FTZ R5, -R0, R5 ;  /* 0x0000000500057221 */ /* 0x000fe20000010100 */
[----:B------:R-:W-:-:S03]  /*8810*/  IMAD.U32 R13, RZ, RZ, UR43 ;  /* 0x0000002bff0d7e24 */ /* 0x000fc6000f8e00ff */
[----:B------:R-:W-:Y:S01]  /*8820*/  FMUL.FTZ R12, R5, UR43 ;  /* 0x0000002b050c7c20 */ /* 0x000fe20008410000 */
[----:B------:R-:W-:-:S01]  /*8830*/  FADD.FTZ R5, -R4, R7 ;  /* 0x0000000704057221 */ /* 0x000fc20000010100 */
[----:B------:R-:W-:Y:S02]  /*8840*/  FFMA.FTZ R7, R0, R13, -8 ;  /* 0xc100000000077423 */ /* 0x000fe4000001000d */
[----:B------:R-:W-:Y:S01]  /*8850*/  MUFU.EX2 R6, R12 ;  /* 0x0000000c00067308 */ /* 0x000fe20000000800 */
[----:B------:R-:W-:Y:S01]  /*8860*/  FMUL.FTZ R5, R5, UR43 ;  /* 0x0000002b05057c20 */ /* 0x000fe20008410000 */
[--C-:B------:R-:W-:Y:S01]  /*8870*/  FFMA.FTZ R29, R29, UR43, -R7.reuse ;  /* 0x0000002b1d1d7c23 */ /* 0x100fe20008010807 */
[----:B------:R-:W-:-:S01]  /*8880*/  FFMA.FTZ R14, R33, UR43, -R7 ;  /* 0x0000002b210e7c23 */ /* 0x000fc20008010807 */
[--C-:B------:R-:W-:Y:S01]  /*8890*/  FFMA.FTZ R33, R52, UR43, -R7.reuse ;  /* 0x0000002b34217c23 */ /* 0x100fe20008010807 */
[----:B------:R-:W-:-:S01]  /*88a0*/  FFMA.FTZ R52, R69, UR43, -R7 ;  /* 0x0000002b45347c23 */ /* 0x000fc20008010807 */
[--C-:B------:R-:W-:Y:S01]  /*88b0*/  FFMA.FTZ R9, R24, UR43, -R7.reuse ;  /* 0x0000002b18097c23 */ /* 0x100fe20008010807 */
[----:B------:R-:W-:-:S01]  /*88c0*/  FFMA.FTZ R10, R25, UR43, -R7 ;  /* 0x0000002b190a7c23 */ /* 0x000fc20008010807 */
[--C-:B------:R-:W-:Y:S01]  /*88d0*/  FFMA.FTZ R11, R28, UR43, -R7.reuse ;  /* 0x0000002b1c0b7c23 */ /* 0x100fe20008010807 */
[----:B------:R0:W-:Y:S01]  /*88e0*/  MUFU.EX2 R12, R29 ;  /* 0x0000001d000c7308 */ /* 0x0001e20000000800 */
[----:B------:R-:W-:-:S01]  /*88f0*/  FFMA.FTZ R13, R32, UR43, -R7 ;  /* 0x0000002b200d7c23 */ /* 0x000fc20008010807 */
[----:B------:R-:W-:-:S02]  /*8900*/  IMAD.U32 R69, RZ, RZ, UR43 ;  /* 0x0000002bff457e24 */ /* 0x000fc4000f8e00ff */
        /* <DEDUP_REMOVED lines=25> */
[----:B------:R-:W0:Y:S03]  /*8aa0*/  MUFU.EX2 R9, R9 ;  /* 0x0000000900097308 */ /* 0x000e260000000800 */
        /* <DEDUP_REMOVED lines=25> */
[----:B------:R-:W-:-:S04]  /*8c40*/  FFMA.FTZ R67, R67, UR43, -R7 ;  /* 0x0000002b43437c23 */ /* 0x000fc80008010807 */
        /* <DEDUP_REMOVED lines=135> */
.L_x_1067:
        /* <DEDUP_REMOVED lines=8> */
[-C--:B------:R-:W-:Y:S01]  /*9540*/  FMUL.FTZ R90, R90, R5.reuse ;  /* 0x000000055a5a7220 */ /* 0x080fe20000410000 */
[----:B------:R-:W-:Y:S01]  /*9550*/  F2FP.SATFINITE.E4M3.F32.PACK_AB_MERGE_C R38, R39, R38, RZ ;  /* 0x000000262726723e */ /* 0x000fe200048070ff */
[----:B------:R-:W-:Y:S01]  /*9560*/  FMUL.FTZ R91, R91, R5 ;  /* 0x000000055b5b7220 */ /* 0x000fe20000410000 */
[----:B------:R-:W-:Y:S01]  /*9570*/  F2FP.SATFINITE.E4M3.F32.PACK_AB_MERGE_C R25, R28, R25, RZ ;  /* 0x000000191c19723e */ /* 0x000fe200048070ff */
[----:B------:R-:W-:Y:S01]  /*9580*/  FMUL.FTZ R94, R94, R5 ;  /* 0x000000055e5e7220 */ /* 0x000fe20000410000 */
[----:B------:R-:W-:Y:S01]  /*9590*/  F2FP.SATFINITE.E4M3.F32.PACK_AB_MERGE_C R46, R47, R46, RZ ;  /* 0x0000002e2f2e723e */ /* 0x000fe200048070ff */
[----:B------:R-:W-:Y:S01]  /*95a0*/  SYNCS.ARRIVE.TRANS64.RED.A1T0 RZ, [UR6], RZ ;  /* 0x000000ffffff79a7 */ /* 0x000fe20008100406 */
[----:B------:R-:W-:Y:S01]  /*95b0*/  F2FP.SATFINITE.E4M3.F32.PACK_AB_MERGE_C R33, R36, R33, RZ ;  /* 0x000000212421723e */ /* 0x000fe200048070ff */
[-C--:B------:R-:W-:Y:S01]  /*95c0*/  FMUL.FTZ R95, R95, R5.reuse ;  /* 0x000000055f5f7220 */ /* 0x080fe20000410000 */
[----:B------:R-:W-:Y:S01]  /*95d0*/  F2FP.SATFINITE.E4M3.F32.PACK_AB_MERGE_C R54, R55, R54, RZ ;  /* 0x000000363736723e */ /* 0x000fe200048070ff */
[----:B------:R-:W-:Y:S01]  /*95e0*/  FMUL.FTZ R98, R98, R5 ;  /* 0x0000000562627220 */ /* 0x000fe20000410000 */
[----:B------:R-:W-:Y:S01]  /*95f0*/  F2FP.SATFINITE.E4M3.F32.PACK_AB_MERGE_C R41, R44, R41, RZ ;  /* 0x000000292c29723e */ /* 0x000fe200048070ff */
[-C--:B------:R-:W-:Y:S01]  /*9600*/  FMUL.FTZ R99, R99, R5.reuse ;  /* 0x0000000563637220 */ /* 0x080fe20000410000 */
        /* <DEDUP_REMOVED lines=69> */
.L_x_1057:
        /* <DEDUP_REMOVED lines=8> */
[----:B------:R-:W-:-:S05]  /*9ae0*/  ULDC UR21, c[0x0][0x9e0] ;  /* 0x0002780000157ab9 */ /* 0x000fca0000000800 */
.L_x_1088:
[----:B------:R-:W-:-:S04]  /*9af0*/  UIADD3 UR36, UR18, 0x1, URZ ;  /* 0x0000000112247890 */ /* 0x000fc8000fffe03f */
[----:B------:R-:W-:-:S04]  /*9b00*/  UISETP.NE.AND UP0, UPT, UR36, 0x2, UPT ;  /* 0x000000022400788c */ /* 0x000fc8000bf05270 */
[----:B------:R-:W-:Y:S02]  /*9b10*/  USEL UR47, URZ, 0x1, UP0 ;  /* 0x000000013f2f7887 */ /* 0x000fe40008000000 */
[----:B------:R-:W-:Y:S02]  /*9b20*/  USEL UR36, UR36, URZ, UP0 ;  /* 0x0000003f24247287 */ /* 0x000fe40008000000 */
[----:B------:R-:W-:Y:S01]  /*9b30*/  ULOP3.LUT UR47, UR17, UR47, URZ, 0x3c, !UPT ;  /* 0x0000002f112f7292 */ /* 0x000fe2000f8e3c3f */
[----:B------:R-:W-:Y:S11]  /*9b40*/  @!P0 BRA `(.L_x_1070) ;  /* 0x0000000000048947 */ /* 0x000ff60003800000 */
[----:B------:R-:W-:Y:S01]  /*9b50*/  BPT.TRAP 0x1 ;  /* 0x000000040000795c */ /* 0x000fe20000300000 */
.L_x_1070:
[----:B------:R-:W-:Y:S01]  /*9b60*/  ULEA UR6, UR36, UR46, 0x3 ;  /* 0x0000002e24067291 */ /* 0x000fe2000f8e183f */
[----:B------:R-:W-:-:S05]  /*9b70*/  IMAD.U32 R0, RZ, RZ, UR47 ;  /* 0x0000002fff007e24 */ /* 0x000fca000f8e00ff */
[----:B------:R-:W-:-:S04]  /*9b80*/  SHF.L.U32 R0, R0, 0x1f, RZ ;  /* 0x0000001f00007819 */ /* 0x000fc800000006ff */
[----:B------:R0:W1:Y:S01]  /*9b90*/  SYNCS.PHASECHK.TRANS64.TRYWAIT P1, [UR6+0x19c30], R0 ;  /* 0x019c3000ff0075a7 */ /* 0x0000620008020146 */
[----:B------:R-:W-:Y:S05]  /*9ba0*/  @!P0 BRA `(.L_x_1071) ;  /* 0x0000000000048947 */ /* 0x000fea0003800000 */
[----:B------:R-:W-:Y:S01]  /*9bb0*/  BPT.TRAP 0x1 ;  /* 0x000000040000795c */ /* 0x000fe20000300000 */
.L_x_1071:
[----:B-1----:R-:W-:Y:S05]  /*9bc0*/  @P1 BRA `(.L_x_1072) ;  /* 0x0000000000081947 */ /* 0x002fea0003800000 */
[----:B------:R-:W1:Y:S02]  /*9bd0*/  SYNCS.PHASECHK.TRANS64.TRYWAIT P1, [UR6+0x19c30], R0 ;  /* 0x019c3000ff0075a7 */ /* 0x000e640008020146 */
[----:B-1----:R-:W-:Y:S05]  /*9be0*/  @!P1 BRA `(.L_x_1073) ;  /* 0x000000b4009c9947 */ /* 0x002fea0003800000 */
.L_x_1072:
        /* <DEDUP_REMOVED lines=17> */
.L_x_1074:
[----:B------:R-:W-:Y:S01]  /*9d00*/  ULEA UR11, UR18, UR46, 0x3 ;  /* 0x0000002e120b7291 */ /* 0x000fe2000f8e183f */
[----:B01----:R-:W-:-:S05]  /*9d10*/  IMAD.U32 R0, RZ, RZ, UR17 ;  /* 0x00000011ff007e24 */ /* 0x003fca000f8e00ff */
[----:B------:R-:W-:-:S04]  /*9d20*/  SHF.L.U32 R0, R0, 0x1f, RZ ;  /* 0x0000001f00007819 */ /* 0x000fc800000006ff */
[----:B------:R0:W1:Y:S01]  /*9d30*/  SYNCS.PHASECHK.TRANS64.TRYWAIT P1, [UR11+0x19c50], R0 ;  /* 0x019c5000ff0075a7 */ /* 0x000062000802014b */
[----:B------:R-:W-:Y:S05]  /*9d40*/  @!P0 BRA `(.L_x_1075) ;  /* 0x0000000000048947 */ /* 0x000fea0003800000 */
[----:B------:R-:W-:Y:S01]  /*9d50*/  BPT.TRAP 0x1 ;  /* 0x000000040000795c */ /* 0x000fe20000300000 */
.L_x_1075:
[----:B-1----:R-:W-:Y:S05]  /*9d60*/  @P1 BRA `(.L_x_1076) ;  /* 0x0000000000081947 */ /* 0x002fea0003800000 */
[----:B------:R-:W1:Y:S02]  /*9d70*/  SYNCS.PHASECHK.TRANS64.TRYWAIT P1, [UR11+0x19c50], R0 ;  /* 0x019c5000ff0075a7 */ /* 0x000e64000802014b */
[----:B-1----:R-:W-:Y:S05]  /*9d80*/  @!P1 BRA `(.L_x_1077) ;  /* 0x000000b4004c9947 */ /* 0x002fea0003800000 */
.L_x_1076:
        /* <DEDUP_REMOVED lines=27> */
.L_x_1078:
[----:B------:R-:W-:Y:S01]  /*9f40*/  UISETP.NE.AND UP1, UPT, UR53, URZ, UPT ;  /* 0x0000003f3500728c */ /* 0x000fe2000bf25270 */
[----:B------:R-:W-:Y:S01]  /*9f50*/  VIADD R13, R17, UR41 ;  /* 0x00000029110d7c36 */ /* 0x000fe20008000000 */
[----:B------:R-:W-:Y:S01]  /*9f60*/  ULEA UR6, UR36, UR46, 0x3 ;  /* 0x0000002e24067291 */ /* 0x000fe2000f8e183f */
[----:B------:R-:W-:Y:S01]  /*9f70*/  IMAD.U32 R4, RZ, RZ, UR38 ;  /* 0x00000026ff047e24 */ /* 0x000fe2000f8e00ff */
[----:B------:R-:W-:Y:S02]  /*9f80*/  UISETP.NE.AND UP0, UPT, UR52, URZ, UPT ;  /* 0x0000003f3400728c */ /* 0x000fe4000bf05270 */
        /* <DEDUP_REMOVED lines=34> */
.L_x_1081:
[----:B------:R-:W-:-:S05]  /*a1b0*/  IMAD.U32 R14, RZ, RZ, UR19 ;  /* 0x00000013ff0e7e24 */ /* 0x000fca000f8e00ff */
[----:B------:R-:W-:-:S13]  /*a1c0*/  ISETP.NE.AND P1, PT, R14, 0x1, PT ;  /* 0x000000010e00780c */ /* 0x000fda0003f25270 */
[----:B------:R-:W0:Y:S02]  /*a1d0*/  @P1 LDC.64 R4, c[0x0][0x9e8] ;  /* 0x00027a00ff041b82 */ /* 0x000e240000000a00 */
[----:B0-----:R-:W-:-:S05]  /*a1e0*/  @P1 IMAD.HI.U32 R4, R15, R4, RZ ;  /* 0x000000040f041227 */ /* 0x001fca00078e00ff */
[----:B------:R-:W-:-:S07]  /*a1f0*/  @P1 SHF.R.U32.HI R15, RZ, R5, R4 ;  /* 0x00000005ff0f1219 */ /* 0x000fce0000011604 */
.L_x_1082:
[----:B------:R-:W-:Y:S05]  /*a200*/  BSYNC B0 ;  /* 0x0000000000007941 */ /* 0x000fea0003800000 */
.L_x_1080:
[----:B------:R-:W-:-:S04]  /*a210*/  IMAD R15, R15, R14, -R0 ;  /* 0x0000000e0f0f7224 */ /* 0x000fc800078e0a00 */
[----:B------:R-:W-:-:S05]  /*a220*/  IMAD R15, R16, -0x2, R15 ;  /* 0xfffffffe100f7824 */ /* 0x000fca00078e020f */
[----:B------:R-:W-:Y:S02]  /*a230*/  VIADDMNMX R10, R15, R14, R10, PT ;  /* 0x0000000e0f0a7246 */ /* 0x000fe4000380010a */
[----:B------:R-:W-:-:S07]  /*a240*/  VIMNMX R9, R9, R15, !PT ;  /* 0x0000000f09097248 */ /* 0x000fce0007fe0100 */
.L_x_1079:
        /* <DEDUP_REMOVED lines=116> */
.L_x_1085:
[----:B------:R-:W-:-:S05]  /*a990*/  IMAD.U32 R4, RZ, RZ, UR19 ;  /* 0x00000013ff047e24 */ /* 0x000fca000f8e00ff */
[----:B------:R-:W-:-:S13]  /*a9a0*/  ISETP.NE.AND P2, PT, R4, 0x1, PT ;  /* 0x000000010400780c */ /* 0x000fda0003f45270 */
[----:B------:R-:W0:Y:S02]  /*a9b0*/  @P2 LDC.64 R10, c[0x0][0x9e8] ;  /* 0x00027a00ff0a2b82 */ /* 0x000e240000000a00 */
[----:B0-----:R-:W-:-:S05]  /*a9c0*/  @P2 IMAD.HI.U32 R10, R13, R10, RZ ;  /* 0x0000000a0d0a2227 */ /* 0x001fca00078e00ff */
[----:B------:R-:W-:-:S07]  /*a9d0*/  @P2 SHF.R.U32.HI R13, RZ, R11, R10 ;  /* 0x0000000bff0d2219 */ /* 0x000fce000001160a */
.L_x_1086:
[----:B------:R-:W-:Y:S05]  /*a9e0*/  BSYNC B0 ;  /* 0x0000000000007941 */ /* 0x000fea0003800000 */
.L_x_1084:
[----:B------:R-:W-:-:S04]  /*a9f0*/  IMAD R13, R13, R4, -R0 ;  /* 0x000000040d0d7224 */ /* 0x000fc800078e0a00 */
[----:B------:R-:W-:-:S05]  /*aa00*/  IMAD R13, R16, -0x2, R13 ;  /* 0xfffffffe100d7824 */ /* 0x000fca00078e020d */
[----:B------:R-:W-:Y:S02]  /*aa10*/  VIADDMNMX R12, R13, R4, R12, PT ;  /* 0x000000040d0c7246 */ /* 0x000fe4000380010c */
[----:B------:R-:W-:-:S07]  /*aa20*/  VIMNMX R9, R9, R13, !PT ;  /* 0x0000000d09097248 */ /* 0x000fce0007fe0100 */
.L_x_1083:
        /* <DEDUP_REMOVED lines=378> */
.L_x_1087:
        /* <DEDUP_REMOVED lines=90> */
.L_x_1069:
[----:B------:R-:W-:Y:S06]  /*c770*/  BAR.ARV 0x8, 0x200 ;  /* 0x0208000000007b1d */ /* 0x000fec0000002000 */
[----:B------:R-:W-:Y:S05]  /*c780*/  @!P0 BRA `(.L_x_1089) ;  /* 0x0000000000048947 */ /* 0x000fea0003800000 */
[----:B------:R-:W-:Y:S01]  /*c790*/  BPT.TRAP 0x1 ;  /* 0x000000040000795c */ /* 0x000fe20000300000 */
.L_x_1089:
[----:B------:R-:W-:Y:S01]  /*c7a0*/  ULEA UR14, UR36, UR46, 0x3 ;  /* 0x0000002e240e7291 */ /* 0x000fe2000f8e183f */
[----:B------:R-:W-:-:S05]  /*c7b0*/  IMAD.U32 R5, RZ, RZ, UR47 ;  /* 0x0000002fff057e24 */ /* 0x000fca000f8e00ff */
[----:B------:R-:W-:-:S04]  /*c7c0*/  SHF.L.U32 R5, R5, 0x1f, RZ ;  /* 0x0000001f05057819 */ /* 0x000fc800000006ff */
[----:B------:R0:W1:Y:S01]  /*c7d0*/  SYNCS.PHASECHK.TRANS64.TRYWAIT P1, [UR14+0x19c50], R5 ;  /* 0x019c5005ff0075a7 */ /* 0x000062000802014e */
[----:B------:R-:W-:Y:S05]  /*c7e0*/  @!P0 BRA `(.L_x_1090) ;  /* 0x0000000000048947 */ /* 0x000fea0003800000 */
[----:B------:R-:W-:Y:S01]  /*c7f0*/  BPT.TRAP 0x1 ;  /* 0x000000040000795c */ /* 0x000fe20000300000 */
.L_x_1090:
[----:B-1----:R-:W-:Y:S05]  /*c800*/  @P1 BRA `(.L_x_1091) ;  /* 0x0000000000081947 */ /* 0x002fea0003800000 */
[----:B------:R-:W1:Y:S02]  /*c810*/  SYNCS.PHASECHK.TRANS64.TRYWAIT P1, [UR14+0x19c50], R5 ;  /* 0x019c5005ff0075a7 */ /* 0x000e64000802014e */
[----:B-1----:R-:W-:Y:S05]  /*c820*/  @!P1 BRA `(.L_x_1092) ;  /* 0x0000008800bc9947 */ /* 0x002fea0003800000 */
.L_x_1091:
[----:B------:R-:W-:Y:S01]  /*c830*/  ULDC.64 UR4, c[0x0][0x9a0] ;  /* 0x0002680000047ab9 */ /* 0x000fe20000000a00 */
[----:B------:R-:W-:Y:S01]  /*c840*/  UIADD3 UR46, UR46, 0x3000, URZ ;  /* 0x000030002e2e7890 */ /* 0x000fe2000fffe03f */
[----:B------:R-:W-:Y:S01]  /*c850*/  WARPGROUP.ARRIVE ;  /* 0x00000000000079c5 */ /* 0x000fe20000000000 */
[----:B------:R-:W-:Y:S01]  /*c860*/  UISETP.NE.U32.AND UP0, UPT, UR4, URZ, UPT ;  /* 0x0000003f0400728c */ /* 0x000fe2000bf05070 */
[----:B01----:R-:W-:Y:S01]  /*c870*/  IMAD.MOV.U32 R5, RZ, RZ, 0x3f800000 ;  /* 0x3f800000ff057424 */ /* 0x003fe200078e00ff */
        /* <DEDUP_REMOVED lines=10> */
[----:B------:R-:W-:Y:S02]  /*c920*/  @UP0 UIMAD UR7, UR50, UR11, UR6 ;  /* 0x0000000b320702a4 */ /* 0x000fe4000f8e0206 */
[----:B------:R-:W-:-:S02]  /*c930*/  UIMAD UR6, UR36, 0x300, UR46 ;  /* 0x00000300240678a4 */ /* 0x000fc4000f8e022e */
[----:B------:R-:W-:Y:S01]  /*c940*/  @UP0 UIADD3 UR9, UR9, UR7, URZ ;  /* 0x0000000709090290 */ /* 0x000fe2000fffe03f */
[----:B------:R-:W-:Y:S02]  /*c950*/  @UP0 ULDC.64 UR12, c[0x0][0x9d0] ;  /* 0x00027400000c0ab9 */ /* 0x000fe40000000a00 */
[----:B------:R-:W-:Y:S01]  /*c960*/  UMOV UR7, 0x40000040 ;  /* 0x4000004000077882 */ /* 0x000fe20000000000 */
[----:B------:R-:W-:Y:S02]  /*c970*/  @UP0 UIMAD UR10, UR15, UR12, URZ ;  /* 0x0000000c0f0a02a4 */ /* 0x000fe4000f8e023f */
[----:B------:R-:W-:Y:S01]  /*c980*/  @UP0 UIMAD.WIDE.U32 UR8, UR51, UR12, UR8 ;  /* 0x0000000c330802a5 */ /* 0x000fe2000f8e0008 */
[----:B------:R-:W-:Y:S01]  /*c990*/  QGMMA.64x96x32.F32.E4M3.E4M3 R88, R148, gdesc[UR4], R88, gsb0 ;  /* 0x0160000494587df3 */ /* 0x000fe20008000858 */
[----:B------:R-:W-:Y:S02]  /*c9a0*/  @UP0 UIMAD UR10, UR51, UR13, UR10 ;  /* 0x0000000d330a02a4 */ /* 0x000fe4000f8e020a */
[----:B------:R-:W-:-:S02]  /*c9b0*/  @UP0 ULEA UR4, UP1, UR8, UR4, 0x2 ;  /* 0x0000000408040291 */ /* 0x000fc4000f82103f */
[----:B------:R-:W-:-:S04]  /*c9c0*/  @UP0 UIADD3 UR7, UR9, UR10, URZ ;  /* 0x0000000a09070290 */ /* 0x000fc8000fffe03f */
[----:B------:R-:W-:Y:S01]  /*c9d0*/  @UP0 ULEA.HI.X UR5, UR8, UR5, UR7, 0x2, UP1 ;  /* 0x0000000508050291 */ /* 0x000fe200088f1407 */
[----:B------:R-:W-:-:S05]  /*c9e0*/  IMAD.U32 R6, RZ, RZ, UR4 ;  /* 0x00000004ff067e24 */ /* 0x000fca000f8e00ff */
        /* <DEDUP_REMOVED lines=46> */
[----:B--2---:R-:W-:Y:S01]  /*ccd0*/  FMUL.FTZ R6, R6, R5 ;  /* 0x0000000506067220 */ /* 0x004fe20000410000 */
[----:B------:R-:W-:Y:S02]  /*cce0*/  IMAD.MOV.U32 R2, RZ, RZ, -0x800000 ;  /* 0xff800000ff027424 */ /* 0x000fe400078e00ff */
[----:B------:R-:W-:Y:S01]  /*ccf0*/  @P2 FFMA.FTZ R3, R7, R0, R8 ;  /* 0x0000000007032223 */ /* 0x000fe20000010008 */
[----:B------:R-:W-:-:S01]  /*cd00*/  @P3 FFMA.FTZ R2, R14, R4, R9 ;  /* 0x000000040e023223 */ /* 0x000fc20000010009 */
[----:B---3--:R-:W-:Y:S01]  /*cd10*/  FMUL.FTZ R5, R10, R5 ;  /* 0x000000050a057220 */ /* 0x008fe20000410000 */
[----:B------:R-:W-:-:S02]  /*cd20*/  WARPGROUP.DEPBAR.LE gsb0, 0x0 ;  /* 0x00008000000079c5 */ /* 0x000fc40000010000 */
[----:B------:R-:W-:Y:S05]  /*cd30*/  @!P0 BRA `(.L_x_1093) ;  /* 0x0000000000048947 */ /* 0x000fea0003800000 */
[----:B------:R-:W-:Y:S01]  /*cd40*/  BPT.TRAP 0x1 ;  /* 0x000000040000795c */ /* 0x000fe20000300000 */
.L_x_1093:
        /* <DEDUP_REMOVED lines=58> */
.L_x_1015:
[----:B------:R-:W0:Y:S01]  /*d0f0*/  S2R R5, SR_CgaCtaId ;  /* 0x0000000000057919 */ /* 0x000e220000008800 */
[----:B------:R-:W-:Y:S01]  /*d100*/  MOV R0, 0x400 ;  /* 0x0000040000007802 */ /* 0x000fe20000000f00 */
[----:B------:R-:W-:Y:S01]  /*d110*/  BSSY B0, `(.L_x_1094) ;  /* 0x0000210000007945 */ /* 0x000fe20003800000 */
[----:B------:R-:W-:Y:S02]  /*d120*/  BAR.SYNC.DEFER_BLOCKING 0x5, 0x200 ;  /* 0x0148000000007b1d */ /* 0x000fe40000010000 */
[----:B0-----:R-:W-:-:S05]  /*d130*/  LEA R0, R5, R0, 0x18 ;  /* 0x0000000005007211 */ /* 0x001fca00078ec0ff */
[----:B------:R-:W0:Y:S02]  /*d140*/  LDS.128 R24, [R0+0x19cd0] ;  /* 0x019cd00000187984 */ /* 0x000e240000000c00 */
[----:B0-----:R-:W-:Y:S02]  /*d150*/  R2UR UR5, R25 ;  /* 0x00000000190572ca */ /* 0x001fe400000e0000 */
[----:B------:R-:W-:Y:S02]  /*d160*/  R2UR UR51, R26 ;  /* 0x000000001a3372ca */ /* 0x000fe400000e0000 */
        /* <DEDUP_REMOVED lines=9> */
[----:B------:R-:W0:Y:S01]  /*d200*/  S2R R25, SR_SWINHI ;  /* 0x0000000000197919 */ /* 0x000e220000002f00 */
[----:B------:R-:W-:Y:S01]  /*d210*/  F2FP.BF16.F32.PACK_AB R15, R124, R15 ;  /* 0x0000000f7c0f723e */ /* 0x000fe200000010ff */
[----:B------:R-:W-:Y:S02]  /*d220*/  ULDC.64 UR6, c[0x0][0xc00] ;  /* 0x0003000000067ab9 */ /* 0x000fe40000000a00 */
[----:B------:R1:W2:Y:S01]  /*d230*/  LDG.E.CONSTANT R9, desc[UR54][R4.64] ;  /* 0x0000003604097981 */ /* 0x0002a2000c1e9900 */
[----:B------:R-:W-:Y:S01]  /*d240*/  F2FP.BF16.F32.PACK_AB R12, R125, R12 ;  /* 0x0000000c7d0c723e */ /* 0x000fe200000010ff */
[----:B------:R-:W-:Y:S01]  /*d250*/  UISETP.NE.U32.AND UP0, UPT, UR6, URZ, UPT ;  /* 0x0000003f0600728c */ /* 0x000fe2000bf05070 */
[----:B------:R-:W-:Y:S02]  /*d260*/  F2FP.BF16.F32.PACK_AB R126, R126, R13 ;  /* 0x0000000d7e7e723e */ /* 0x000fe400000010ff */
[----:B------:R-:W-:Y:S01]  /*d270*/  F2FP.BF16.F32.PACK_AB R7, R134, R7 ;  /* 0x000000078607723e */ /* 0x000fe200000010ff */
[----:B------:R-:W-:Y:S01]  /*d280*/  UISETP.NE.AND.EX UP0, UPT, UR7, URZ, UPT, UP0 ;  /* 0x0000003f0700728c */ /* 0x000fe2000bf05300 */
[----:B------:R-:W-:-:S02]  /*d290*/  F2FP.BF16.F32.PACK_AB R6, R135, R6 ;  /* 0x000000068706723e */ /* 0x000fc400000010ff */
[----:B------:R-:W-:Y:S01]  /*d2a0*/  F2FP.BF16.F32.PACK_AB R11, R132, R11 ;  /* 0x0000000b840b723e */ /* 0x000fe200000010ff */
[----:B------:R-:W-:Y:S01]  /*d2b0*/  ULDC.64 UR6, c[0x0][0xc00] ;  /* 0x0003000000067ab9 */ /* 0x000fe20000000a00 */
[----:B-1----:R-:W-:Y:S01]  /*d2c0*/  LOP3.LUT P0, R4, R40, 0x3, RZ, 0xc0, !PT ;  /* 0x0000000328047812 */ /* 0x002fe2000780c0ff */
[----:B------:R-:W-:Y:S01]  /*d2d0*/  UIMAD.WIDE UR6, UR40, 0x4, UR6 ;  /* 0x00000004280678a5 */ /* 0x000fe2000f8e0206 */
[----:B------:R-:W-:Y:S02]  /*d2e0*/  F2FP.BF16.F32.PACK_AB R8, R133, R8 ;  /* 0x000000088508723e */ /* 0x000fe400000010ff */
[----:B------:R-:W-:Y:S02]  /*d2f0*/  ISETP.EQ.OR P0, PT, R4, 0x3, !P0 ;  /* 0x000000030400780c */ /* 0x000fe40004702670 */
[----:B------:R-:W-:Y:S02]  /*d300*/  F2FP.BF16.F32.PACK_AB R41, R92, R41 ;  /* 0x000000295c29723e */ /* 0x000fe400000010ff */
[----:B------:R-:W-:-:S02]  /*d310*/  SEL R40, R15, R12, P0 ;  /* 0x0000000c0f287207 */ /* 0x000fc40000000000 */
[----:B------:R-:W-:Y:S02]  /*d320*/  SEL R27, R12, R15, P0 ;  /* 0x0000000f0c1b7207 */ /* 0x000fe40000000000 */
[----:B------:R-:W-:Y:S02]  /*d330*/  SEL R50, R7, R6, P0 ;  /* 0x0000000607327207 */ /* 0x000fe40000000000 */
[----:B------:R-:W-:Y:S02]  /*d340*/  SEL R47, R6, R7, P0 ;  /* 0x00000007062f7207 */ /* 0x000fe40000000000 */
[----:B------:R-:W-:Y:S02]  /*d350*/  F2FP.BF16.F32.PACK_AB R39, R94, R39 ;  /* 0x000000275e27723e */ /* 0x000fe400000010ff */
[----:B------:R-:W-:Y:S02]  /*d360*/  MOV R4, R0 ;  /* 0x0000000000047202 */ /* 0x000fe40000000f00 */
[----:B0-----:R-:W-:-:S02]  /*d370*/  MOV R5, R25 ;  /* 0x0000001900057202 */ /* 0x001fc40000000f00 */
[----:B------:R-:W-:Y:S02]  /*d380*/  F2FP.BF16.F32.PACK_AB R38, R93, R38 ;  /* 0x000000265d26723e */ /* 0x000fe400000010ff */
[----:B------:R-:W-:Y:S01]  /*d390*/  F2FP.BF16.F32.PACK_AB R36, R95, R36 ;  /* 0x000000245f24723e */ /* 0x000fe200000010ff */
[----:B------:R-:W-:Y:S01]  /*d3a0*/  IMAD.WIDE R12, R157, 0x2, R4 ;  /* 0x000000029d0c7825 */ /* 0x000fe200078e0204 */
[----:B------:R-:W-:Y:S02]  /*d3b0*/  F2FP.BF16.F32.PACK_AB R37, R100, R37 ;  /* 0x000000256425723e */ /* 0x000fe400000010ff */
[----:B------:R-:W-:Y:S02]  /*d3c0*/  F2FP.BF16.F32.PACK_AB R35, R102, R35 ;  /* 0x000000236623723e */ /* 0x000fe400000010ff */
[C---:B------:R-:W-:Y:S02]  /*d3d0*/  IADD3 R49, P5, R12.reuse, 0x20, RZ ;  /* 0x000000200c317810 */ /* 0x040fe40007fbe0ff */
[----:B------:R-:W-:-:S02]  /*d3e0*/  IADD3 R51, P4, R12, 0x3000, RZ ;  /* 0x000030000c337810 */ /* 0x000fc40007f9e0ff */
[----:B------:R-:W-:Y:S01]  /*d3f0*/  LOP3.LUT R6, R49, 0x180, RZ, 0xc0, !PT ;  /* 0x0000018031067812 */ /* 0x000fe200078ec0ff */
[----:B------:R-:W-:Y:S01]  /*d400*/  IMAD.X R25, RZ, RZ, R13, P5 ;  /* 0x000000ffff197224 */ /* 0x000fe200028e060d */
[----:B------:R-:W-:Y:S02]  /*d410*/  F2FP.BF16.F32.PACK_AB R34, R101, R34 ;  /* 0x000000226522723e */ /* 0x000fe400000010ff */
[----:B------:R-:W-:Y:S02]  /*d420*/  SHF.R.U64 R6, R6, 0x3, RZ ;  /* 0x0000000306067819 */ /* 0x000fe400000012ff */
[----:B------:R-:W-:Y:S02]  /*d430*/  F2FP.BF16.F32.PACK_AB R32, R103, R32 ;  /* 0x000000206720723e */ /* 0x000fe400000010ff */
[----:B------:R-:W-:Y:S02]  /*d440*/  SEL R42, R11, R8, P0 ;  /* 0x000000080b2a7207 */ /* 0x000fe40000000000 */
[----:B------:R-:W-:-:S02]  /*d450*/  SEL R43, R8, R11, P0 ;  /* 0x0000000b082b7207 */ /* 0x000fc40000000000 */
[----:B------:R-:W-:Y:S02]  /*d460*/  LOP3.LUT R24, R6, R49, RZ, 0x3c, !PT ;  /* 0x0000003106187212 */ /* 0x000fe400078e3cff */
[----:B------:R-:W-:Y:S02]  /*d470*/  F2FP.BF16.F32.PACK_AB R33, R108, R33 ;  /* 0x000000216c21723e */ /* 0x000fe400000010ff */
[----:B------:R-:W-:Y:S02]  /*d480*/  F2FP.BF16.F32.PACK_AB R31, R110, R31 ;  /* 0x0000001f6e1f723e */ /* 0x000fe400000010ff */
[----:B------:R-:W-:Y:S02]  /*d490*/  F2FP.BF16.F32.PACK_AB R30, R109, R30 ;  /* 0x0000001e6d1e723e */ /* 0x000fe400000010ff */
[----:B------:R-:W-:Y:S02]  /*d4a0*/  F2FP.BF16.F32.PACK_AB R28, R111, R28 ;  /* 0x0000001c6f1c723e */ /* 0x000fe400000010ff */
[----:B------:R-:W-:-:S02]  /*d4b0*/  SEL R26, R41, R38, P0 ;  /* 0x00000026291a7207 */ /* 0x000fc40000000000 */
[----:B------:R-:W-:Y:S02]  /*d4c0*/  SEL R8, R39, R36, P0 ;  /* 0x0000002427087207 */ /* 0x000fe40000000000 */
[----:B------:R-:W-:Y:S02]  /*d4d0*/  LOP3.LUT R6, R51, 0x180, RZ, 0xc0, !PT ;  /* 0x0000018033067812 */ /* 0x000fe400078ec0ff */
[----:B------:R-:W-:Y:S02]  /*d4e0*/  SEL R41, R38, R41, P0 ;  /* 0x0000002926297207 */ /* 0x000fe40000000000 */
[----:B------:R-:W-:Y:S02]  /*d4f0*/  SEL R39, R36, R39, P0 ;  /* 0x0000002724277207 */ /* 0x000fe40000000000 */
[----:B------:R-:W-:Y:S02]  /*d500*/  F2FP.BF16.F32.PACK_AB R29, R116, R29 ;  /* 0x0000001d741d723e */ /* 0x000fe400000010ff */
[----:B------:R-:W-:-:S02]  /*d510*/  F2FP.BF16.F32.PACK_AB R21, R118, R21 ;  /* 0x000000157615723e */ /* 0x000fc400000010ff */
[----:B------:R-:W-:Y:S02]  /*d520*/  F2FP.BF16.F32.PACK_AB R20, R117, R20 ;  /* 0x000000147514723e */ /* 0x000fe400000010ff */
[----:B------:R-:W-:Y:S02]  /*d530*/  F2FP.BF16.F32.PACK_AB R14, R119, R14 ;  /* 0x0000000e770e723e */ /* 0x000fe400000010ff */
[----:B------:R-:W-:Y:S02]  /*d540*/  SEL R38, R37, R34, P0 ;  /* 0x0000002225267207 */ /* 0x000fe40000000000 */
[----:B------:R-:W-:Y:S02]  /*d550*/  SEL R36, R35, R32, P0 ;  /* 0x0000002023247207 */ /* 0x000fe40000000000 */
[----:B------:R-:W-:Y:S02]  /*d560*/  SEL R37, R34, R37, P0 ;  /* 0x0000002522257207 */ /* 0x000fe40000000000 */
[----:B------:R-:W-:-:S02]  /*d570*/  SEL R35, R32, R35, P0 ;  /* 0x0000002320237207 */ /* 0x000fc40000000000 */
[----:B------:R-:W-:Y:S02]  /*d580*/  SEL R34, R33, R30, P0 ;  /* 0x0000001e21227207 */ /* 0x000fe40000000000 */
[----:B------:R-:W-:Y:S02]  /*d590*/  SEL R32, R31, R28, P0 ;  /* 0x0000001c1f207207 */ /* 0x000fe40000000000 */
[----:B------:R-:W-:Y:S02]  /*d5a0*/  IADD3 R53, P3, R12, 0x3020, RZ ;  /* 0x000030200c357810 */ /* 0x000fe40007f7e0ff */
[----:B------:R-:W-:Y:S02]  /*d5b0*/  SHF.R.U64 R6, R6, 0x3, RZ ;  /* 0x0000000306067819 */ /* 0x000fe400000012ff */
[----:B------:R-:W-:Y:S01]  /*d5c0*/  SEL R33, R30, R33, P0 ;  /* 0x000000211e217207 */ /* 0x000fe20000000000 */
[----:B------:R-:W-:Y:S01]  /*d5d0*/  IMAD.X R15, RZ, RZ, R13, P3 ;  /* 0x000000ffff0f7224 */ /* 0x000fe200018e060d */
[----:B------:R-:W-:-:S02]  /*d5e0*/  SEL R31, R28, R31, P0 ;  /* 0x0000001f1c1f7207 */ /* 0x000fc40000000000 */
[----:B------:R-:W-:Y:S02]  /*d5f0*/  LOP3.LUT R7, R12, 0x180, RZ, 0xc0, !PT ;  /* 0x000001800c077812 */ /* 0x000fe400078ec0ff */
[----:B------:R-:W-:Y:S02]  /*d600*/  SEL R30, R29, R20, P0 ;  /* 0x000000141d1e7207 */ /* 0x000fe40000000000 */
[----:B------:R-:W-:Y:S02]  /*d610*/  SEL R28, R21, R14, P0 ;  /* 0x0000000e151c7207 */ /* 0x000fe40000000000 */
[----:B------:R-:W-:Y:S01]  /*d620*/  SEL R45, R14, R21, P0 ;  /* 0x000000150e2d7207 */ /* 0x000fe20000000000 */
[----:B------:R-:W-:Y:S01]  /*d630*/  IMAD.X R21, RZ, RZ, R13, P4 ;  /* 0x000000ffff157224 */ /* 0x000fe200020e060d */
[----:B------:R-:W-:Y:S02]  /*d640*/  F2FP.BF16.F32.PACK_AB R127, R127, R10 ;  /* 0x0000000a7f7f723e */ /* 0x000fe400000010ff */
[----:B------:R-:W-:-:S02]  /*d650*/  SEL R29, R20, R29, P0 ;  /* 0x0000001d141d7207 */ /* 0x000fc40000000000 */
[C---:B------:R-:W-:Y:S02]  /*d660*/  IADD3 R55, P2, R12.reuse, 0x6000, RZ ;  /* 0x000060000c377810 */ /* 0x040fe40007f5e0ff */
[----:B------:R-:W-:Y:S02]  /*d670*/  IADD3 R57, P1, R12, 0x6020, RZ ;  /* 0x000060200c397810 */ /* 0x000fe40007f3e0ff */
[----:B------:R-:W-:Y:S01]  /*d680*/  LOP3.LUT R10, R53, 0x180, RZ, 0xc0, !PT ;  /* 0x00000180350a7812 */ /* 0x000fe200078ec0ff */
[----:B------:R-:W-:Y:S01]  /*d690*/  IMAD.X R11, RZ, RZ, R13, P2 ;  /* 0x000000ffff0b7224 */ /* 0x000fe200010e060d */
[----:B------:R-:W-:Y:S02]  /*d6a0*/  LOP3.LUT R20, R6, R51, RZ, 0x3c, !PT ;  /* 0x0000003306147212 */ /* 0x000fe400078e3cff */
[----:B------:R-:W-:Y:S02]  /*d6b0*/  SHF.R.U64 R7, R7, 0x3, RZ ;  /* 0x0000000307077819 */ /* 0x000fe400000012ff */
[----:B------:R-:W-:-:S02]  /*d6c0*/  LOP3.LUT R44, R55, 0x180, RZ, 0xc0, !PT ;  /* 0x00000180372c7812 */ /* 0x000fc400078ec0ff */
[----:B------:R-:W-:Y:S02]  /*d6d0*/  LOP3.LUT R46, R57, 0x180, RZ, 0xc0, !PT ;  /* 0x00000180392e7812 */ /* 0x000fe400078ec0ff */
[----:B------:R-:W-:Y:S02]  /*d6e0*/  SHF.R.U64 R10, R10, 0x3, RZ ;  /* 0x000000030a0a7819 */ /* 0x000fe400000012ff */
[----:B------:R-:W-:Y:S02]  /*d6f0*/  MOV R52, R20 ;  /* 0x0000001400347202 */ /* 0x000fe40000000f00 */
[----:B------:R-:W-:Y:S01]  /*d700*/  LOP3.LUT R12, R7, R12, RZ, 0x3c, !PT ;  /* 0x0000000c070c7212 */ /* 0x000fe200078e3cff */
[----:B------:R-:W-:Y:S01]  /*d710*/  IMAD.X R7, RZ, RZ, R13, P1 ;  /* 0x000000ffff077224 */ /* 0x000fe200008e060d */
[----:B------:R-:W-:Y:S02]  /*d720*/  SHF.R.U64 R44, R44, 0x3, RZ ;  /* 0x000000032c2c7819 */ /* 0x000fe400000012ff */
[----:B------:R-:W-:-:S02]  /*d730*/  SEL R48, R126, R127, P0 ;  /* 0x0000007f7e307207 */ /* 0x000fc40000000000 */
[----:B------:R-:W-:Y:S02]  /*d740*/  SHF.R.U64 R46, R46, 0x3, RZ ;  /* 0x000000032e2e7819 */ /* 0x000fe400000012ff */
[----:B------:R-:W-:Y:S02]  /*d750*/  LOP3.LUT R14, R10, R53, RZ, 0x3c, !PT ;  /* 0x000000350a0e7212 */ /* 0x000fe400078e3cff */
[----:B------:R-:W-:Y:S02]  /*d760*/  SEL R127, R127, R126, P0 ;  /* 0x0000007e7f7f7207 */ /* 0x000fe40000000000 */
[----:B------:R-:W-:Y:S02]  /*d770*/  MOV R54, R12 ;  /* 0x0000000c00367202 */ /* 0x000fe40000000f00 */
[----:B------:R-:W-:Y:S02]  /*d780*/  MOV R53, R24 ;  /* 0x0000001800357202 */ /* 0x000fe40000000f00 */
[----:B------:R-:W-:-:S02]  /*d790*/  LOP3.LUT R10, R44, R55, RZ, 0x3c, !PT ;  /* 0x000000372c0a7212 */ /* 0x000fc400078e3cff */
[----:B------:R-:W-:Y:S02]  /*d7a0*/  LOP3.LUT R6, R46, R57, RZ, 0x3c, !PT ;  /* 0x000000392e067212 */ /* 0x000fe400078e3cff */
[----:B------:R-:W-:Y:S02]  /*d7b0*/  MOV R49, R10 ;  /* 0x0000000a00317202 */ /* 0x000fe40000000f00 */
[----:B------:R-:W-:Y:S02]  /*d7c0*/  MOV R51, R14 ;  /* 0x0000000e00337202 */ /* 0x000fe40000000f00 */
[----:B------:R-:W-:Y:S02]  /*d7d0*/  PLOP3.LUT P2, PT, PT, PT, UP0, 0x80, 0x0 ;  /* 0x000000000000781c */ /* 0x000fe40003f4f008 */
[----:B--2---:R-:W-:Y:S01]  /*d7e0*/  LOP3.LUT R20, R9, 0x2, RZ, 0x3c, !PT ;  /* 0x0000000209147812 */ /* 0x004fe200078e3cff */
[----:B------:R-:W-:Y:S04]  /*d7f0*/  SHFL.IDX PT, R26, R26, R9, 0x1c1f ;  /* 0x001c1f091a1a7589 */ /* 0x000fe800000e0000 */
[----:B------:R-:W0:Y:S04]  /*d800*/  SHFL.IDX PT, R41, R41, R20, 0x1c1f ;  /* 0x001c1f1429297589 */ /* 0x000e2800000e0000 */
[----:B------:R0:W-:Y:S04]  /*d810*/  SHFL.IDX PT, R13, R8, R9, 0x1c1f ;  /* 0x001c1f09080d7589 */ /* 0x0001e800000e0000 */
[----:B------:R-:W1:Y:S04]  /*d820*/  SHFL.IDX PT, R24, R39, R20, 0x1c1f ;  /* 0x001c1f1427187589 */ /* 0x000e6800000e0000 */
[----:B------:R-:W-:Y:S04]  /*d830*/  SHFL.IDX PT, R34, R34, R9, 0x1c1f ;  /* 0x001c1f0922227589 */ /* 0x000fe800000e0000 */
[----:B------:R-:W2:Y:S04]  /*d840*/  SHFL.IDX PT, R33, R33, R20, 0x1c1f ;  /* 0x001c1f1421217589 */ /* 0x000ea800000e0000 */
[----:B------:R-:W-:Y:S04]  /*d850*/  SHFL.IDX PT, R38, R38, R9, 0x1c1f ;  /* 0x001c1f0926267589 */ /* 0x000fe800000e0000 */
[----:B------:R-:W3:Y:S01]  /*d860*/  SHFL.IDX PT, R37, R37, R20, 0x1c1f ;  /* 0x001c1f1425257589 */ /* 0x000ee200000e0000 */
[----:B0-----:R-:W-:-:S02]  /*d870*/  SEL R8, R26, R41, P0 ;  /* 0x000000291a087207 */ /* 0x001fc40000000000 */
[----:B------:R-:W-:Y:S01]  /*d880*/  SEL R10, R41, R26, P0 ;  /* 0x0000001a290a7207 */ /* 0x000fe20000000000 */
[----:B------:R-:W-:Y:S01]  /*d890*/  SHFL.IDX PT, R36, R36, R9, 0x1c1f ;  /* 0x001c1f0924247589 */ /* 0x000fe200000e0000 */
[----:B------:R-:W-:Y:S01]  /*d8a0*/  MOV R41, R6 ;  /* 0x0000000600297202 */ /* 0x000fe20000000f00 */
[----:B------:R-:W-:Y:S02]  /*d8b0*/  IMAD.U32 R6, RZ, RZ, UR6 ;  /* 0x00000006ff067e24 */ /* 0x000fe4000f8e00ff */
[----:B------:R-:W0:Y:S01]  /*d8c0*/  SHFL.IDX PT, R35, R35, R20, 0x1c1f ;  /* 0x001c1f1423237589 */ /* 0x000e2200000e0000 */
[----:B-1----:R-:W-:Y:S01]  /*d8d0*/  SEL R11, R24, R13, P0 ;  /* 0x0000000d180b7207 */ /* 0x002fe20000000000 */
[----:B------:R-:W-:Y:S01]  /*d8e0*/  IMAD.U32 R7, RZ, RZ, UR7 ;  /* 0x00000007ff077e24 */ /* 0x000fe2000f8e00ff */
[----:B------:R-:W-:Y:S01]  /*d8f0*/  ULDC.64 UR6, c[0x0][0xc08] ;  /* 0x0003020000067ab9 */ /* 0x000fe20000000a00 */
[----:B------:R-:W-:Y:S04]  /*d900*/  SHFL.IDX PT, R30, R30, R9, 0x1c1f ;  /* 0x001c1f091e1e7589 */ /* 0x000fe800000e0000 */
[----:B------:R-:W-:Y:S01]  /*d910*/  SHFL.IDX PT, R40, R40, R9, 0x1c1f ;  /* 0x001c1f0928287589 */ /* 0x000fe200000e0000 */
[----:B--2---:R-:W-:-:S03]  /*d920*/  SEL R26, R33, R34, P0 ;  /* 0x00000022211a7207 */ /* 0x004fc60000000000 */
[----:B------:R-:W1:Y:S04]  /*d930*/  SHFL.IDX PT, R29, R29, R20, 0x1c1f ;  /* 0x001c1f141d1d7589 */ /* 0x000e6800000e0000 */
[----:B------:R-:W2:Y:S01]  /*d940*/  SHFL.IDX PT, R27, R27, R20, 0x1c1f ;  /* 0x001c1f141b1b7589 */ /* 0x000ea200000e0000 */
[----:B---3--:R-:W-:Y:S02]  /*d950*/  SEL R12, R38, R37, P0 ;  /* 0x00000025260c7207 */ /* 0x008fe40000000000 */
[----:B------:R-:W-:Y:S01]  /*d960*/  SEL R14, R37, R38, P0 ;  /* 0x00000026250e7207 */ /* 0x000fe20000000000 */
[----:B------:R-:W-:Y:S04]  /*d970*/  SHFL.IDX PT, R21, R32, R9, 0x1c1f ;  /* 0x001c1f0920157589 */ /* 0x000fe800000e0000 */
[----:B------:R-:W3:Y:S01]  /*d980*/  SHFL.IDX PT, R44, R31, R20, 0x1c1f ;  /* 0x001c1f141f2c7589 */ /* 0x000ee200000e0000 */
[----:B0-----:R-:W-:-:S03]  /*d990*/  SEL R15, R35, R36, P0 ;  /* 0x00000024230f7207 */ /* 0x001fc60000000000 */
[----:B------:R1:W-:Y:S04]  /*d9a0*/  SHFL.IDX PT, R46, R28, R9, 0x1c1f ;  /* 0x001c1f091c2e7589 */ /* 0x0003e800000e0000 */
[----:B------:R-:W0:Y:S04]  /*d9b0*/  SHFL.IDX PT, R45, R45, R20, 0x1c1f ;  /* 0x001c1f142d2d7589 */ /* 0x000e2800000e0000 */
[----:B------:R-:W-:Y:S01]  /*d9c0*/  SHFL.IDX PT, R48, R48, R9, 0x1c1f ;  /* 0x001c1f0930307589 */ /* 0x000fe200000e0000 */
[----:B-1----:R-:W-:-:S03]  /*d9d0*/  SEL R28, R30, R29, P0 ;  /* 0x0000001d1e1c7207 */ /* 0x002fc60000000000 */
[----:B------:R-:W1:Y:S01]  /*d9e0*/  SHFL.IDX PT, R127, R127, R20, 0x1c1f ;  /* 0x001c1f147f7f7589 */ /* 0x000e6200000e0000 */
[----:B--2---:R-:W-:Y:S02]  /*d9f0*/  SEL R32, R40, R27, P0 ;  /* 0x0000001b28207207 */ /* 0x004fe40000000000 */
[----:B------:R-:W-:Y:S01]  /*da00*/  SEL R30, R29, R30, P0 ;  /* 0x0000001e1d1e7207 */ /* 0x000fe20000000000 */
[----:B------:R-:W-:Y:S04]  /*da10*/  SHFL.IDX PT, R42, R42, R9, 0x1c1f ;  /* 0x001c1f092a2a7589 */ /* 0x000fe800000e0000 */
[----:B------:R2:W-:Y:S01]  /*da20*/  SHFL.IDX PT, R50, R50, R9, 0x1c1f ;  /* 0x001c1f0932327589 */ /* 0x0005e200000e0000 */
[----:B---3--:R-:W-:-:S03]  /*da30*/  SEL R25, R21, R44, P0 ;  /* 0x0000002c15197207 */ /* 0x008fc60000000000 */
[----:B------:R-:W3:Y:S04]  /*da40*/  SHFL.IDX PT, R43, R43, R20, 0x1c1f ;  /* 0x001c1f142b2b7589 */ /* 0x000ee800000e0000 */
[----:B------:R-:W4:Y:S01]  /*da50*/  SHFL.IDX PT, R47, R47, R20, 0x1c1f ;  /* 0x001c1f142f2f7589 */ /* 0x000f2200000e0000 */
[----:B0-----:R-:W-:Y:S02]  /*da60*/  SEL R29, R46, R45, P0 ;  /* 0x0000002d2e1d7207 */ /* 0x001fe40000000000 */
[----:B--2---:R-:W-:Y:S01]  /*da70*/  SEL R9, R13, R24, P0 ;  /* 0x000000180d097207 */ /* 0x004fe20000000000 */
[----:B------:R-:W-:Y:S01]  /*da80*/  BAR.SYNC.DEFER_BLOCKING 0x1, 0x180 ;  /* 0x0046000000007b1d */ /* 0x000fe20000010000 */
[----:B------:R-:W-:Y:S02]  /*da90*/  SEL R24, R34, R33, P0 ;  /* 0x0000002122187207 */ /* 0x000fe40000000000 */
[----:B------:R-:W-:-:S02]  /*daa0*/  SEL R13, R36, R35, P0 ;  /* 0x00000023240d7207 */ /* 0x000fc40000000000 */
[----:B------:R-:W-:Y:S02]  /*dab0*/  SEL R34, R27, R40, P0 ;  /* 0x000000281b227207 */ /* 0x000fe40000000000 */
[----:B------:R-:W-:Y:S02]  /*dac0*/  SEL R27, R44, R21, P0 ;  /* 0x000000152c1b7207 */ /* 0x000fe40000000000 */
[----:B------:R-:W-:Y:S02]  /*dad0*/  SEL R31, R45, R46, P0 ;  /* 0x0000002e2d1f7207 */ /* 0x000fe40000000000 */
[----:B-1----:R-:W-:Y:S02]  /*dae0*/  SEL R33, R48, R127, P0 ;  /* 0x0000007f30217207 */ /* 0x002fe40000000000 */
[----:B------:R-:W-:Y:S02]  /*daf0*/  SEL R35, R127, R48, P0 ;  /* 0x000000307f237207 */ /* 0x000fe40000000000 */
[----:B---3--:R-:W-:-:S02]  /*db00*/  SEL R36, R42, R43, P0 ;  /* 0x0000002b2a247207 */ /* 0x008fc40000000000 */
[----:B------:R-:W-:Y:S02]  /*db10*/  SEL R38, R43, R42, P0 ;  /* 0x0000002a2b267207 */ /* 0x000fe40000000000 */
[----:B----4-:R-:W-:Y:S01]  /*db20*/  SEL R37, R50, R47, P0 ;  /* 0x0000002f32257207 */ /* 0x010fe20000000000 */
[----:B------:R-:W-:Y:S01]  /*db30*/  UISETP.NE.U32.AND UP1, UPT, UR6, URZ, UPT ;  /* 0x0000003f0600728c */ /* 0x000fe2000bf25070 */
[----:B------:R-:W-:Y:S01]  /*db40*/  SEL R39, R47, R50, P0 ;  /* 0x000000322f277207 */ /* 0x000fe20000000000 */
[----:B------:R-:W-:Y:S01]  /*db50*/  UMOV UR4, URZ ;  /* 0x0000003f00047c82 */ /* 0x000fe20008000000 */
[----:B------:R0:W-:Y:S01]  /*db60*/  STSM.16.M88.4 [R54], R8 ;  /* 0x0000000836007844 */ /* 0x0001e20000000200 */
[----:B------:R-:W-:Y:S01]  /*db70*/  ULDC UR8, c[0x0][0xa88] ;  /* 0x0002a20000087ab9 */ /* 0x000fe20000000800 */
[----:B------:R-:W1:Y:S02]  /*db80*/  LDC R43, c[0x0][0xbe8] ;  /* 0x0002fa00ff2b7b82 */ /* 0x000e640000000800 */
[----:B------:R2:W-:Y:S04]  /*db90*/  STSM.16.M88.4 [R53], R12 ;  /* 0x0000000c35007844 */ /* 0x0005e80000000200 */
[----:B------:R3:W-:Y:S04]  /*dba0*/  STSM.16.M88.4 [R52], R24 ;  /* 0x0000001834007844 */ /* 0x0007e80000000200 */
[----:B------:R3:W-:Y:S04]  /*dbb0*/  STSM.16.M88.4 [R51], R28 ;  /* 0x0000001c33007844 */ /* 0x0007e80000000200 */
[----:B------:R3:W-:Y:S04]  /*dbc0*/  STSM.16.M88.4 [R49], R32 ;  /* 0x0000002031007844 */ /* 0x0007e80000000200 */
[----:B------:R3:W-:Y:S01]  /*dbd0*/  STSM.16.M88.4 [R41], R36 ;  /* 0x0000002429007844 */ /* 0x0007e20000000200 */
[----:B------:R-:W-:Y:S06]  /*dbe0*/  BAR.SYNC.DEFER_BLOCKING 0x1, 0x180 ;  /* 0x0046000000007b1d */ /* 0x000fec0000010000 */
[----:B0-----:R-:W4:Y:S01]  /*dbf0*/  @P2 LDG.E R8, desc[UR54][R6.64] ;  /* 0x0000003606082981 */ /* 0x001f22000c1e1900 */
[----:B------:R-:W-:Y:S01]  /*dc00*/  UISETP.NE.AND.EX UP1, UPT, UR7, URZ, UPT, UP1 ;  /* 0x0000003f0700728c */ /* 0x000fe2000bf25310 */
[----:B-1----:R-:W-:-:S05]  /*dc10*/  ISETP.NE.AND P1, PT, R43, 0x1, PT ;  /* 0x000000012b00780c */ /* 0x002fca0003f25270 */
[----:B------:R-:W-:-:S05]  /*dc20*/  PLOP3.LUT P0, PT, PT, PT, UP1, 0x80, 0x0 ;  /* 0x000000000000781c */ /* 0x000fca0003f0f018 */
[----:B------:R-:W-:Y:S02]  /*dc30*/  @UP1 ULDC.64 UR6, c[0x0][0xc08] ;  /* 0x0003020000061ab9 */ /* 0x000fe40000000a00 */
[----:B------:R-:W-:Y:S01]  /*dc40*/  @UP1 UIMAD.WIDE UR6, UR40, 0x4, UR6 ;  /* 0x00000004280618a5 */ /* 0x000fe2000f8e0206 */
[----:B------:R-:W0:Y:S05]  /*dc50*/  @P1 LDC R9, c[0x0][0xbec] ;  /* 0x0002fb00ff091b82 */ /* 0x000e2a0000000800 */
[----:B--2---:R-:W-:Y:S02]  /*dc60*/  IMAD.U32 R12, RZ, RZ, UR6 ;  /* 0x00000006ff0c7e24 */ /* 0x004fe4000f8e00ff */
[----:B------:R-:W-:Y:S01]  /*dc70*/  IMAD.U32 R13, RZ, RZ, UR7 ;  /* 0x00000007ff0d7e24 */ /* 0x000fe2000f8e00ff */
[----:B------:R-:W1:Y:S01]  /*dc80*/  @P1 LDC R10, c[0x0][0xbf0] ;  /* 0x0002fc00ff0a1b82 */ /* 0x000e620000000800 */
[----:B----4-:R-:W-:Y:S01]  /*dc90*/  @P2 R2UR UR4, R8 ;  /* 0x00000000080422ca */ /* 0x010fe200000e0000 */
[----:B------:R-:W-:-:S06]  /*dca0*/  IMAD.U32 R8, RZ, RZ, UR8 ;  /* 0x00000008ff087e24 */ /* 0x000fcc000f8e00ff */
[----:B------:R3:W5:Y:S01]  /*dcb0*/  @P0 LDG.E R8, desc[UR54][R12.64] ;  /* 0x000000360c080981 */ /* 0x000762000c1e1900 */
[----:B01----:R-:W-:Y:S07]  /*dcc0*/  @P0 BRA `(.L_x_1096) ;  /* 0x0000000000100947 */ /* 0x003fee0003800000 */
[----:B------:R-:W-:Y:S05]  /*dcd0*/  @!P2 BRA `(.L_x_1096) ;  /* 0x00000000000ca947 */ /* 0x000fea0003800000 */
[----:B------:R-:W2:Y:S04]  /*dce0*/  LDG.E R11, desc[UR54][R6.64] ;  /* 0x00000036060b7981 */ /* 0x000ea8000c1e1900 */
[----:B-----5:R-:W2:Y:S02]  /*dcf0*/  LDG.E R8, desc[UR54][R6.64+0x4] ;  /* 0x0000043606087981 */ /* 0x020ea4000c1e1900 */
[----:B--2---:R-:W-:-:S07]  /*dd00*/  IMAD.IADD R8, R8, 0x1, -R11 ;  /* 0x0000000108087824 */ /* 0x004fce00078e0a0b */
.L_x_1096:
[----:B---3--:R-:W-:Y:S01]  /*dd10*/  VIADD R12, R17, UR41 ;  /* 0x00000029110c7c36 */ /* 0x008fe20008000000 */
[----:B------:R-:W-:Y:S01]  /*dd20*/  USHF.R.S32.HI UR16, URZ, 0x1f, UR39 ;  /* 0x0000001f3f107899 */ /* 0x000fe20008011427 */
[----:B------:R-:W-:Y:S01]  /*dd30*/  VIADD R14, R156, UR41 ;  /* 0x000000299c0e7c36 */ /* 0x000fe20008000000 */
[----:B------:R-:W-:Y:S01]  /*dd40*/  ULDC.64 UR12, c[0x0][0xb90] ;  /* 0x0002e400000c7ab9 */ /* 0x000fe20000000a00 */
[----:B------:R-:W-:Y:S01]  /*dd50*/  @P1 IMAD.HI.U32 R7, R12, R9, RZ ;  /* 0x000000090c071227 */ /* 0x000fe200078e00ff */
[----:B------:R-:W-:Y:S01]  /*dd60*/  USHF.R.S32.HI UR15, URZ, 0x1f, UR40 ;  /* 0x0000001f3f0f7899 */ /* 0x000fe20008011428 */
[----:B------:R-:W0:Y:S01]  /*dd70*/  @P1 LDC R40, c[0x0][0xbec] ;  /* 0x0002fb00ff281b82 */ /* 0x000e220000000800 */
[----:B------:R-:W-:Y:S01]  /*dd80*/  USHF.R.S32.HI UR7, URZ, 0x1f, UR4 ;  /* 0x0000001f3f077899 */ /* 0x000fe20008011404 */
[----:B------:R-:W-:Y:S01]  /*dd90*/  IMAD.MOV.U32 R6, RZ, RZ, R12 ;  /* 0x000000ffff067224 */ /* 0x000fe200078e000c */
[----:B------:R-:W-:Y:S01]  /*dda0*/  UIMAD UR10, UR16, UR12, URZ ;  /* 0x0000000c100a72a4 */ /* 0x000fe2000f8e023f */
[----:B------:R-:W-:Y:S01]  /*ddb0*/  @P1 SHF.R.U32.HI R6, RZ, R10, R7 ;  /* 0x0000000aff061219 */ /* 0x000fe20000011607 */
[----:B------:R-:W-:Y:S01]  /*ddc0*/  UMOV UR6, UR4 ;  /* 0x0000000400067c82 */ /* 0x000fe20008000000 */
[----:B------:R-:W-:Y:S01]  /*ddd0*/  USEL UR15, UR15, URZ, !UP0 ;  /* 0x0000003f0f0f7287 */ /* 0x000fe2000c000000 */
[----:B------:R-:W-:Y:S01]  /*dde0*/  IMAD R7, R153, 0x20, R18 ;  /* 0x0000002099077824 */ /* 0x000fe200078e0212 */
[----:B------:R-:W-:Y:S01]  /*ddf0*/  UIMAD.WIDE.U32 UR8, UR39, UR12, UR6 ;  /* 0x0000000c270872a5 */ /* 0x000fe2000f8e0006 */
[----:B------:R-:W-:Y:S01]  /*de00*/  IMAD.MOV R10, RZ, RZ, -R6 ;  /* 0x000000ffff0a7224 */ /* 0x000fe200078e0a06 */
[----:B------:R-:W-:Y:S01]  /*de10*/  UIMAD UR10, UR39, UR13, UR10 ;  /* 0x0000000d270a72a4 */ /* 0x000fe2000f8e020a */
[----:B------:R-:W-:Y:S01]  /*de20*/  IMAD.WIDE R4, R7, 0x2, R4 ;  /* 0x0000000207047825 */ /* 0x000fe200078e0204 */
[----:B------:R-:W-:Y:S01]  /*de30*/  USEL UR14, UR40, URZ, !UP0 ;  /* 0x0000003f280e7287 */ /* 0x000fe2000c000000 */
[----:B------:R-:W-:Y:S01]  /*de40*/  ULDC.64 UR12, c[0x0][0xb98] ;  /* 0x0002e600000c7ab9 */ /* 0x000fe20000000a00 */
[----:B------:R-:W-:Y:S01]  /*de50*/  UIADD3 UR9, UR9, UR10, URZ ;  /* 0x0000000a09097290 */ /* 0x000fe2000fffe03f */
[----:B------:R-:W-:Y:S01]  /*de60*/  IMAD R9, R43, R10, R12 ;  /* 0x0000000a2b097224 */ /* 0x000fe200078e020c */
[----:B------:R-:W-:Y:S01]  /*de70*/  UIMAD UR6, UR15, UR12, URZ ;  /* 0x0000000c0f0672a4 */ /* 0x000fe2000f8e023f */
[----:B------:R-:W-:Y:S01]  /*de80*/  SHF.R.S32.HI R10, RZ, 0x1f, R6 ;  /* 0x0000001fff0a7819 */ /* 0x000fe20000011406 */
[----:B------:R-:W-:Y:S01]  /*de90*/  UIMAD.WIDE.U32 UR8, UR14, UR12, UR8 ;  /* 0x0000000c0e0872a5 */ /* 0x000fe2000f8e0008 */
[----:B------:R-:W-:Y:S01]  /*dea0*/  IADD3 R21, P2, R4, 0x1800, RZ ;  /* 0x0000180004157810 */ /* 0x000fe20007f5e0ff */
[----:B------:R-:W-:Y:S01]  /*deb0*/  UIMAD UR6, UR14, UR13, UR6 ;  /* 0x0000000d0e0672a4 */ /* 0x000fe2000f8e0206 */
[----:B------:R-:W-:Y:S01]  /*dec0*/  SHF.R.S32.HI R7, RZ, 0x1f, R9 ;  /* 0x0000001fff077819 */ /* 0x000fe20000011409 */
[----:B------:R-:W-:Y:S01]  /*ded0*/  ULDC.64 UR10, c[0x0][0xb88] ;  /* 0x0002e200000a7ab9 */ /* 0x000fe20000000a00 */
[----:B------:R-:W-:Y:S01]  /*dee0*/  LOP3.LUT R20, R21, 0x180, RZ, 0xc0, !PT ;  /* 0x0000018015147812 */ /* 0x000fe200078ec0ff */
[----:B-----5:R-:W-:Y:S01]  /*def0*/  IMAD R41, R8, R43, RZ ;  /* 0x0000002b08297224 */ /* 0x020fe200078e02ff */
[----:B------:R-:W-:Y:S01]  /*df00*/  IADD3 R6, P0, R6, UR8, RZ ;  /* 0x0000000806067c10 */ /* 0x000fe2000ff1e0ff */
[----:B------:R-:W-:Y:S01]  /*df10*/  IMAD.U32 R11, RZ, RZ, UR6 ;  /* 0x00000006ff0b7e24 */ /* 0x000fe2000f8e00ff */
[----:B------:R-:W-:Y:S01]  /*df20*/  SHF.R.U64 R20, R20, 0x3, RZ ;  /* 0x0000000314147819 */ /* 0x000fe200000012ff */
[----:B------:R-:W-:Y:S01]  /*df30*/  IMAD R12, R7, UR10, RZ ;  /* 0x0000000a070c7c24 */ /* 0x000fe2000f8e02ff */
[----:B------:R-:W-:-:S02]  /*df40*/  IADD3 R29, P6, R4, 0x3000, RZ ;  /* 0x00003000041d7810 */ /* 0x000fc40007fde0ff */
[----:B------:R-:W-:Y:S01]  /*df50*/  IADD3.X R7, R10, UR9, R11, P0, !PT ;  /* 0x000000090a077c10 */ /* 0x000fe200087fe40b */
[C---:B------:R-:W-:Y:S01]  /*df60*/  IMAD R11, R9.reuse, UR11, R12 ;  /* 0x0000000b090b7c24 */ /* 0x040fe2000f8e020c */
[----:B------:R-:W-:Y:S01]  /*df70*/  ULDC.64 UR8, c[0x0][0xb50] ;  /* 0x0002d40000087ab9 */ /* 0x000fe20000000a00 */
[----:B------:R-:W-:Y:S01]  /*df80*/  LOP3.LUT R20, R20, R21, RZ, 0x3c, !PT ;  /* 0x0000001514147212 */ /* 0x000fe200078e3cff */
[----:B------:R-:W-:Y:S01]  /*df90*/  IMAD.X R21, RZ, RZ, R5, P2 ;  /* 0x000000ffff157224 */ /* 0x000fe200010e0605 */
[C---:B------:R-:W-:Y:S01]  /*dfa0*/  IADD3 R13, P5, R4.reuse, 0x4800, RZ ;  /* 0x00004800040d7810 */ /* 0x040fe20007fbe0ff */
[----:B------:R-:W-:Y:S01]  /*dfb0*/  IMAD.WIDE.U32 R6, R9, UR10, R6 ;  /* 0x0000000a09067c25 */ /* 0x000fe2000f8e0006 */
[----:B------:R-:W-:Y:S01]  /*dfc0*/  ULDC.64 UR10, c[0x0][0xaa0] ;  /* 0x0002a800000a7ab9 */ /* 0x000fe20000000a00 */
[----:B------:R-:W-:Y:S02]  /*dfd0*/  LOP3.LUT R9, R4, 0x180, RZ, 0xc0, !PT ;  /* 0x0000018004097812 */ /* 0x000fe400078ec0ff */
[----:B------:R-:W-:Y:S01]  /*dfe0*/  IMAD.IADD R7, R7, 0x1, R11 ;  /* 0x0000000107077824 */ /* 0x000fe200078e020b */
[----:B------:R-:W-:-:S02]  /*dff0*/  LEA R10, P0, R6, UR8, 0x2 ;  /* 0x00000008060a7c11 */ /* 0x000fc4000f8010ff */
[----:B------:R-:W-:Y:S02]  /*e000*/  IADD3 R33, P4, R4, 0x6000, RZ ;  /* 0x0000600004217810 */ /* 0x000fe40007f9e0ff */
[----:B------:R-:W-:Y:S01]  /*e010*/  LEA.HI.X R11, R6, UR9, R7, 0x2, P0 ;  /* 0x00000009060b7c11 */ /* 0x000fe200080f1407 */
[----:B------:R-:W-:Y:S01]  /*e020*/  SHFL.IDX PT, R36, R10, RZ, 0x1c1f ;  /* 0x001c1fff0a247589 */ /* 0x000fe200000e0000 */
[----:B------:R-:W-:Y:S01]  /*e030*/  LOP3.LUT P0, RZ, R154, 0x3, RZ, 0xc0, !PT ;  /* 0x000000039aff7812 */ /* 0x000fe2000780c0ff */
[C---:B------:R-:W-:Y:S01]  /*e040*/  VIADD R6, R14.reuse, 0x8 ;  /* 0x000000080e067836 */ /* 0x040fe20000000000 */
[----:B------:R-:W-:Y:S01]  /*e050*/  UIMAD UR8, UR7, UR10, URZ ;  /* 0x0000000a070872a4 */ /* 0x000fe2000f8e023f */
[----:B------:R-:W1:Y:S01]  /*e060*/  SHFL.IDX PT, R37, R11, RZ, 0x1c1f ;  /* 0x001c1fff0b257589 */ /* 0x000e6200000e0000 */
[-C--:B------:R-:W-:Y:S02]  /*e070*/  ISETP.GE.OR P2, PT, R14, R41.reuse, P0 ;  /* 0x000000290e00720c */ /* 0x080fe40000746670 */
[----:B------:R-:W-:Y:S01]  /*e080*/  ISETP.GE.OR P0, PT, R6, R41, P0 ;  /* 0x000000290600720c */ /* 0x000fe20000706670 */
[----:B------:R-:W-:Y:S01]  /*e090*/  SHFL.IDX PT, R38, R10, 0x1, 0x1c1f ;  /* 0x003c1f000a267f89 */ /* 0x000fe200000e0000 */
[----:B------:R-:W-:-:S02]  /*e0a0*/  IADD3 R7, P3, R4, 0x7800, RZ ;  /* 0x0000780004077810 */ /* 0x000fc40007f7e0ff */
[----:B------:R-:W-:Y:S01]  /*e0b0*/  SHF.R.U64 R9, R9, 0x3, RZ ;  /* 0x0000000309097819 */ /* 0x000fe200000012ff */
[----:B------:R-:W2:Y:S01]  /*e0c0*/  SHFL.IDX PT, R39, R11, 0x1, 0x1c1f ;  /* 0x003c1f000b277f89 */ /* 0x000ea200000e0000 */
[----:B------:R-:W-:Y:S01]  /*e0d0*/  UIMAD.WIDE.U32 UR6, UR4, UR10, URZ ;  /* 0x0000000a040672a5 */ /* 0x000fe2000f8e003f */
[----:B------:R-:W-:Y:S01]  /*e0e0*/  LOP3.LUT R28, R29, 0x180, RZ, 0xc0, !PT ;  /* 0x000001801d1c7812 */ /* 0x000fe200078ec0ff */
[----:B------:R-:W-:Y:S01]  /*e0f0*/  UIMAD UR8, UR4, UR11, UR8 ;  /* 0x0000000b040872a4 */ /* 0x000fe2000f8e0208 */
[----:B------:R-:W-:Y:S01]  /*e100*/  LOP3.LUT R12, R13, 0x180, RZ, 0xc0, !PT ;  /* 0x000001800d0c7812 */ /* 0x000fe200078ec0ff */
[----:B------:R-:W-:Y:S01]  /*e110*/  IMAD.X R25, RZ, RZ, R5, P3 ;  /* 0x000000ffff197224 */ /* 0x000fe200018e0605 */
[----:B------:R-:W-:Y:S01]  /*e120*/  ULDC.64 UR10, c[0x0][0xae8] ;  /* 0x0002ba00000a7ab9 */ /* 0x000fe20000000a00 */
[----:B------:R-:W-:Y:S01]  /*e130*/  LOP3.LUT R32, R33, 0x180, RZ, 0xc0, !PT ;  /* 0x0000018021207812 */ /* 0x000fe200078ec0ff */
[----:B-1----:R1:W-:Y:S01]  /*e140*/  @!P2 ST.E desc[UR54][R36.64], R3 ;  /* 0x000000032400a985 */ /* 0x0023e2000c101936 */
[----:B------:R-:W-:Y:S01]  /*e150*/  LOP3.LUT R6, R7, 0x180, RZ, 0xc0, !PT ;  /* 0x0000018007067812 */ /* 0x000fe200078ec0ff */
[----:B------:R-:W-:Y:S01]  /*e160*/  UIADD3 UR7, UR7, UR8, URZ ;  /* 0x0000000807077290 */ /* 0x000fe2000fffe03f */
[----:B------:R-:W-:Y:S01]  /*e170*/  LOP3.LUT R8, R9, R4, RZ, 0x3c, !PT ;  /* 0x0000000409087212 */ /* 0x000fe200078e3cff */
[----:B------:R-:W-:Y:S01]  /*e180*/  UIMAD UR4, UR16, UR10, URZ ;  /* 0x0000000a100472a4 */ /* 0x000fe2000f8e023f */
[----:B------:R-:W-:-:S02]  /*e190*/  SHF.R.U64 R28, R28, 0x3, RZ ;  /* 0x000000031c1c7819 */ /* 0x000fc400000012ff */
[----:B------:R-:W-:Y:S01]  /*e1a0*/  SHF.R.U64 R12, R12, 0x3, RZ ;  /* 0x000000030c0c7819 */ /* 0x000fe200000012ff */
[----:B--2---:R2:W-:Y:S01]  /*e1b0*/  @!P0 ST.E desc[UR54][R38.64], R2 ;  /* 0x0000000226008985 */ /* 0x0045e2000c101936 */
[----:B------:R-:W-:Y:S01]  /*e1c0*/  SHF.R.U64 R32, R32, 0x3, RZ ;  /* 0x0000000320207819 */ /* 0x000fe200000012ff */
[----:B-1----:R-:W1:Y:S01]  /*e1d0*/  @P1 LDC R3, c[0x0][0xbf0] ;  /* 0x0002fc00ff031b82 */ /* 0x002e620000000800 */
[----:B------:R-:W-:Y:S01]  /*e1e0*/  SHF.R.U64 R4, R6, 0x3, RZ ;  /* 0x0000000306047819 */ /* 0x000fe200000012ff */
[----:B------:R-:W-:Y:S01]  /*e1f0*/  UIMAD UR4, UR39, UR11, UR4 ;  /* 0x0000000b270472a4 */ /* 0x000fe2000f8e0204 */
[----:B------:R-:W-:Y:S01]  /*e200*/  LOP3.LUT R28, R28, R29, RZ, 0x3c, !PT ;  /* 0x0000001d1c1c7212 */ /* 0x000fe200078e3cff */
[----:B------:R-:W-:Y:S01]  /*e210*/  UIMAD.WIDE.U32 UR6, UR39, UR10, UR6 ;  /* 0x0000000a270672a5 */ /* 0x000fe2000f8e0006 */
[----:B------:R-:W-:Y:S01]  /*e220*/  LOP3.LUT R12, R12, R13, RZ, 0x3c, !PT ;  /* 0x0000000d0c0c7212 */ /* 0x000fe200078e3cff */
[----:B------:R-:W-:Y:S01]  /*e230*/  ULDC.64 UR8, c[0x0][0xaf0] ;  /* 0x0002bc0000087ab9 */ /* 0x000fe20000000a00 */
[----:B------:R-:W-:Y:S01]  /*e240*/  LOP3.LUT R32, R32, R33, RZ, 0x3c, !PT ;  /* 0x0000002120207212 */ /* 0x000fe200078e3cff */
[----:B--2---:R-:W-:Y:S01]  /*e250*/  IMAD R2, R152, 0x60, R153 ;  /* 0x0000006098027824 */ /* 0x004fe200078e0299 */
[----:B------:R-:W-:Y:S01]  /*e260*/  UIADD3 UR7, UR7, UR4, URZ ;  /* 0x0000000407077290 */ /* 0x000fe2000fffe03f */
[--C-:B------:R-:W-:Y:S01]  /*e270*/  IMAD.X R29, RZ, RZ, R5.reuse, P6 ;  /* 0x000000ffff1d7224 */ /* 0x100fe200030e0605 */
[----:B------:R-:W-:Y:S01]  /*e280*/  LOP3.LUT R24, R4, R7, RZ, 0x3c, !PT ;  /* 0x0000000704187212 */ /* 0x000fe200078e3cff */
[----:B------:R-:W-:Y:S01]  /*e290*/  VIADD R37, R2, UR41 ;  /* 0x0000002902257c36 */ /* 0x000fe20008000000 */
[----:B------:R-:W-:Y:S01]  /*e2a0*/  UIMAD UR4, UR15, UR8, URZ ;  /* 0x000000080f0472a4 */ /* 0x000fe2000f8e023f */
[----:B------:R-:W-:-:S02]  /*e2b0*/  IMAD.X R13, RZ, RZ, R5, P5 ;  /* 0x000000ffff0d7224 */ /* 0x000fc400028e0605 */
[----:B0-----:R-:W-:-:S04]  /*e2c0*/  @P1 IMAD.HI.U32 R2, R37, R40, RZ ;  /* 0x0000002825021227 */ /* 0x001fc800078e00ff */
[--C-:B------:R-:W-:Y:S02]  /*e2d0*/  IMAD.X R33, RZ, RZ, R5.reuse, P4 ;  /* 0x000000ffff217224 */ /* 0x100fe400020e0605 */
[----:B------:R-:W-:Y:S01]  /*e2e0*/  IMAD.MOV.U32 R9, RZ, RZ, R5 ;  /* 0x000000ffff097224 */ /* 0x000fe200078e0005 */
[----:B------:R-:W-:Y:S01]  /*e2f0*/  UIMAD UR4, UR14, UR9, UR4 ;  /* 0x000000090e0472a4 */ /* 0x000fe2000f8e0204 */
[----:B------:R0:W5:Y:S01]  /*e300*/  LD.E.128 R4, desc[UR54][R20.64] ;  /* 0x0000003614047980 */ /* 0x000162000c101d00 */
[----:B------:R-:W-:-:S03]  /*e310*/  UIMAD.WIDE.U32 UR6, UR14, UR8, UR6 ;  /* 0x000000080e0672a5 */ /* 0x000fc6000f8e0006 */
[----:B------:R-:W-:Y:S01]  /*e320*/  ULDC.64 UR8, c[0x0][0xae0] ;  /* 0x0002b80000087ab9 */ /* 0x000fe20000000a00 */
[----:B------:R-:W5:Y:S04]  /*e330*/  LD.E.128 R8, desc[UR54][R8.64] ;  /* 0x0000003608087980 */ /* 0x000f68000c101d00 */
[----:B------:R-:W5:Y:S01]  /*e340*/  LD.E.128 R28, desc[UR54][R28.64] ;  /* 0x000000361c1c7980 */ /* 0x000f62000c101d00 */
[----:B0-----:R-:W-:Y:S01]  /*e350*/  IMAD.MOV.U32 R21, RZ, RZ, R37 ;  /* 0x000000ffff157224 */ /* 0x001fe200078e0025 */
[----:B-1----:R-:W-:Y:S01]  /*e360*/  @P1 SHF.R.U32.HI R21, RZ, R3, R2 ;  /* 0x00000003ff151219 */ /* 0x002fe20000011602 */
[----:B------:R-:W-:Y:S01]  /*e370*/  UIADD3 UR4, UR7, UR4, URZ ;  /* 0x0000000407047290 */ /* 0x000fe2000fffe03f */
[----:B------:R-:W5:Y:S02]  /*e380*/  LD.E.128 R12, desc[UR54][R12.64] ;  /* 0x000000360c0c7980 */ /* 0x000f64000c101d00 */
[--C-:B------:R-:W-:Y:S01]  /*e390*/  SHF.R.S32.HI R20, RZ, 0x1f, R21.reuse ;  /* 0x0000001fff147819 */ /* 0x100fe20000011415 */
[----:B------:R-:W-:Y:S01]  /*e3a0*/  IMAD.MOV R36, RZ, RZ, -R21 ;  /* 0x000000ffff247224 */ /* 0x000fe200078e0a15 */
[----:B------:R-:W5:Y:S01]  /*e3b0*/  LD.E.128 R32, desc[UR54][R32.64] ;  /* 0x0000003620207980 */ /* 0x000f62000c101d00 */
[----:B------:R-:W-:-:S02]  /*e3c0*/  IMAD.U32 R3, RZ, RZ, UR7 ;  /* 0x00000007ff037e24 */ /* 0x000fc4000f8e00ff */
[----:B------:R-:W-:Y:S01]  /*e3d0*/  IMAD R20, R20, UR8, RZ ;  /* 0x0000000814147c24 */ /* 0x000fe2000f8e02ff */
[----:B------:R-:W5:Y:S01]  /*e3e0*/  LD.E.128 R24, desc[UR54][R24.64] ;  /* 0x0000003618187980 */ /* 0x000f62000c101d00 */
[----:B------:R-:W-:Y:S02]  /*e3f0*/  IMAD R37, R43, R36, R37 ;  /* 0x000000242b257224 */ /* 0x000fe400078e0225 */
[----:B------:R-:W-:Y:S01]  /*e400*/  IMAD.U32 R2, RZ, RZ, UR6 ;  /* 0x00000006ff027e24 */ /* 0x000fe2000f8e00ff */
[----:B------:R-:W-:Y:S01]  /*e410*/  @!PT LDS RZ, [RZ] ;  /* 0x00000000fffff984 */ /* 0x000fe20000000800 */
[----:B------:R-:W-:Y:S01]  /*e420*/  @!PT LDS RZ, [RZ] ;  /* 0x00000000fffff984 */ /* 0x000fe20000000800 */
[----:B------:R-:W-:Y:S01]  /*e430*/  @!PT LDS RZ, [RZ] ;  /* 0x00000000fffff984 */ /* 0x000fe20000000800 */
[----:B------:R-:W-:Y:S01]  /*e440*/  @!PT LDS RZ, [RZ] ;  /* 0x00000000fffff984 */ /* 0x000fe20000000800 */
[----:B------:R0:W-:Y:S06]  /*e450*/  MEMBAR.ALL.CTA ;  /* 0x0000000000007992 */ /* 0x0001ec0000008000 */
[----:B0-----:R-:W0:Y:S01]  /*e460*/  FENCE.VIEW.ASYNC.S ;  /* 0x00000000000073c6 */ /* 0x001e220000000000 */
[----:B------:R-:W-:Y:S01]  /*e470*/  IMAD.U32 R3, RZ, RZ, UR4 ;  /* 0x00000004ff037e24 */ /* 0x000fe2000f8e00ff */
[----:B------:R-:W-:Y:S01]  /*e480*/  ULDC.64 UR6, c[0x0][0xad8] ;  /* 0x0002b60000067ab9 */ /* 0x000fe20000000a00 */
[C---:B------:R-:W-:Y:S01]  /*e490*/  IMAD R39, R21.reuse, UR9, R20 ;  /* 0x0000000915277c24 */ /* 0x040fe2000f8e0214 */
        /* <DEDUP_REMOVED lines=18> */
[----:B------:R-:W-:Y:S02]  /*e5c0*/  SHF.R.S32.HI R45, RZ, 0x1f, R22 ;  /* 0x0000001fff2d7819 */ /* 0x000fe40000011416 */
        /* <DEDUP_REMOVED lines=14> */
.L_x_1098:
[----:B------:R-:W-:Y:S05]  /*e6b0*/  BSYNC B1 ;  /* 0x0000000000017941 */ /* 0x000fea0003800000 */
.L_x_1097:
        /* <DEDUP_REMOVED lines=19> */
.L_x_1095:
        /* <DEDUP_REMOVED lines=11> */
[----:B------:R-:W-:Y:S01]  /*e8a0*/  UISETP.NE.U32.AND UP1, UPT, UR6, URZ, UPT ;  /* 0x0000003f0600728c */ /* 0x000fe2000bf25070 */
[----:B------:R-:W-:Y:S02]  /*e8b0*/  IMAD.U32 R0, RZ, RZ, UR4 ;  /* 0x00000004ff007e24 */ /* 0x000fe4000f8e00ff */
[----:B------:R-:W2:Y:S01]  /*e8c0*/  @P2 LDG.E R6, desc[UR54][R2.64] ;  /* 0x0000003602062981 */ /* 0x000ea2000c1e1900 */
[----:B------:R-:W-:Y:S01]  /*e8d0*/  UISETP.NE.AND.EX UP1, UPT, UR7, URZ, UPT, UP1 ;  /* 0x0000003f0700728c */ /* 0x000fe2000bf25310 */
[----:B------:R-:W1:Y:S05]  /*e8e0*/  S2R R7, SR_TID.X ;  /* 0x0000000000077919 */ /* 0x000e6a0000002100 */
        /* <DEDUP_REMOVED lines=9> */
[----:B-1----:R-:W-:-:S10]  /*e980*/  VIADD R7, R7, 0xffffff80 ;  /* 0xffffff8007077836 */ /* 0x002fd40000000000 */
[----:B------:R-:W0:Y:S01]  /*e990*/  @P0 LDC R9, c[0x0][0xbec] ;  /* 0x0002fb00ff090b82 */ /* 0x000e220000000800 */
[----:B------:R-:W-:Y:S02]  /*e9a0*/  ISETP.GE.AND P1, PT, R7, 0xc0, PT ;  /* 0x000000c00700780c */ /* 0x000fe40003f26270 */
[----:B--2---:R-:W-:Y:S01]  /*e9b0*/  @P2 R2UR UR4, R6 ;  /* 0x00000000060422ca */ /* 0x004fe200000e0000 */
[----:B0--3--:R-:W-:-:S14]  /*e9c0*/  @P3 BRA `(.L_x_1100) ;  /* 0x0000000000103947 */ /* 0x009fdc0003800000 */
[----:B------:R-:W-:Y:S05]  /*e9d0*/  @!P2 BRA `(.L_x_1100) ;  /* 0x00000000000ca947 */ /* 0x000fea0003800000 */
[----:B------:R-:W2:Y:S04]  /*e9e0*/  LDG.E R5, desc[UR54][R2.64] ;  /* 0x0000003602057981 */ /* 0x000ea8000c1e1900 */
[----:B-----5:R-:W2:Y:S02]  /*e9f0*/  LDG.E R0, desc[UR54][R2.64+0x4] ;  /* 0x0000043602007981 */ /* 0x020ea4000c1e1900 */
[----:B--2---:R-:W-:-:S07]  /*ea00*/  IMAD.IADD R0, R0, 0x1, -R5 ;  /* 0x0000000100007824 */ /* 0x004fce00078e0a05 */
.L_x_1100:
[----:B------:R-:W-:Y:S01]  /*ea10*/  USHF.R.S32.HI UR6, URZ, 0x1f, UR40 ;  /* 0x0000001f3f067899 */ /* 0x000fe20008011428 */
[----:B------:R-:W-:Y:S01]  /*ea20*/  BSSY B1, `(.L_x_1101) ;  /* 0x000002e000017945 */ /* 0x000fe20003800000 */
[----:B------:R-:W-:Y:S02]  /*ea30*/  USHF.R.S32.HI UR9, URZ, 0x1f, UR4 ;  /* 0x0000001f3f097899 */ /* 0x000fe40008011404 */
[----:B------:R-:W-:Y:S02]  /*ea40*/  USEL UR11, UR40, URZ, !UP0 ;  /* 0x0000003f280b7287 */ /* 0x000fe4000c000000 */
[----:B------:R-:W-:Y:S01]  /*ea50*/  USEL UR12, UR6, URZ, !UP0 ;  /* 0x0000003f060c7287 */ /* 0x000fe2000c000000 */
[----:B------:R-:W-:Y:S11]  /*ea60*/  @P1 BRA `(.L_x_1102) ;  /* 0x0000000000a41947 */ /* 0x000ff60003800000 */
[----:B------:R-:W0:Y:S01]  /*ea70*/  S2R R3, SR_TID.X ;  /* 0x0000000000037919 */ /* 0x000e220000002100 */
[----:B------:R-:W1:Y:S01]  /*ea80*/  LDC R7, c[0x0][0xbe8] ;  /* 0x0002fa00ff077b82 */ /* 0x000e620000000800 */
[----:B------:R-:W-:Y:S02]  /*ea90*/  IMAD.U32 R4, RZ, RZ, UR41 ;  /* 0x00000029ff047e24 */ /* 0x000fe4000f8e00ff */
[----:B-1---5:R-:W-:-:S03]  /*eaa0*/  IMAD R2, R0, R7, RZ ;  /* 0x0000000700027224 */ /* 0x022fc600078e02ff */
[----:B0-----:R-:W-:-:S04]  /*eab0*/  IADD3 R4, R4, -0x80, R3 ;  /* 0xffffff8004047810 */ /* 0x001fc80007ffe003 */
[----:B------:R-:W-:-:S13]  /*eac0*/  ISETP.GE.AND P1, PT, R4, R2, PT ;  /* 0x000000020400720c */ /* 0x000fda0003f26270 */
[----:B------:R-:W-:Y:S05]  /*ead0*/  @P1 BRA `(.L_x_1102) ;  /* 0x0000000000881947 */ /* 0x000fea0003800000 */
[----:B------:R-:W-:Y:S01]  /*eae0*/  ISETP.NE.AND P1, PT, R7, 0x1, PT ;  /* 0x000000010700780c */ /* 0x000fe20003f25270 */
[----:B------:R-:W-:Y:S01]  /*eaf0*/  ULDC.64 UR14, c[0x0][0xb90] ;  /* 0x0002e400000e7ab9 */ /* 0x000fe20000000a00 */
[----:B------:R-:W-:Y:S01]  /*eb00*/  UMOV UR6, UR4 ;  /* 0x0000000400067c82 */ /* 0x000fe20008000000 */
[----:B------:R-:W-:Y:S01]  /*eb10*/  UIMAD UR8, UR10, UR14, URZ ;  /* 0x0000000e0a0872a4 */ /* 0x000fe2000f8e023f */
[----:B------:R-:W-:Y:S01]  /*eb20*/  IMAD.MOV.U32 R2, RZ, RZ, R4 ;  /* 0x000000ffff027224 */ /* 0x000fe200078e0004 */
[----:B------:R-:W-:Y:S02]  /*eb30*/  UMOV UR7, UR9 ;  /* 0x0000000900077c82 */ /* 0x000fe40008000000 */
[----:B------:R-:W-:Y:S02]  /*eb40*/  UIMAD.WIDE.U32 UR6, UR39, UR14, UR6 ;  /* 0x0000000e270672a5 */ /* 0x000fe4000f8e0006 */
[----:B------:R-:W-:-:S03]  /*eb50*/  UIMAD UR8, UR39, UR15, UR8 ;  /* 0x0000000f270872a4 */ /* 0x000fc6000f8e0208 */
[----:B------:R-:W-:Y:S01]  /*eb60*/  ULDC.64 UR14, c[0x0][0xb98] ;  /* 0x0002e600000e7ab9 */ /* 0x000fe20000000a00 */
[----:B------:R-:W0:Y:S01]  /*eb70*/  @P1 LDC R3, c[0x0][0xbec] ;  /* 0x0002fb00ff031b82 */ /* 0x000e220000000800 */
[----:B------:R-:W-:Y:S02]  /*eb80*/  UIADD3 UR7, UR7, UR8, URZ ;  /* 0x0000000807077290 */ /* 0x000fe4000fffe03f */
[----:B------:R-:W-:Y:S02]  /*eb90*/  UIMAD UR8, UR12, UR14, URZ ;  /* 0x0000000e0c0872a4 */ /* 0x000fe4000f8e023f */
[----:B------:R-:W-:Y:S02]  /*eba0*/  UIMAD.WIDE.U32 UR6, UR11, UR14, UR6 ;  /* 0x0000000e0b0672a5 */ /* 0x000fe4000f8e0006 */
[----:B------:R-:W-:Y:S01]  /*ebb0*/  UIMAD UR8, UR11, UR15, UR8 ;  /* 0x0000000f0b0872a4 */ /* 0x000fe2000f8e0208 */
[----:B------:R-:W1:Y:S02]  /*ebc0*/  @P1 LDC R6, c[0x0][0xbf0] ;  /* 0x0002fc00ff061b82 */ /* 0x000e640000000800 */
[----:B------:R-:W-:Y:S01]  /*ebd0*/  ULDC.64 UR14, c[0x0][0xb88] ;  /* 0x0002e200000e7ab9 */ /* 0x000fe20000000a00 */
[----:B0-----:R-:W-:-:S05]  /*ebe0*/  @P1 IMAD.HI.U32 R3, R4, R3, RZ ;  /* 0x0000000304031227 */ /* 0x001fca00078e00ff */
[----:B-1----:R-:W-:Y:S01]  /*ebf0*/  @P1 SHF.R.U32.HI R2, RZ, R6, R3 ;  /* 0x00000006ff021219 */ /* 0x002fe20000011603 */
[----:B------:R-:W-:-:S03]  /*ec00*/  IMAD.U32 R6, RZ, RZ, UR8 ;  /* 0x00000008ff067e24 */ /* 0x000fc6000f8e00ff */
[--C-:B------:R-:W-:Y:S01]  /*ec10*/  SHF.R.S32.HI R3, RZ, 0x1f, R2.reuse ;  /* 0x0000001fff037819 */ /* 0x100fe20000011402 */
[----:B------:R-:W-:Y:S01]  /*ec20*/  IMAD.MOV R5, RZ, RZ, -R2 ;  /* 0x000000ffff057224 */ /* 0x000fe200078e0a02 */
[----:B------:R-:W-:-:S03]  /*ec30*/  IADD3 R2, P1, R2, UR6, RZ ;  /* 0x0000000602027c10 */ /* 0x000fc6000ff3e0ff */
[----:B------:R-:W-:Y:S01]  /*ec40*/  IMAD R5, R7, R5, R4 ;  /* 0x0000000507057224 */ /* 0x000fe200078e0204 */
[----:B------:R-:W-:Y:S01]  /*ec50*/  IADD3.X R3, R3, UR7, R6, P1, !PT ;  /* 0x0000000703037c10 */ /* 0x000fe20008ffe406 */
[----:B------:R-:W-:-:S03]  /*ec60*/  ULDC.64 UR6, c[0x0][0xb50] ;  /* 0x0002d40000067ab9 */ /* 0x000fc60000000a00 */
[----:B------:R-:W-:Y:S01]  /*ec70*/  SHF.R.S32.HI R4, RZ, 0x1f, R5 ;  /* 0x0000001fff047819 */ /* 0x000fe20000011405 */
[----:B------:R-:W-:-:S04]  /*ec80*/  IMAD.WIDE.U32 R2, R5, UR14, R2 ;  /* 0x0000000e05027c25 */ /* 0x000fc8000f8e0002 */
[----:B------:R-:W-:-:S04]  /*ec90*/  IMAD R4, R4, UR14, RZ ;  /* 0x0000000e04047c24 */ /* 0x000fc8000f8e02ff */
[----:B------:R-:W-:Y:S01]  /*eca0*/  IMAD R7, R5, UR15, R4 ;  /* 0x0000000f05077c24 */ /* 0x000fe2000f8e0204 */
[----:B------:R-:W-:-:S03]  /*ecb0*/  LEA R4, P1, R2, UR6, 0x2 ;  /* 0x0000000602047c11 */ /* 0x000fc6000f8210ff */
[----:B------:R-:W-:-:S05]  /*ecc0*/  IMAD.IADD R3, R3, 0x1, R7 ;  /* 0x0000000103037824 */ /* 0x000fca00078e0207 */
[----:B------:R-:W-:Y:S01]  /*ecd0*/  LEA.HI.X R5, R2, UR7, R3, 0x2, P1 ;  /* 0x0000000702057c11 */ /* 0x000fe200088f1403 */
[----:B------:R-:W-:-:S05]  /*ece0*/  IMAD.MOV.U32 R3, RZ, RZ, -0x800000 ;  /* 0xff800000ff037424 */ /* 0x000fca00078e00ff */
[----:B------:R0:W-:Y:S02]  /*ecf0*/  STG.E desc[UR54][R4.64], R3 ;  /* 0x0000000304007986 */ /* 0x0001e4000c101936 */
.L_x_1102:
[----:B------:R-:W-:Y:S05]  /*ed00*/  BSYNC B1 ;  /* 0x0000000000017941 */ /* 0x000fea0003800000 */
.L_x_1101:
[----:B0-----:R-:W0:Y:S01]  /*ed10*/  @P0 LDC R3, c[0x0][0xbf0] ;  /* 0x0002fc00ff030b82 */ /* 0x001e220000000800 */
[----:B------:R-:W-:Y:S01]  /*ed20*/  ULDC.64 UR14, c[0x0][0xaa0] ;  /* 0x0002a800000e7ab9 */ /* 0x000fe20000000a00 */
[----:B------:R-:W-:Y:S01]  /*ed30*/  IMAD R2, R152, 0x60, R153 ;  /* 0x0000006098027824 */ /* 0x000fe200078e0299 */
[----:B------:R-:W-:Y:S01]  /*ed40*/  UIMAD UR8, UR9, UR14, URZ ;  /* 0x0000000e090872a4 */ /* 0x000fe2000f8e023f */
[----:B------:R-:W-:Y:S01]  /*ed50*/  BSSY B1, `(.L_x_1103) ;  /* 0x000003a000017945 */ /* 0x000fe20003800000 */
[----:B------:R-:W-:Y:S01]  /*ed60*/  UIMAD.WIDE.U32 UR6, UR4, UR14, URZ ;  /* 0x0000000e040672a5 */ /* 0x000fe2000f8e003f */
[----:B------:R-:W-:Y:S01]  /*ed70*/  VIADD R4, R2, UR41 ;  /* 0x0000002902047c36 */ /* 0x000fe20008000000 */
[----:B------:R-:W-:Y:S01]  /*ed80*/  UIMAD UR8, UR4, UR15, UR8 ;  /* 0x0000000f040872a4 */ /* 0x000fe2000f8e0208 */
[----:B------:R-:W-:Y:S02]  /*ed90*/  SHF.R.S32.HI R10, RZ, 0x1f, R22 ;  /* 0x0000001fff0a7819 */ /* 0x000fe40000011416 */
[----:B------:R-:W-:Y:S01]  /*eda0*/  ULDC.64 UR14, c[0x0][0xae8] ;  /* 0x0002ba00000e7ab9 */ /* 0x000fe20000000a00 */
[----:B------:R-:W-:Y:S01]  /*edb0*/  UIADD3 UR7, UR7, UR8, URZ ;  /* 0x0000000807077290 */ /* 0x000fe2000fffe03f */
[----:B------:R-:W-:Y:S01]  /*edc0*/  @P0 IMAD.HI.U32 R2, R4, R9, RZ ;  /* 0x0000000904020227 */ /* 0x000fe200078e00ff */
[----:B------:R-:W-:Y:S01]  /*edd0*/  UIMAD UR4, UR10, UR14, URZ ;  /* 0x0000000e0a0472a4 */ /* 0x000fe2000f8e023f */
[----:B------:R-:W-:Y:S01]  /*ede0*/  SHF.R.S32.HI R14, RZ, 0x1f, R19 ;  /* 0x0000001fff0e7819 */ /* 0x000fe20000011413 */
[----:B------:R-:W-:Y:S01]  /*edf0*/  UIMAD.WIDE.U32 UR6, UR39, UR14, UR6 ;  /* 0x0000000e270672a5 */ /* 0x000fe2000f8e0006 */
[----:B------:R-:W-:Y:S01]  /*ee00*/  IMAD.MOV.U32 R5, RZ, RZ, R4 ;  /* 0x000000ffff057224 */ /* 0x000fe200078e0004 */
[----:B------:R-:W-:Y:S01]  /*ee10*/  UIMAD UR4, UR39, UR15, UR4 ;  /* 0x0000000f270472a4 */ /* 0x000fe2000f8e0204 */
[----:B------:R-:W-:-:S03]  /*ee20*/  ULDC.64 UR8, c[0x0][0xaf0] ;  /* 0x0002bc0000087ab9 */ /* 0x000fc60000000a00 */
[----:B------:R-:W-:Y:S02]  /*ee30*/  UIADD3 UR7, UR7, UR4, URZ ;  /* 0x0000000407077290 */ /* 0x000fe4000fffe03f */
[----:B------:R-:W-:Y:S01]  /*ee40*/  UIMAD UR4, UR12, UR8, URZ ;  /* 0x000000080c0472a4 */ /* 0x000fe2000f8e023f */
[----:B0-----:R-:W-:Y:S01]  /*ee50*/  @P0 SHF.R.U32.HI R5, RZ, R3, R2 ;  /* 0x00000003ff050219 */ /* 0x001fe20000011602 */
        /* <DEDUP_REMOVED lines=15> */
[----:B------:R-:W-:Y:S02]  /*ef50*/  IMAD R4, R4, UR6, RZ ;  /* 0x0000000604047c24 */ /* 0x000fe4000f8e02ff */
[----:B------:R-:W-:Y:S02]  /*ef60*/  IMAD.IADD R3, R3, 0x1, R9 ;  /* 0x0000000103037824 */ /* 0x000fe400078e0209 */
[----:B-----5:R-:W-:Y:S02]  /*ef70*/  IMAD R11, R0, R11, RZ ;  /* 0x0000000b000b7224 */ /* 0x020fe400078e02ff */
[----:B------:R-:W-:Y:S02]  /*ef80*/  VIADD R0, R153, UR41 ;  /* 0x0000002999007c36 */ /* 0x000fe40008000000 */
[C---:B------:R-:W-:Y:S02]  /*ef90*/  IMAD R5, R7.reuse, UR7, R4 ;  /* 0x0000000707057c24 */ /* 0x040fe4000f8e0204 */
[----:B------:R-:W-:Y:S01]  /*efa0*/  IMAD.WIDE.U32 R2, R7, UR6, R2 ;  /* 0x0000000607027c25 */ /* 0x000fe2000f8e0002 */
[----:B------:R-:W-:Y:S01]  /*efb0*/  ISETP.GE.AND P0, PT, R0, R11, PT ;  /* 0x0000000b0000720c */ /* 0x000fe20003f06270 */
[----:B------:R-:W-:-:S02]  /*efc0*/  ULDC.64 UR6, c[0x0][0xa80] ;  /* 0x0002a00000067ab9 */ /* 0x000fc40000000a00 */
        /* <DEDUP_REMOVED lines=18> */
.L_x_1104:
[----:B------:R-:W-:Y:S05]  /*f0f0*/  BSYNC B1 ;  /* 0x0000000000017941 */ /* 0x000fea0003800000 */
.L_x_1103:
        /* <DEDUP_REMOVED lines=11> */
[----:B0---4-:R-:W-:Y:S01]  /*f1b0*/  @!P2 IMAD.WIDE R4, R18, 0x2, R2 ;  /* 0x000000021204a825 */ /* 0x011fe200078e0202 */
[-C--:B------:R-:W-:Y:S02]  /*f1c0*/  @!P3 LEA.HI.X R7, R19, R3.reuse, R14, 0x1, P0 ;  /* 0x000000031307b211 */ /* 0x080fe400000f0c0e */
[----:B------:R-:W-:Y:S02]  /*f1d0*/  @!P4 LEA.HI.X R9, R22, R3, R10, 0x1, P1 ;  /* 0x000000031609c211 */ /* 0x000fe400008f0c0a */
[----:B------:R0:W-:Y:S04]  /*f1e0*/  @!P2 ST.E.128 desc[UR54][R4.64], RZ ;  /* 0x000000ff0400a985 */ /* 0x0001e8000c101d36 */
[----:B------:R0:W-:Y:S04]  /*f1f0*/  @!P3 ST.E.128 desc[UR54][R6.64], RZ ;  /* 0x000000ff0600b985 */ /* 0x0001e8000c101d36 */
[----:B------:R0:W-:Y:S02]  /*f200*/  @!P4 ST.E.128 desc[UR54][R8.64], RZ ;  /* 0x000000ff0800c985 */ /* 0x0001e4000c101d36 */
.L_x_1099:
[----:B------:R-:W-:Y:S05]  /*f210*/  BSYNC B0 ;  /* 0x0000000000007941 */ /* 0x000fea0003800000 */
.L_x_1094:
[----:B------:R-:W-:Y:S02]  /*f220*/  ULDC UR4, c[0x0][0xc3c] ;  /* 0x00030f0000047ab9 */ /* 0x000fe40000000800 */
[----:B------:R-:W-:-:S06]  /*f230*/  UISETP.GE.AND UP0, UPT, UR50, UR4, UPT ;  /* 0x000000043200728c */ /* 0x000fcc000bf06270 */
[----:B------:R-:W-:-:S13]  /*f240*/  PLOP3.LUT P0, PT, PT, PT, UP0, 0x80, 0x0 ;  /* 0x000000000000781c */ /* 0x000fda0003f0f008 */
[----:B------:R-:W-:Y:S05]  /*f250*/  @!P0 BRA `(.L_x_1105) ;  /* 0xffffff1800a88947 */ /* 0x000fea000383ffff */
[----:B------:R-:W-:Y:S05]  /*f260*/  EXIT ;  /* 0x000000000000794d */ /* 0x000fea0003800000 */
.L_x_1004:
        /* <DEDUP_REMOVED lines=25> */
[----:B------:R-:W-:Y:S01]  /*f400*/  IMAD.MOV.U32 R16, RZ, RZ, RZ ;  /* 0x000000ffff107224 */ /* 0x000fe200078e00ff */
[C---:B------:R-:W-:Y:S02]  /*f410*/  ISETP.GE.U32.AND P2, PT, R5.reuse, 0x2, PT ;  /* 0x000000020500780c */ /* 0x040fe40003f46070 */
        /* <DEDUP_REMOVED lines=12> */
[----:B------:R-:W-:-:S03]  /*f4e0*/  IMAD.MOV.U32 R6, RZ, RZ, RZ ;  /* 0x000000ffff067224 */ /* 0x000fc600078e00ff */
        /* <DEDUP_REMOVED lines=13> */
[----:B------:R-:W-:Y:S01]  /*f5c0*/  ULDC UR4, c[0x0][0xc3c] ;  /* 0x00030f0000047ab9 */ /* 0x000fe20000000800 */
[----:B------:R-:W-:-:S07]  /*f5d0*/  IMAD.MOV.U32 R6, RZ, RZ, RZ ;  /* 0x000000ffff067224 */ /* 0x000fce00078e00ff */
.L_x_1111:
[----:B------:R-:W-:-:S05]  /*f5e0*/  VIADD R6, R6, 0x1f ;  /* 0x0000001f06067836 */ /* 0x000fca0000000000 */
[----:B------:R-:W-:-:S13]  /*f5f0*/  ISETP.GE.AND P6, PT, R6, UR4, PT ;  /* 0x0000000406007c0c */ /* 0x000fda000bfc6270 */
[----:B------:R-:W-:Y:S05]  /*f600*/  @P6 BRA `(.L_x_1108) ;  /* 0x0000000400e46947 */ /* 0x000fea0003800000 */
[----:B------:R-:W-:Y:S01]  /*f610*/  IMAD.IADD R9, R5, 0x1, R6 ;  /* 0x0000000105097824 */ /* 0x000fe200078e0206 */
[----:B------:R-:W-:Y:S01]  /*f620*/  BSSY B0, `(.L_x_1109) ;  /* 0x0000007000007945 */ /* 0x000fe20003800000 */
[----:B------:R-:W-:-:S03]  /*f630*/  IMAD.MOV.U32 R4, RZ, RZ, RZ ;  /* 0x000000ffff047224 */ /* 0x000fc600078e00ff */
[----:B------:R-:W-:-:S13]  /*f640*/  ISETP.GE.OR P6, PT, R9, UR4, !P0 ;  /* 0x0000000409007c0c */ /* 0x000fda000c7c6670 */
[----:B------:R-:W-:Y:S05]  /*f650*/  @P6 BRA `(.L_x_1110) ;  /* 0x00000000000c6947 */ /* 0x000fea0003800000 */
[----:B------:R-:W0:Y:S02]  /*f660*/  LDC.64 R2, c[0x0][0xc80] ;  /* 0x00032000ff027b82 */ /* 0x000e240000000a00 */
[----:B0-----:R-:W-:-:S05]  /*f670*/  IMAD.WIDE R2, R9, 0x4, R2 ;  /* 0x0000000409027825 */ /* 0x001fca00078e0202 */
[----:B------:R0:W5:Y:S02]  /*f680*/  LDG.E R4, desc[UR54][R2.64] ;  /* 0x0000003602047981 */ /* 0x000164000c1e1900 */
.L_x_1110:
[----:B------:R-:W-:Y:S05]  /*f690*/  BSYNC B0 ;  /* 0x0000000000007941 */ /* 0x000fea0003800000 */
.L_x_1109:
        /* <DEDUP_REMOVED lines=13> */
[----:B0-----:R-:W-:Y:S02]  /*f770*/  SEL R12, R9, RZ, P5 ;  /* 0x000000ff090c7207 */ /* 0x001fe40002800000 */
[----:B------:R-:W0:Y:S03]  /*f780*/  LDC R9, c[0x0][0xc38] ;  /* 0x00030e00ff097b82 */ /* 0x000e260000000800 */
[----:B------:R-:W-:-:S05]  /*f790*/  IMAD.IADD R12, R11, 0x1, R12 ;  /* 0x000000010b0c7824 */ /* 0x000fca00078e020c */
[----:B------:R-:W0:Y:S02]  /*f7a0*/  SHFL.IDX PT, R14, R12, 0x1f, 0x1f ;  /* 0x03e01f000c0e7f89 */ /* 0x000e2400000e0000 */
[----:B0-----:R-:W-:-:S04]  /*f7b0*/  IMAD R3, R14, R9, RZ ;  /* 0x000000090e037224 */ /* 0x001fc800078e02ff */
[----:B------:R-:W-:-:S05]  /*f7c0*/  IMAD.IADD R8, R3, 0x1, R8 ;  /* 0x0000000103087824 */ /* 0x000fca00078e0208 */
[----:B------:R-:W-:-:S13]  /*f7d0*/  ISETP.GT.AND P6, PT, R8, R7, PT ;  /* 0x000000070800720c */ /* 0x000fda0003fc4270 */
[----:B------:R-:W-:Y:S05]  /*f7e0*/  @!P6 BRA `(.L_x_1111) ;  /* 0xfffffffc007ce947 */ /* 0x000fea000383ffff */
[----:B------:R-:W-:-:S07]  /*f7f0*/  IMAD.MOV.U32 R10, RZ, RZ, R12 ;  /* 0x000000ffff0a7224 */ /* 0x000fce00078e000c */
.L_x_1107:
[----:B------:R-:W-:-:S04]  /*f800*/  IMAD.IADD R12, R8, 0x1, -R3 ;  /* 0x00000001080c7824 */ /* 0x000fc800078e0a03 */
[----:B------:R-:W-:-:S05]  /*f810*/  IMAD R2, R10, R9, R12 ;  /* 0x000000090a027224 */ /* 0x000fca00078e020c */
[----:B------:R-:W-:Y:S02]  /*f820*/  ISETP.GT.AND P0, PT, R2, R7, PT ;  /* 0x000000070200720c */ /* 0x000fe40003f04270 */
[----:B------:R-:W0:Y:S11]  /*f830*/  LDC.64 R2, c[0x0][0xc90] ;  /* 0x00032400ff027b82 */ /* 0x000e360000000a00 */
[----:B------:R-:W-:-:S04]  /*f840*/  VOTE.ANY R14, PT, !P0 ;  /* 0x00000000000e7806 */ /* 0x000fc800040e0100 */
[----:B------:R-:W1:Y:S02]  /*f850*/  POPC R13, R14 ;  /* 0x0000000e000d7309 */ /* 0x000e640000000000 */
[----:B-1----:R-:W-:-:S04]  /*f860*/  IMAD.IADD R19, R13, 0x1, R6 ;  /* 0x000000010d137824 */ /* 0x002fc800078e0206 */
[----:B0-----:R-:W-:-:S05]  /*f870*/  IMAD.WIDE R2, R19, 0x4, R2 ;  /* 0x0000000413027825 */ /* 0x001fca00078e0202 */
[----:B------:R-:W2:Y:S01]  /*f880*/  LDG.E R6, desc[UR54][R2.64] ;  /* 0x0000003602067981 */ /* 0x000ea2000c1e1900 */
[----:B------:R-:W-:-:S03]  /*f890*/  ISETP.NE.AND P0, PT, R14, RZ, PT ;  /* 0x000000ff0e00720c */ /* 0x000fc60003f05270 */
[----:B------:R-:W0:Y:S02]  /*f8a0*/  SHFL.IDX PT, R4, R4, R13, 0x1f ;  /* 0x00001f0d04047589 */ /* 0x000e2400000e0000 */
[----:B0-----:R-:W-:-:S13]  /*f8b0*/  R2UR UR7, R4 ;  /* 0x00000000040772ca */ /* 0x001fda00000e0000 */
[----:B--2---:R-:W-:-:S05]  /*f8c0*/  IMAD R8, R6, UR7, RZ ;  /* 0x0000000706087c24 */ /* 0x004fca000f8e02ff */
[----:B------:R-:W-:-:S04]  /*f8d0*/  IABS R11, R8 ;  /* 0x00000008000b7213 */ /* 0x000fc80000000000 */
[----:B------:R-:W0:Y:S08]  /*f8e0*/  I2F.RP R15, R11 ;  /* 0x0000000b000f7306 */ /* 0x000e300000209400 */
[----:B0-----:R-:W0:Y:S02]  /*f8f0*/  MUFU.RCP R15, R15 ;  /* 0x0000000f000f7308 */ /* 0x001e240000001000 */
[----:B0-----:R-:W-:-:S06]  /*f900*/  VIADD R17, R15, 0xffffffe ;  /* 0x0ffffffe0f117836 */ /* 0x001fcc0000000000 */
[----:B------:R-:W0:Y:S02]  /*f910*/  F2I.FTZ.U32.TRUNC.NTZ R3, R17 ;  /* 0x0000001100037305 */ /* 0x000e24000021f000 */
[----:B0-----:R-:W-:Y:S01]  /*f920*/  IMAD.MOV R14, RZ, RZ, -R3 ;  /* 0x000000ffff0e7224 */ /* 0x001fe200078e0a03 */
[----:B------:R-:W-:Y:S06]  /*f930*/  @!P0 BRA `(.L_x_1112) ;  /* 0x0000000000088947 */ /* 0x000fec0003800000 */
[----:B------:R-:W-:-:S05]  /*f940*/  VIADD R13, R13, 0xffffffff ;  /* 0xffffffff0d0d7836 */ /* 0x000fca0000000000 */
[----:B------:R0:W1:Y:S02]  /*f950*/  SHFL.IDX PT, R16, R10, R13, 0x1f ;  /* 0x00001f0d0a107589 */ /* 0x00006400000e0000 */
.L_x_1112:
[----:B-1----:R-:W-:Y:S01]  /*f960*/  IMAD R16, R16, R9, R12 ;  /* 0x0000000910107224 */ /* 0x002fe200078e020c */
[----:B0-----:R-:W-:Y:S01]  /*f970*/  IABS R10, R8 ;  /* 0x00000008000a7213 */ /* 0x001fe20000000000 */
[----:B------:R-:W-:Y:S02]  /*f980*/  IMAD.MOV.U32 R2, RZ, RZ, R14 ;  /* 0x000000ffff027224 */ /* 0x000fe400078e000e */
[----:B------:R-:W-:Y:S02]  /*f990*/  IMAD.IADD R7, R7, 0x1, -R16 ;  /* 0x0000000107077824 */ /* 0x000fe400078e0a10 */
[----:B------:R-:W-:Y:S02]  /*f9a0*/  IMAD R13, R2, R11, RZ ;  /* 0x0000000b020d7224 */ /* 0x000fe400078e02ff */
[----:B------:R-:W-:Y:S01]  /*f9b0*/  IMAD.MOV.U32 R2, RZ, RZ, RZ ;  /* 0x000000ffff027224 */ /* 0x000fe200078e00ff */
[----:B------:R-:W-:Y:S01]  /*f9c0*/  IABS R4, R7 ;  /* 0x0000000700047213 */ /* 0x000fe20000000000 */
[----:B------:R-:W-:-:S02]  /*f9d0*/  IMAD.MOV R10, RZ, RZ, -R10 ;  /* 0x000000ffff0a7224 */ /* 0x000fc400078e0a0a */
[----:B------:R-:W-:-:S04]  /*f9e0*/  IMAD.HI.U32 R2, R3, R13, R2 ;  /* 0x0000000d03027227 */ /* 0x000fc800078e0002 */
[----:B------:R-:W-:Y:S02]  /*f9f0*/  IMAD.MOV.U32 R3, RZ, RZ, R4 ;  /* 0x000000ffff037224 */ /* 0x000fe400078e0004 */
[----:B------:R-:W-:Y:S02]  /*fa00*/  IMAD.MOV.U32 R4, RZ, RZ, R10 ;  /* 0x000000ffff047224 */ /* 0x000fe400078e000a */
[----:B------:R-:W-:-:S04]  /*fa10*/  IMAD.HI.U32 R2, R2, R3, RZ ;  /* 0x0000000302027227 */ /* 0x000fc800078e00ff */
[----:B------:R-:W-:Y:S01]  /*fa20*/  IMAD R4, R2, R4, R3 ;  /* 0x0000000402047224 */ /* 0x000fe200078e0203 */
[----:B------:R-:W-:-:S04]  /*fa30*/  LOP3.LUT R3, R7, R8, RZ, 0x3c, !PT ;  /* 0x0000000807037212 */ /* 0x000fc800078e3cff */
[----:B------:R-:W-:Y:S02]  /*fa40*/  ISETP.GT.U32.AND P1, PT, R11, R4, PT ;  /* 0x000000040b00720c */ /* 0x000fe40003f24070 */
[----:B------:R-:W-:-:S11]  /*fa50*/  ISETP.GE.AND P2, PT, R3, RZ, PT ;  /* 0x000000ff0300720c */ /* 0x000fd60003f46270 */
[----:B------:R-:W-:Y:S02]  /*fa60*/  @!P1 IMAD.IADD R4, R4, 0x1, -R11 ;  /* 0x0000000104049824 */ /* 0x000fe400078e0a0b */
[----:B------:R-:W-:Y:S01]  /*fa70*/  @!P1 VIADD R2, R2, 0x1 ;  /* 0x0000000102029836 */ /* 0x000fe20000000000 */
[----:B------:R-:W-:Y:S02]  /*fa80*/  ISETP.NE.AND P1, PT, R8, RZ, PT ;  /* 0x000000ff0800720c */ /* 0x000fe40003f25270 */
[----:B------:R-:W-:-:S13]  /*fa90*/  ISETP.GE.U32.AND P0, PT, R4, R11, PT ;  /* 0x0000000b0400720c */ /* 0x000fda0003f06070 */
[----:B------:R-:W-:-:S04]  /*faa0*/  @P0 VIADD R2, R2, 0x1 ;  /* 0x0000000102020836 */ /* 0x000fc80000000000 */
[----:B------:R-:W-:-:S04]  /*fab0*/  IMAD.MOV.U32 R3, RZ, RZ, R2 ;  /* 0x000000ffff037224 */ /* 0x000fc800078e0002 */
[----:B------:R-:W-:Y:S01]  /*fac0*/  @!P2 IMAD.MOV R3, RZ, RZ, -R3 ;  /* 0x000000ffff03a224 */ /* 0x000fe200078e0a03 */
[----:B------:R-:W-:-:S05]  /*fad0*/  @!P1 LOP3.LUT R3, RZ, R8, RZ, 0x33, !PT ;  /* 0x00000008ff039212 */ /* 0x000fca00078e33ff */
[----:B------:R-:W-:Y:S02]  /*fae0*/  IMAD R2, R6, R3, RZ ;  /* 0x0000000306027224 */ /* 0x000fe400078e02ff */
[----:B------:R-:W-:Y:S02]  /*faf0*/  IMAD.MOV R3, RZ, RZ, -R3 ;  /* 0x000000ffff037224 */ /* 0x000fe400078e0a03 */
[----:B------:R-:W-:Y:S02]  /*fb00*/  IMAD.MOV R4, RZ, RZ, -R2 ;  /* 0x000000ffff047224 */ /* 0x000fe400078e0a02 */
[----:B------:R-:W-:-:S03]  /*fb10*/  IMAD R7, R8, R3, R7 ;  /* 0x0000000308077224 */ /* 0x000fc600078e0207 */
[----:B------:R-:W-:Y:S01]  /*fb20*/  VIADDMNMX R4, R4, R9, R6, PT ;  /* 0x0000000904047246 */ /* 0x000fe20003800106 */
[----:B------:R-:W-:Y:S01]  /*fb30*/  IMAD.IADD R2, R7, 0x1, R2 ;  /* 0x0000000107027824 */ /* 0x000fe200078e0202 */
[----:B------:R-:W-:Y:S02]  /*fb40*/  IABS R3, R7 ;  /* 0x0000000700037213 */ /* 0x000fe40000000000 */
[----:B------:R-:W-:Y:S02]  /*fb50*/  R2UR UR9, R4 ;  /* 0x00000000040972ca */ /* 0x000fe400000e0000 */
[----:B------:R-:W-:-:S11]  /*fb60*/  R2UR UR8, R3 ;  /* 0x00000000030872ca */ /* 0x000fd600000e0000 */
[----:B------:R-:W-:Y:S02]  /*fb70*/  IABS R10, UR9 ;  /* 0x00000009000a7c13 */ /* 0x000fe40008000000 */
[----:B------:R-:W-:Y:S02]  /*fb80*/  IABS R3, UR9 ;  /* 0x0000000900037c13 */ /* 0x000fe40008000000 */
[----:B------:R-:W0:Y:S01]  /*fb90*/  I2F.RP R4, R10 ;  /* 0x0000000a00047306 */ /* 0x000e220000209400 */
[----:B------:R-:W-:Y:S02]  /*fba0*/  R2UR UR6, R10 ;  /* 0x000000000a0672ca */ /* 0x000fe400000e0000 */
[----:B------:R-:W-:-:S05]  /*fbb0*/  IMAD.MOV R3, RZ, RZ, -R3 ;  /* 0x000000ffff037224 */ /* 0x000fca00078e0a03 */
[----:B0-----:R-:W0:Y:S02]  /*fbc0*/  MUFU.RCP R4, R4 ;  /* 0x0000000400047308 */ /* 0x001e240000001000 */
[----:B0-----:R-:W-:-:S06]  /*fbd0*/  VIADD R6, R4, 0xffffffe ;  /* 0x0ffffffe04067836 */ /* 0x001fcc0000000000 */
[----:B------:R-:W0:Y:S02]  /*fbe0*/  F2I.FTZ.U32.TRUNC.NTZ R6, R6 ;  /* 0x0000000600067305 */ /* 0x000e24000021f000 */
[----:B0-----:R-:W-:-:S13]  /*fbf0*/  R2UR UR5, R6 ;  /* 0x00000000060572ca */ /* 0x001fda00000e0000 */
[----:B------:R-:W-:-:S04]  /*fc00*/  UIADD3 UR4, URZ, -UR5, URZ ;  /* 0x800000053f047290 */ /* 0x000fc8000fffe03f */
[----:B------:R-:W-:-:S03]  /*fc10*/  UIMAD UR6, UR4, UR6, URZ ;  /* 0x00000006040672a4 */ /* 0x000fc6000f8e023f */
[----:B------:R-:W-:Y:S02]  /*fc20*/  UMOV UR4, URZ ;  /* 0x0000003f00047c82 */ /* 0x000fe40008000000 */
[----:B------:R-:W-:-:S04]  /*fc30*/  UIMAD.WIDE.U32 UR4, UR5, UR6, UR4 ;  /* 0x00000006050472a5 */ /* 0x000fc8000f8e0004 */
[----:B------:R-:W-:-:S06]  /*fc40*/  UIMAD.WIDE.U32 UR4, UR5, UR8, URZ ;  /* 0x00000008050472a5 */ /* 0x000fcc000f8e003f */
[----:B------:R-:W-:Y:S01]  /*fc50*/  IMAD.U32 R4, RZ, RZ, UR5 ;  /* 0x00000005ff047e24 */ /* 0x000fe2000f8e00ff */
[----:B------:R-:W-:-:S03]  /*fc60*/  R2UR UR4, R7 ;  /* 0x00000000070472ca */ /* 0x000fc600000e0000 */
[----:B------:R-:W-:-:S05]  /*fc70*/  IMAD R3, R3, R4, UR8 ;  /* 0x0000000803037e24 */ /* 0x000fca000f8e0204 */
[----:B------:R-:W-:-:S05]  /*fc80*/  ISETP.GT.U32.AND P0, PT, R10, R3, PT ;  /* 0x000000030a00720c */ /* 0x000fca0003f04070 */
[----:B------:R-:W-:-:S08]  /*fc90*/  ULOP3.LUT UR4, UR4, UR9, URZ, 0x3c, !UPT ;  /* 0x0000000904047292 */ /* 0x000fd0000f8e3c3f */
[----:B------:R-:W-:Y:S01]  /*fca0*/  VOTEU.ANY UP1, P0 ;  /* 0x00000000003f7886 */ /* 0x000fe20000020100 */
[----:B------:R-:W-:-:S04]  /*fcb0*/  PLOP3.LUT P0, PT, PT, PT, UP1, 0x80, 0x0 ;  /* 0x000000000000781c */ /* 0x000fc80003f0f018 */
[----:B------:R-:W-:Y:S02]  /*fcc0*/  @!UP1 UIADD3 UR5, UR5, 0x1, URZ ;  /* 0x0000000105059890 */ /* 0x000fe4000fffe03f */
[----:B------:R-:W-:-:S07]  /*fcd0*/  UISETP.GE.AND UP1, UPT, UR4, URZ, UPT ;  /* 0x0000003f0400728c */ /* 0x000fce000bf26270 */
[----:B------:R-:W-:-:S05]  /*fce0*/  @!P0 IMAD.IADD R3, R3, 0x1, -R10 ;  /* 0x0000000103038824 */ /* 0x000fca00078e0a0a */
[----:B------:R-:W-:Y:S01]  /*fcf0*/  ISETP.GE.U32.AND P0, PT, R3, R10, PT ;  /* 0x0000000a0300720c */ /* 0x000fe20003f06070 */
[----:B------:R-:W-:-:S12]  /*fd00*/  IMAD R3, RZ, RZ, -UR9 ;  /* 0x80000009ff037e24 */ /* 0x000fd8000f8e02ff */
[----:B------:R-:W-:-:S05]  /*fd10*/  VOTEU.ANY UP0, P0 ;  /* 0x00000000003f7886 */ /* 0x000fca0000000100 */
[----:B------:R-:W-:Y:S02]  /*fd20*/  @UP0 UIADD3 UR5, UR5, 0x1, URZ ;  /* 0x0000000105050890 */ /* 0x000fe4000fffe03f */
[----:B------:R-:W-:Y:S02]  /*fd30*/  UISETP.NE.AND UP0, UPT, UR9, URZ, UPT ;  /* 0x0000003f0900728c */ /* 0x000fe4000bf05270 */
[----:B------:R-:W-:-:S09]  /*fd40*/  @!UP1 UIADD3 UR5, -UR5, URZ, URZ ;  /* 0x0000003f05059290 */ /* 0x000fd2000fffe13f */
[----:B------:R-:W-:-:S04]  /*fd50*/  @!UP0 ULOP3.LUT UR5, URZ, UR9, URZ, 0x33, !UPT ;  /* 0x000000093f058292 */ /* 0x000fc8000f8e333f */
[----:B------:R-:W-:Y:S02]  /*fd60*/  ULOP3.LUT UR4, URZ, UR5, URZ, 0x33, !UPT ;  /* 0x000000053f047292 */ /* 0x000fe4000f8e333f */
[----:B------:R-:W-:Y:S02]  /*fd70*/  IMAD R18, R3, UR5, R2 ;  /* 0x0000000503127c24 */ /* 0x000fe4000f8e0202 */
[----:B------:R-:W-:Y:S01]  /*fd80*/  UIADD3 UR4, UR7, UR4, URZ ;  /* 0x0000000407047290 */ /* 0x000fe2000fffe03f */
[----:B------:R-:W-:Y:S11]  /*fd90*/  BRA `(.L_x_1113) ;  /* 0x0000000000107947 */ /* 0x000ff60003800000 */
.L_x_1108:
[----:B------:R-:W0:Y:S01]  /*fda0*/  LDC R19, c[0x0][0xc3c] ;  /* 0x00030f00ff137b82 */ /* 0x000e220000000800 */
[----:B------:R-:W-:Y:S01]  /*fdb0*/  IMAD.MOV.U32 R16, RZ, RZ, R7 ;  /* 0x000000ffff107224 */ /* 0x000fe200078e0007 */
[----:B------:R-:W-:Y:S01]  /*fdc0*/  UMOV UR4, URZ ;  /* 0x0000003f00047c82 */ /* 0x000fe20008000000 */
[----:B------:R-:W-:-:S07]  /*fdd0*/  IMAD.MOV.U32 R18, RZ, RZ, RZ ;  /* 0x000000ffff127224 */ /* 0x000fce00078e00ff */
.L_x_1113:
[----:B------:R-:W-:Y:S01]  /*fde0*/  ISETP.NE.AND P0, PT, R5, RZ, PT ;  /* 0x000000ff0500720c */ /* 0x000fe20003f05270 */
[----:B------:R-:W-:-:S12]  /*fdf0*/  IMAD.U32 R17, RZ, RZ, UR4 ;  /* 0x00000004ff117e24 */ /* 0x000fd8000f8e00ff */
[----:B------:R-:W1:Y:S01]  /*fe00*/  @!P0 S2R R3, SR_CgaCtaId ;  /* 0x0000000000038919 */ /* 0x000e620000008800 */
[----:B------:R-:W-:-:S04]  /*fe10*/  @!P0 MOV R2, 0x400 ;  /* 0x0000040000028802 */ /* 0x000fc80000000f00 */
[----:B-1----:R-:W-:-:S05]  /*fe20*/  @!P0 LEA R2, R3, R2, 0x18 ;  /* 0x0000000203028211 */ /* 0x002fca00078ec0ff */
[----:B0-----:R0:W-:Y:S01]  /*fe30*/  @!P0 STS.128 [R2+0x19cd0], R16 ;  /* 0x019cd01002008388 */ /* 0x0011e20000000c00 */
[----:B------:R-:W-:Y:S06]  /*fe40*/  BAR.ARV 0x5, 0x200 ;  /* 0x0148000000007b1d */ /* 0x000fec0000002000 */
.L_x_1106:
[----:B------:R1:W-:Y:S01]  /*fe50*/  STL [R1+0x20], RZ ;  /* 0x000020ff01007387 */ /* 0x0003e20000100800 */
[----:B------:R-:W-:Y:S01]  /*fe60*/  ULDC UR5, c[0x0][0xc3c] ;  /* 0x00030f0000057ab9 */ /* 0x000fe20000000800 */
[----:B------:R-:W-:Y:S01]  /*fe70*/  IMAD.MOV.U32 R25, RZ, RZ, 0x1 ;  /* 0x00000001ff197424 */ /* 0x000fe200078e00ff */
[----:B------:R-:W-:Y:S01]  /*fe80*/  ISETP.GE.AND P0, PT, R19, UR5, PT ;  /* 0x0000000513007c0c */ /* 0x000fe2000bf06270 */
[----:B------:R-:W-:-:S12]  /*fe90*/  IMAD.MOV.U32 R24, RZ, RZ, RZ ;  /* 0x000000ffff187224 */ /* 0x000fd800078e00ff */
[----:B-1----:R-:W-:Y:S05]  /*fea0*/  @P0 BRA `(.L_x_1114) ;  /* 0x0000004c00580947 */ /* 0x002fea0003800000 */
[----:B------:R-:W0:Y:S01]  /*feb0*/  S2R R8, SR_TID.X ;  /* 0x0000000000087919 */ /* 0x000e220000002100 */
[----:B------:R-:W1:Y:S01]  /*fec0*/  S2UR UR5, SR_CgaCtaId ;  /* 0x00000000000579c3 */ /* 0x000e620000008800 */
[----:B------:R-:W-:Y:S01]  /*fed0*/  IMAD.SHL.U32 R7, R0, 0x800, RZ ;  /* 0x0000080000077824 */ /* 0x000fe200078e00ff */
        /* <DEDUP_REMOVED lines=16> */
[----:B------:R-:W-:Y:S02]  /*ffe0*/  LOP3.LUT R0, R5, 0x400, RZ, 0xc0, !PT ;  /* 0x0000040005007812 */ /* 0x000fe400078ec0ff */
[----:B------:R-:W-:Y:S02]  /*fff0*/  LOP3.LUT R4, R4, 0x10, R8, 0xf8, !PT ;  /* 0x0000001004047812 */ /* 0x000fe400078ef808 */
[----:B------:R-:W-:Y:S02]  /*10000*/  LOP3.LUT R3, R3, 0x10, R6, 0x78, !PT ;  /* 0x0000001003037812 */ /* 0x000fe400078e7806 */
[----:B------:R-:W-:-:S02]  /*10010*/  LOP3.LUT R4, R4, 0x380, R5, 0xf8, !PT ;  /* 0x0000038004047812 */ /* 0x000fc400078ef805 */
[----:B------:R-:W-:Y:S02]  /*10020*/  LOP3.LUT R2, R2, 0x400, R29, 0xf8, !PT ;  /* 0x0000040002027812 */ /* 0x000fe400078ef81d */
[----:B------:R-:W-:Y:S01]  /*10030*/  LOP3.LUT R0, R0, 0x800, R7, 0xf8, !PT ;  /* 0x0000080000007812 */ /* 0x000fe200078ef807 */
[----:B------:R-:W-:Y:S01]  /*10040*/  IMAD.SHL.U32 R7, R8, 0x2, RZ ;  /* 0x0000000208077824 */ /* 0x000fe200078e00ff */
[----:B------:R-:W-:Y:S02]  /*10050*/  LOP3.LUT R5, R4, 0x70, R29, 0x78, !PT ;  /* 0x0000007004057812 */ /* 0x000fe400078e781d */
[----:B------:R-:W-:Y:S02]  /*10060*/  LOP3.LUT R2, R2, R3, RZ, 0xfc, !PT ;  /* 0x0000000302027212 */ /* 0x000fe400078efcff */
[----:B------:R-:W-:Y:S01]  /*10070*/  LOP3.LUT R0, R0, R5, RZ, 0xfc, !PT ;  /* 0x0000000500007212 */ /* 0x000fe200078efcff */
[----:B-1----:R-:W-:Y:S01]  /*10080*/  IMAD.U32 R5, RZ, RZ, UR5 ;  /* 0x00000005ff057e24 */ /* 0x002fe2000f8e00ff */
[----:B------:R-:W-:Y:S01]  /*10090*/  LOP3.LUT R6, R29, 0x90, RZ, 0xc0, !PT ;  /* 0x000000901d067812 */ /* 0x000fe200078ec0ff */
[----:B------:R0:W-:Y:S03]  /*100a0*/  STL [R1+0x10], R2 ;  /* 0x0000100201007387 */ /* 0x0001e60000100800 */
[----:B------:R-:W-:Y:S01]  /*100b0*/  LOP3.LUT R6, R6, 0x10, R7, 0x78, !PT ;  /* 0x0000001006067812 */ /* 0x000fe200078e7807 */
[----:B------:R1:W-:Y:S01]  /*100c0*/  STL [R1+0xc], R0 ;  /* 0x00000c0001007387 */ /* 0x0003e20000100800 */
[----:B------:R-:W-:-:S02]  /*100d0*/  LOP3.LUT R7, R8, 0x7f, RZ, 0xc0, !PT ;  /* 0x0000007f08077812 */ /* 0x000fc400078ec0ff */
[----:B------:R-:W-:Y:S02]  /*100e0*/  LOP3.LUT R3, R6, 0x760, R29, 0xf8, !PT ;  /* 0x0000076006037812 */ /* 0x000fe400078ef81d */
[----:B------:R-:W-:Y:S01]  /*100f0*/  LEA R22, R5, R22, 0x18 ;  /* 0x0000001605167211 */ /* 0x000fe200078ec0ff */
[----:B0-----:R-:W-:Y:S01]  /*10100*/  IMAD.MOV.U32 R2, RZ, RZ, 0x40 ;  /* 0x00000040ff027424 */ /* 0x001fe200078e00ff */
[----:B------:R-:W-:Y:S01]  /*10110*/  LOP3.LUT R29, R29, 0x10, RZ, 0xc0, !PT ;  /* 0x000000101d1d7812 */ /* 0x000fe200078ec0ff */
[----:B------:R0:W-:Y:S01]  /*10120*/  STL [R1+0x8], R3 ;  /* 0x0000080301007387 */ /* 0x0001e20000100800 */
[----:B-1----:R-:W-:Y:S02]  /*10130*/  IMAD.SHL.U32 R0, R8, 0x40, RZ ;  /* 0x0000004008007824 */ /* 0x002fe400078e00ff */
[----:B------:R-:W-:Y:S01]  /*10140*/  SEL R2, R2, 0xffffffc0, !P0 ;  /* 0xffffffc002027807 */ /* 0x000fe20004000000 */
[----:B------:R0:W-:Y:S01]  /*10150*/  STL [R1+0x4], R5 ;  /* 0x0000040501007387 */ /* 0x0001e20000100800 */
[----:B------:R-:W-:-:S02]  /*10160*/  LOP3.LUT R2, R29, 0x40, RZ, 0xfc, !PT ;  /* 0x000000401d027812 */ /* 0x000fc400078efcff */
[----:B------:R-:W-:Y:S01]  /*10170*/  LOP3.LUT R4, R0, 0x40, RZ, 0xc0, !PT ;  /* 0x0000004000047812 */ /* 0x000fe200078ec0ff */
[----:B------:R0:W-:Y:S01]  /*10180*/  STL [R1+0x20], RZ ;  /* 0x000020ff01007387 */ /* 0x0001e20000100800 */
[----:B------:R-:W-:-:S04]  /*10190*/  SHF.R.U32.HI R0, RZ, 0x1, R7 ;  /* 0x00000001ff007819 */ /* 0x000fc80000011607 */
[----:B------:R-:W-:Y:S01]  /*101a0*/  LOP3.LUT R0, R0, R4, RZ, 0xfc, !PT ;  /* 0x0000000400007212 */ /* 0x000fe200078efcff */
[----:B------:R-:W-:Y:S01]  /*101b0*/  IMAD.IADD R0, R22, 0x1, R3 ;  /* 0x0000000116007824 */ /* 0x000fe200078e0203 */
[----:B------:R-:W-:-:S04]  /*101c0*/  LOP3.LUT R4, R29, 0x20, RZ, 0xfc, !PT ;  /* 0x000000201d047812 */ /* 0x000fc800078efcff */
[----:B------:R0:W-:Y:S03]  /*101d0*/  STL [R1+0x14], R0 ;  /* 0x0000140001007387 */ /* 0x0001e60000100800 */
.L_x_1195:
[----:B012---:R-:W0:Y:S08]  /*101e0*/  LDC.64 R2, c[0x0][0xa28] ;  /* 0x00028a00ff027b82 */ /* 0x007e300000000a00 */
[----:B------:R-:W1:Y:S01]  /*101f0*/  LDC.64 R4, c[0x0][0xa18] ;  /* 0x00028600ff047b82 */ /* 0x000e620000000a00 */
[----:B0-----:R-:W-:-:S04]  /*10200*/  ISETP.NE.U32.AND P0, PT, R2, RZ, PT ;  /* 0x000000ff0200720c */ /* 0x001fc80003f05070 */
[----:B------:R-:W-:-:S13]  /*10210*/  ISETP.NE.AND.EX P0, PT, R3, RZ, PT, P0 ;  /* 0x000000ff0300720c */ /* 0x000fda0003f05300 */
[----:B------:R-:W0:Y:S02]  /*10220*/  @P0 LDC.64 R2, c[0x0][0xa28] ;  /* 0x00028a00ff020b82 */ /* 0x000e240000000a00 */
[----:B0-----:R-:W-:-:S05]  /*10230*/  @P0 IMAD.WIDE R2, R19, 0x4, R2 ;  /* 0x0000000413020825 */ /* 0x001fca00078e0202 */
[----:B------:R0:W2:Y:S01]  /*10240*/  @P0 LDG.E R0, desc[UR54][R2.64] ;  /* 0x0000003602000981 */ /* 0x0000a2000c1e1900 */
[----:B-1----:R-:W-:Y:S01]  /*10250*/  ISETP.NE.U32.AND P2, PT, R4, RZ, PT ;  /* 0x000000ff0400720c */ /* 0x002fe20003f45070 */
[----:B------:R-:W-:Y:S01]  /*10260*/  UMOV UR36, URZ ;  /* 0x0000003f00247c82 */ /* 0x000fe20008000000 */
[----:B------:R-:W-:Y:S02]  /*10270*/  LOP3.LUT R23, R23, 0xffffffdf, RZ, 0xc0, !PT ;  /* 0xffffffdf17177812 */ /* 0x000fe400078ec0ff */
[----:B------:R-:W-:Y:S02]  /*10280*/  ISETP.NE.AND.EX P2, PT, R5, RZ, PT, P2 ;  /* 0x000000ff0500720c */ /* 0x000fe40003f45320 */
[----:B------:R-:W1:Y:S08]  /*10290*/  LDC.64 R4, c[0x0][0xa00] ;  /* 0x00028000ff047b82 */ /* 0x000e700000000a00 */
[----:B0-----:R-:W0:Y:S02]  /*102a0*/  LDC.64 R2, c[0x0][0xa00] ;  /* 0x00028000ff027b82 */ /* 0x001e240000000a00 */
[----:B0-----:R-:W-:-:S04]  /*102b0*/  ISETP.NE.U32.AND P1, PT, R2, RZ, PT ;  /* 0x000000ff0200720c */ /* 0x001fc80003f25070 */
[----:B------:R-:W-:Y:S02]  /*102c0*/  ISETP.NE.AND.EX P3, PT, R3, RZ, PT, P1 ;  /* 0x000000ff0300720c */ /* 0x000fe40003f65310 */
[----:B------:R-:W0:Y:S01]  /*102d0*/  @P2 LDC.64 R2, c[0x0][0xa18] ;  /* 0x00028600ff022b82 */ /* 0x000e220000000a00 */
[----:B------:R-:W-:-:S10]  /*102e0*/  IMAD.MOV.U32 R17, RZ, RZ, RZ ;  /* 0x000000ffff117224 */ /* 0x000fd400078e00ff */
[----:B------:R-:W-:Y:S01]  /*102f0*/  @P3 LOP3.LUT R23, R23, 0x20, RZ, 0xfc, !PT ;  /* 0x0000002017173812 */ /* 0x000fe200078efcff */
[----:B0-----:R-:W-:Y:S01]  /*10300*/  @P2 IMAD.WIDE R2, R19, 0x4, R2 ;  /* 0x0000000413022825 */ /* 0x001fe200078e0202 */
[----:B--2---:R-:W-:-:S04]  /*10310*/  @P0 R2UR UR36, R0 ;  /* 0x00000000002402ca */ /* 0x004fc800000e0000 */
[----:B------:R1:W2:Y:S02]  /*10320*/  @P2 LDG.E R0, desc[UR54][R2.64] ;  /* 0x0000003602002981 */ /* 0x0002a4000c1e1900 */
[----:B-1----:R-:W-:-:S05]  /*10330*/  IMAD.WIDE R2, R19, 0x4, R4 ;  /* 0x0000000413027825 */ /* 0x002fca00078e0204 */
[----:B------:R0:W5:Y:S01]  /*10340*/  @P3 LDG.E R17, desc[UR54][R2.64] ;  /* 0x0000003602113981 */ /* 0x000162000c1e1900 */
[----:B--2---:R-:W-:Y:S01]  /*10350*/  @P2 R2UR UR38, R0 ;  /* 0x00000000002622ca */ /* 0x004fe200000e0000 */
[----:B0-----:R-:W-:-:S14]  /*10360*/  @P2 BRA `(.L_x_1115) ;  /* 0x00000000001c2947 */ /* 0x001fdc0003800000 */
[----:B------:R-:W-:Y:S01]  /*10370*/  ULDC UR38, c[0x0][0x288] ;  /* 0x0000a20000267ab9 */ /* 0x000fe20000000800 */
[----:B------:R-:W-:Y:S05]  /*10380*/  @!P3 BRA `(.L_x_1115) ;  /* 0x000000000014b947 */ /* 0x000fea0003800000 */
[----:B------:R-:W2:Y:S04]  /*10390*/  LDG.E R4, desc[UR54][R2.64] ;  /* 0x0000003602047981 */ /* 0x000ea8000c1e1900 */
[----:B------:R-:W3:Y:S01]  /*103a0*/  LDG.E R0, desc[UR54][R2.64+0x4] ;  /* 0x0000043602007981 */ /* 0x000ee2000c1e1900 */
[----:B--2---:R-:W-:Y:S02]  /*103b0*/  R2UR UR5, R4 ;  /* 0x00000000040572ca */ /* 0x004fe400000e0000 */
[----:B---3--:R-:W-:-:S13]  /*103c0*/  R2UR UR38, R0 ;  /* 0x00000000002672ca */ /* 0x008fda00000e0000 */
[----:B------:R-:W-:-:S12]  /*103d0*/  UIADD3 UR38, -UR5, UR38, URZ ;  /* 0x0000002605267290 */ /* 0x000fd8000fffe13f */
.L_x_1115:
[----:B------:R-:W-:Y:S01]  /*103e0*/  ULDC.64 UR6, c[0x0][0x418] ;  /* 0x0001060000067ab9 */ /* 0x000fe20000000a00 */
[----:B------:R-:W-:Y:S01]  /*103f0*/  ULDC UR5, c[0x0][0x424] ;  /* 0x0001090000057ab9 */ /* 0x000fe20000000800 */
[----:B------:R-:W-:Y:S01]  /*10400*/  UISETP.NE.U32.AND UP0, UPT, UR6, URZ, UPT ;  /* 0x0000003f0600728c */ /* 0x000fe2000bf05070 */
[----:B------:R-:W-:-:S03]  /*10410*/  ULDC UR40, c[0x0][0x2f0] ;  /* 0x0000bc0000287ab9 */ /* 0x000fc60000000800 */
[----:B------:R-:W-:-:S03]  /*10420*/  UISETP.NE.AND.EX UP0, UPT, UR7, URZ, UPT, UP0 ;  /* 0x0000003f0700728c */ /* 0x000fc6000bf05300 */
[----:B------:R-:W-:Y:S01]  /*10430*/  ULDC.64 UR6, c[0x0][0xa20] ;  /* 0x0002880000067ab9 */ /* 0x000fe20000000a00 */
[----:B------:R-:W-:Y:S01]  /*10440*/  USEL UR5, UR5, 0x1, UP0 ;  /* 0x0000000105057887 */ /* 0x000fe20008000000 */
[----:B------:R-:W-:-:S03]  /*10450*/  ISETP.NE.U32.AND P0, PT, RZ, UR6, PT ;  /* 0x00000006ff007c0c */ /* 0x000fc6000bf05070 */
[----:B------:R-:W-:Y:S01]  /*10460*/  UIMAD UR40, UR5, UR40, URZ ;  /* 0x00000028052872a4 */ /* 0x000fe2000f8e023f */
[----:B------:R-:W-:-:S13]  /*10470*/  ISETP.NE.AND.EX P0, PT, RZ, UR7, PT, P0 ;  /* 0x00000007ff007c0c */ /* 0x000fda000bf05300 */
[----:B------:R-:W-:Y:S05]  /*10480*/  @!P0 BRA `(.L_x_1116) ;  /* 0x0000000000148947 */ /* 0x000fea0003800000 */
[----:B------:R-:W0:Y:S02]  /*10490*/  LDC.64 R2, c[0x0][0xa20] ;  /* 0x00028800ff027b82 */ /* 0x000e240000000a00 */
[----:B0-----:R-:W-:-:S06]  /*104a0*/  IMAD.WIDE R2, R19, 0x4, R2 ;  /* 0x0000000413027825 */ /* 0x001fcc00078e0202 */
[----:B------:R-:W2:Y:S02]  /*104b0*/  LDG.E R2, desc[UR54][R2.64] ;  /* 0x0000003602027981 */ /* 0x000ea4000c1e1900 */
[----:B--2---:R-:W-:Y:S01]  /*104c0*/  R2UR UR40, R2 ;  /* 0x00000000022872ca */ /* 0x004fe200000e0000 */
[----:B------:R-:W-:-:S14]  /*104d0*/  BRA `(.L_x_1117) ;  /* 0x00000000002c7947 */ /* 0x000fdc0003800000 */
.L_x_1116:
        /* <DEDUP_REMOVED lines=11> */
.L_x_1117:
[----:B------:R-:W-:Y:S01]  /*10590*/  ULDC UR5, c[0x0][0x448] ;  /* 0x0001120000057ab9 */ /* 0x000fe20000000800 */
[----:B------:R-:W-:Y:S02]  /*105a0*/  UIMAD UR39, UR4, 0xc0, URZ ;  /* 0x000000c0042778a4 */ /* 0x000fe4000f8e023f */
[----:B------:R-:W-:Y:S02]  /*105b0*/  UISETP.NE.AND UP0, UPT, UR5, 0x1, UPT ;  /* 0x000000010500788c */ /* 0x000fe4000bf05270 */
[----:B------:R-:W-:Y:S01]  /*105c0*/  UIADD3 UR8, UR39, 0xbf, URZ ;  /* 0x000000bf27087890 */ /* 0x000fe2000fffe03f */
[----:B------:R-:W-:Y:S01]  /*105d0*/  ULDC.64 UR4, c[0x0][0x9e0] ;  /* 0x0002780000047ab9 */ /* 0x000fe20000000a00 */
[----:B------:R-:W-:Y:S02]  /*105e0*/  UP2UR UR46, UPR, URZ, 0x1 ;  /* 0x000000013f2e7883 */ /* 0x000fe40008000000 */
[----:B------:R-:W-:-:S05]  /*105f0*/  UIADD3 UR40, -UR36, UR40, URZ ;  /* 0x0000002824287290 */ /* 0x000fca000fffe13f */
[----:B------:R-:W-:Y:S01]  /*10600*/  @UP0 ULDC UR6, c[0x0][0x44c] ;  /* 0x0001130000060ab9 */ /* 0x000fe20000000800 */
[----:B------:R-:W-:Y:S01]  /*10610*/  @UP0 ULDC UR10, c[0x0][0x450] ;  /* 0x00011400000a0ab9 */ /* 0x000fe20000000800 */
[----:B------:R-:W-:Y:S02]  /*10620*/  UIMAD.WIDE.U32 UR6, UR8, UR6, URZ ;  /* 0x00000006080672a5 */ /* 0x000fe4000f8e003f */
[----:B------:R-:W-:Y:S02]  /*10630*/  UIADD3 UR9, UR40, 0x1, -UR38 ;  /* 0x0000000128097890 */ /* 0x000fe4000fffe826 */
[----:B------:R-:W-:Y:S02]  /*10640*/  @UP0 USHF.R.U32.HI UR8, URZ, UR10, UR7 ;  /* 0x0000000a3f080299 */ /* 0x000fe40008011607 */
[----:B------:R-:W-:Y:S02]  /*10650*/  UISETP.GE.AND UP0, UPT, UR5, 0x1, UPT ;  /* 0x000000010500788c */ /* 0x000fe4000bf06270 */
[----:B------:R-:W-:-:S04]  /*10660*/  UIADD3 UR9, UR9, UR8, URZ ;  /* 0x0000000809097290 */ /* 0x000fc8000fffe03f */
[----:B------:R-:W-:Y:S01]  /*10670*/  PLOP3.LUT P1, PT, PT, PT, UP0, 0x80, 0x0 ;  /* 0x000000000000781c */ /* 0x000fe20003f2f008 */
[----:B------:R-:W-:-:S12]  /*10680*/  UIADD3 UR4, UR9, UR4, URZ ;  /* 0x0000000409047290 */ /* 0x000fd8000fffe03f */
[----:B------:R-:W-:Y:S05]  /*10690*/  @!P1 BRA `(.L_x_1118) ;  /* 0x0000000000449947 */ /* 0x000fea0003800000 */
        /* <DEDUP_REMOVED lines=10> */
.L_x_1119:
[----:B------:R-:W-:-:S11]  /*10740*/  UISETP.NE.AND UP0, UPT, UR5, 0x1, UPT ;  /* 0x000000010500788c */ /* 0x000fd6000bf05270 */
[----:B------:R-:W-:Y:S02]  /*10750*/  @UP0 ULDC.64 UR10, c[0x0][0x9e8] ;  /* 0x00027a00000a0ab9 */ /* 0x000fe40000000a00 */
[----:B------:R-:W-:-:S04]  /*10760*/  UIMAD.WIDE.U32 UR6, UR8, UR10, URZ ;  /* 0x0000000a080672a5 */ /* 0x000fc8000f8e003f */
[----:B------:R-:W-:-:S12]  /*10770*/  @UP0 USHF.R.U32.HI UR8, URZ, UR11, UR7 ;  /* 0x0000000b3f080299 */ /* 0x000fd80008011607 */
.L_x_1120:
[----:B------:R-:W-:-:S04]  /*10780*/  UIMAD UR8, UR8, UR5, UR5 ;  /* 0x00000005080872a4 */ /* 0x000fc8000f8e0205 */
[----:B------:R-:W-:-:S04]  /*10790*/  UISETP.LT.AND UP0, UPT, UR4, UR8, UPT ;  /* 0x000000080400728c */ /* 0x000fc8000bf01270 */
[----:B------:R-:W-:-:S12]  /*107a0*/  USEL UR4, UR4, UR8, UP0 ;  /* 0x0000000804047287 */ /* 0x000fd80008000000 */
.L_x_1118:
[----:B------:R-:W-:Y:S02]  /*107b0*/  UISETP.NE.AND UP0, UPT, UR46, URZ, UPT ;  /* 0x0000003f2e00728c */ /* 0x000fe4000bf05270 */
[----:B------:R-:W-:Y:S02]  /*107c0*/  UIADD3 UR8, UR40, 0x7f, URZ ;  /* 0x0000007f28087890 */ /* 0x000fe4000fffe03f */
[----:B------:R-:W-:Y:S02]  /*107d0*/  UIADD3 UR9, UR4, 0x7f, URZ ;  /* 0x0000007f04097890 */ /* 0x000fe4000fffe03f */
[----:B------:R-:W-:Y:S02]  /*107e0*/  USHF.R.S32.HI UR4, URZ, 0x1f, UR8 ;  /* 0x0000001f3f047899 */ /* 0x000fe40008011408 */
[----:B------:R-:W-:Y:S02]  /*107f0*/  USHF.R.S32.HI UR10, URZ, 0x1f, UR9 ;  /* 0x0000001f3f0a7899 */ /* 0x000fe40008011409 */
[----:B------:R-:W-:Y:S01]  /*10800*/  ULEA.HI UR4, UR4, UR8, URZ, 0x7 ;  /* 0x0000000804047291 */ /* 0x000fe2000f8f383f */
[----:B------:R-:W-:Y:S01]  /*10810*/  @UP0 ULDC UR6, c[0x0][0x44c] ;  /* 0x0001130000060ab9 */ /* 0x000fe20000000800 */
[----:B------:R-:W-:-:S02]  /*10820*/  ULEA.HI UR10, UR10, UR9, URZ, 0x7 ;  /* 0x000000090a0a7291 */ /* 0x000fc4000f8f383f */
[----:B------:R-:W-:Y:S01]  /*10830*/  UIMAD.WIDE.U32 UR6, UR39, UR6, URZ ;  /* 0x00000006270672a5 */ /* 0x000fe2000f8e003f */
[----:B------:R-:W-:Y:S01]  /*10840*/  @UP0 ULDC UR9, c[0x0][0x450] ;  /* 0x0001140000090ab9 */ /* 0x000fe20000000800 */
[----:B------:R-:W-:Y:S02]  /*10850*/  UMOV UR8, UR39 ;  /* 0x0000002700087c82 */ /* 0x000fe40008000000 */
[----:B------:R-:W-:Y:S02]  /*10860*/  @UP0 USHF.R.U32.HI UR8, URZ, UR9, UR7 ;  /* 0x000000093f080299 */ /* 0x000fe40008011607 */
[----:B------:R-:W-:Y:S02]  /*10870*/  USHF.R.S32.HI UR4, URZ, 0x7, UR4 ;  /* 0x000000073f047899 */ /* 0x000fe40008011404 */
[----:B------:R-:W-:Y:S02]  /*10880*/  USHF.R.S32.HI UR10, URZ, 0x7, UR10 ;  /* 0x000000073f0a7899 */ /* 0x000fe4000801140a */
[----:B------:R-:W-:-:S02]  /*10890*/  UIADD3 UR6, UR8, UR40, -UR38 ;  /* 0x0000002808067290 */ /* 0x000fc4000fffe826 */
[----:B------:R-:W-:Y:S01]  /*108a0*/  UISETP.LT.AND UP0, UPT, UR4, UR10, UPT ;  /* 0x0000000a0400728c */ /* 0x000fe2000bf01270 */
[----:B------:R-:W-:-:S03]  /*108b0*/  ULDC UR8, c[0x0][0x9dc] ;  /* 0x0002770000087ab9 */ /* 0x000fc60000000800 */
[----:B------:R-:W-:Y:S02]  /*108c0*/  USEL UR41, UR4, UR10, UP0 ;  /* 0x0000000a04297287 */ /* 0x000fe40008000000 */
[----:B------:R-:W-:Y:S01]  /*108d0*/  UIADD3 UR8, UR6, -UR8, URZ ;  /* 0x8000000806087290 */ /* 0x000fe2000fffe03f */
[----:B------:R-:W-:Y:S11]  /*108e0*/  @!P1 BRA `(.L_x_1121) ;  /* 0x0000000000489947 */ /* 0x000ff60003800000 */
[----:B------:R-:W-:Y:S02]  /*108f0*/  UMOV UR4, UR6 ;  /* 0x0000000600047c82 */ /* 0x000fe40008000000 */
        /* <DEDUP_REMOVED lines=10> */
.L_x_1122:
[----:B------:R-:W-:-:S11]  /*109a0*/  UISETP.NE.AND UP0, UPT, UR5, 0x1, UPT ;  /* 0x000000010500788c */ /* 0x000fd6000bf05270 */
[----:B------:R-:W-:Y:S02]  /*109b0*/  @UP0 ULDC.64 UR10, c[0x0][0x9e8] ;  /* 0x00027a00000a0ab9 */ /* 0x000fe40000000a00 */
[----:B------:R-:W-:-:S04]  /*109c0*/  UIMAD.WIDE.U32 UR6, UR4, UR10, URZ ;  /* 0x0000000a040672a5 */ /* 0x000fc8000f8e003f */
[----:B------:R-:W-:-:S12]  /*109d0*/  @UP0 USHF.R.U32.HI UR4, URZ, UR11, UR7 ;  /* 0x0000000b3f040299 */ /* 0x000fd80008011607 */
.L_x_1123:
[----:B------:R-:W-:-:S04]  /*109e0*/  UIMAD UR4, UR4, UR5, URZ ;  /* 0x00000005040472a4 */ /* 0x000fc8000f8e023f */
[----:B------:R-:W-:-:S04]  /*109f0*/  UISETP.LT.AND UP0, UPT, UR8, UR4, UPT ;  /* 0x000000040800728c */ /* 0x000fc8000bf01270 */
[----:B------:R-:W-:-:S12]  /*10a00*/  USEL UR8, UR8, UR4, !UP0 ;  /* 0x0000000408087287 */ /* 0x000fd8000c000000 */
.L_x_1121:
        /* <DEDUP_REMOVED lines=26> */
.L_x_1125:
        /* <DEDUP_REMOVED lines=20> */
.L_x_1128:
[----:B------:R-:W-:Y:S05]  /*10cf0*/  BSYNC B6 ;  /* 0x0000000000067941 */ /* 0x000fea0003800000 */
.L_x_1127:
        /* <DEDUP_REMOVED lines=22> */
.L_x_1130:
[----:B------:R-:W-:Y:S05]  /*10e60*/  BSYNC B6 ;  /* 0x0000000000067941 */ /* 0x000fea0003800000 */
.L_x_1129:
        /* <DEDUP_REMOVED lines=20> */
.L_x_1132:
[----:B------:R-:W-:Y:S05]  /*10fb0*/  BSYNC B6 ;  /* 0x0000000000067941 */ /* 0x000fea0003800000 */
.L_x_1131:
        /* <DEDUP_REMOVED lines=19> */
.L_x_1134:
[----:B------:R-:W-:Y:S05]  /*110f0*/  BSYNC B6 ;  /* 0x0000000000067941 */ /* 0x000fea0003800000 */
.L_x_1133:
[----:B------:R-:W0:Y:S01]  /*11100*/  LDC.64 R2, c[0x0][0x9f8] ;  /* 0x00027e00ff027b82 */ /* 0x000e220000000a00 */
[----:B------:R-:W-:-:S07]  /*11110*/  IMAD.MOV.U32 R27, RZ, RZ, R19 ;  /* 0x000000ffff1b7224 */ /* 0x000fce00078e0013 */
[----:B------:R-:W1:Y:S01]  /*11120*/  LDC R4, c[0x0][0x430] ;  /* 0x00010c00ff047b82 */ /* 0x000e620000000800 */
[----:B------:R-:W2:Y:S01]  /*11130*/  S2R R21, SR_TID.X ;  /* 0x0000000000157919 */ /* 0x000ea20000002100 */
[----:B------:R-:W3:Y:S01]  /*11140*/  S2R R20, SR_TID.X ;  /* 0x0000000000147919 */ /* 0x000ee20000002100 */
[----:B------:R-:W-:-:S05]  /*11150*/  IMAD.U32 R7, RZ, RZ, UR41 ;  /* 0x00000029ff077e24 */ /* 0x000fca000f8e00ff */
[----:B------:R-:W4:Y:S01]  /*11160*/  LDC R11, c[0x0][0x2f4] ;  /* 0x0000bd00ff0b7b82 */ /* 0x000f220000000800 */
[----:B0-----:R-:W-:-:S04]  /*11170*/  ISETP.NE.U32.AND P0, PT, R2, RZ, PT ;  /* 0x000000ff0200720c */ /* 0x001fc80003f05070 */
[----:B------:R-:W-:-:S13]  /*11180*/  ISETP.NE.AND.EX P0, PT, R3, RZ, PT, P0 ;  /* 0x000000ff0300720c */ /* 0x000fda0003f05300 */
[----:B------:R-:W0:Y:S02]  /*11190*/  @P0 LDC.64 R2, c[0x0][0x9f8] ;  /* 0x00027e00ff020b82 */ /* 0x000e240000000a00 */
[----:B0-----:R-:W-:-:S05]  /*111a0*/  @P0 IMAD.WIDE R2, R19, 0x4, R2 ;  /* 0x0000000413020825 */ /* 0x001fca00078e0202 */
[----:B------:R0:W4:Y:S01]  /*111b0*/  @P0 LDG.E R27, desc[UR54][R2.64] ;  /* 0x00000036021b0981 */ /* 0x000122000c1e1900 */
[----:B-1----:R-:W-:Y:S01]  /*111c0*/  ISETP.NE.AND P1, PT, R4, 0x1, PT ;  /* 0x000000010400780c */ /* 0x002fe20003f25270 */
[----:B--2---:R-:W-:Y:S01]  /*111d0*/  IMAD.SHL.U32 R21, R21, 0x40, RZ ;  /* 0x0000004015157824 */ /* 0x004fe200078e00ff */
[----:B---3--:R-:W-:Y:S02]  /*111e0*/  LOP3.LUT R20, R20, 0x7f, RZ, 0xc0, !PT ;  /* 0x0000007f14147812 */ /* 0x008fe400078ec0ff */
[----:B------:R-:W-:Y:S02]  /*111f0*/  LEA R7, R7, 0xffffff80, 0x7 ;  /* 0xffffff8007077811 */ /* 0x000fe400078e38ff */
[----:B------:R-:W-:Y:S02]  /*11200*/  SHF.R.U32.HI R20, RZ, 0x1, R20 ;  /* 0x00000001ff147819 */ /* 0x000fe40000011614 */
[----:B------:R-:W-:Y:S02]  /*11210*/  LOP3.LUT R21, R21, 0x40, RZ, 0xc0, !PT ;  /* 0x0000004015157812 */ /* 0x000fe400078ec0ff */
[----:B------:R-:W-:-:S02]  /*11220*/  LOP3.LUT R23, R23, 0xffffffef, RZ, 0xc0, !PT ;  /* 0xffffffef17177812 */ /* 0x000fc400078ec0ff */
[----:B------:R-:W-:Y:S01]  /*11230*/  LOP3.LUT R0, R7, R20, R21, 0xfe, !PT ;  /* 0x0000001407007212 */ /* 0x000fe200078efe15 */
[----:B0-----:R-:W0:Y:S01]  /*11240*/  @P1 LDC R3, c[0x0][0x434] ;  /* 0x00010d00ff031b82 */ /* 0x001e220000000800 */
[----:B----4-:R-:W-:Y:S02]  /*11250*/  ISETP.GE.AND P3, PT, R29, R11, PT ;  /* 0x0000000b1d00720c */ /* 0x010fe40003f66270 */
[C---:B------:R-:W-:Y:S01]  /*11260*/  ISETP.GE.AND P0, PT, R0.reuse, UR40, PT ;  /* 0x0000002800007c0c */ /* 0x040fe2000bf06270 */
[----:B------:R-:W-:Y:S01]  /*11270*/  VIADD R0, R0, UR36 ;  /* 0x0000002400007c36 */ /* 0x000fe20008000000 */
[----:B------:R-:W-:-:S03]  /*11280*/  @P1 LOP3.LUT R23, R23, 0x10, RZ, 0xfc, !PT ;  /* 0x0000001017171812 */ /* 0x000fc600078efcff */
[----:B------:R-:W1:Y:S01]  /*11290*/  @P1 LDC R2, c[0x0][0x438] ;  /* 0x00010e00ff021b82 */ /* 0x000e620000000800 */
[----:B------:R-:W-:Y:S02]  /*112a0*/  IMAD.MOV.U32 R8, RZ, RZ, R0 ;  /* 0x000000ffff087224 */ /* 0x000fe400078e0000 */
[----:B0-----:R-:W-:-:S05]  /*112b0*/  @P1 IMAD.HI.U32 R3, R0, R3, RZ ;  /* 0x0000000300031227 */ /* 0x001fca00078e00ff */
[----:B-1----:R-:W-:Y:S02]  /*112c0*/  @P1 SHF.R.U32.HI R8, RZ, R2, R3 ;  /* 0x00000002ff081219 */ /* 0x002fe40000011603 */
[----:B------:R-:W0:Y:S02]  /*112d0*/  @!P0 LDC.64 R2, c[0x0][0x428] ;  /* 0x00010a00ff028b82 */ /* 0x000e240000000a00 */
[--C-:B------:R-:W-:Y:S01]  /*112e0*/  @!P0 SHF.R.S32.HI R9, RZ, 0x1f, R8.reuse ;  /* 0x0000001fff098819 */ /* 0x100fe20000011408 */
[----:B------:R-:W-:-:S04]  /*112f0*/  IMAD.MOV R6, RZ, RZ, -R8 ;  /* 0x000000ffff067224 */ /* 0x000fc800078e0a08 */
[----:B------:R-:W-:Y:S02]  /*11300*/  IMAD R6, R4, R6, R0 ;  /* 0x0000000604067224 */ /* 0x000fe400078e0200 */
[----:B------:R-:W1:Y:S01]  /*11310*/  @!P0 LDC.64 R4, c[0x0][0x418] ;  /* 0x00010600ff048b82 */ /* 0x000e620000000a00 */
[----:B------:R-:W-:Y:S02]  /*11320*/  LOP3.LUT R12, R29, 0x20, RZ, 0xfc, !PT ;  /* 0x000000201d0c7812 */ /* 0x000fe400078efcff */
[----:B------:R-:W-:Y:S01]  /*11330*/  LOP3.LUT R23, R23, 0xfffffff7, RZ, 0xc0, !PT ;  /* 0xfffffff717177812 */ /* 0x000fe200078ec0ff */
[----:B------:R-:W-:-:S03]  /*11340*/  IMAD.U32 R13, RZ, RZ, UR43 ;  /* 0x0000002bff0d7e24 */ /* 0x000fc6000f8e00ff */
[----:B------:R-:W-:Y:S02]  /*11350*/  @P3 LOP3.LUT R23, R23, 0x8, RZ, 0xfc, !PT ;  /* 0x0000000817173812 */ /* 0x000fe400078efcff */
[----:B------:R-:W-:Y:S02]  /*11360*/  ISETP.NE.AND P2, PT, R13, 0x3, PT ;  /* 0x000000030d00780c */ /* 0x000fe40003f45270 */
[----:B------:R-:W-:-:S04]  /*11370*/  LOP3.LUT R23, R23, 0xfffffffe, RZ, 0xc0, !PT ;  /* 0xfffffffe17177812 */ /* 0x000fc800078ec0ff */
[----:B------:R-:W-:Y:S01]  /*11380*/  LOP3.LUT R23, R23, 0xfffffffb, RZ, 0xc0, !PT ;  /* 0xfffffffb17177812 */ /* 0x000fe200078ec0ff */
[----:B------:R-:W-:Y:S01]  /*11390*/  UMOV UR4, 0xffffffff ;  /* 0xffffffff00047882 */ /* 0x000fe20000000000 */
[----:B------:R-:W-:Y:S01]  /*113a0*/  SHF.R.S32.HI R10, RZ, 0x1f, R27 ;  /* 0x0000001fff0a7819 */ /* 0x000fe2000001141b */
[----:B0-----:R-:W-:-:S04]  /*113b0*/  @!P0 IMAD.WIDE.U32 R8, R27, R2, R8 ;  /* 0x000000021b088225 */ /* 0x001fc800078e0008 */
[----:B------:R-:W-:Y:S01]  /*113c0*/  @!P0 IMAD R2, R10, R2, RZ ;  /* 0x000000020a028224 */ /* 0x000fe200078e02ff */
[----:B------:R0:W-:Y:S03]  /*113d0*/  STL [R1], R10 ;  /* 0x0000000a01007387 */ /* 0x0001e60000100800 */
[----:B------:R-:W-:Y:S01]  /*113e0*/  @!P0 IMAD R0, R27, R3, R2 ;  /* 0x000000031b008224 */ /* 0x000fe200078e0202 */
[----:B-1----:R-:W-:-:S03]  /*113f0*/  @!P0 LEA R2, P1, R8, R4, 0x2 ;  /* 0x0000000408028211 */ /* 0x002fc600078210ff */
[----:B------:R-:W-:-:S05]  /*11400*/  @!P0 IMAD.IADD R0, R9, 0x1, R0 ;  /* 0x0000000109008824 */ /* 0x000fca00078e0200 */
[----:B------:R-:W-:Y:S01]  /*11410*/  @!P0 LEA.HI.X R3, R8, R5, R0, 0x2, P1 ;  /* 0x0000000508038211 */ /* 0x000fe200008f1400 */
[----:B------:R-:W-:Y:S01]  /*11420*/  IMAD.MOV.U32 R5, RZ, RZ, RZ ;  /* 0x000000ffff057224 */ /* 0x000fe200078e00ff */
[----:B------:R-:W-:Y:S02]  /*11430*/  ISETP.GE.AND P1, PT, R12, R11, PT ;  /* 0x0000000b0c00720c */ /* 0x000fe40003f26270 */
[----:B0-----:R-:W-:-:S03]  /*11440*/  LOP3.LUT R10, R29, 0x40, RZ, 0xfc, !PT ;  /* 0x000000401d0a7812 */ /* 0x001fc600078efcff */
[----:B------:R0:W5:Y:S01]  /*11450*/  @!P0 LDG.E R5, desc[UR54][R2.64] ;  /* 0x0000003602058981 */ /* 0x000162000c1e1900 */
[----:B------:R-:W-:-:S07]  /*11460*/  ISETP.GE.AND P0, PT, R10, R11, PT ;  /* 0x0000000b0a00720c */ /* 0x000fce0003f06270 */
[----:B------:R-:W-:-:S04]  /*11470*/  @P1 LOP3.LUT R23, R23, 0x4, RZ, 0xfc, !PT ;  /* 0x0000000417171812 */ /* 0x000fc800078efcff */
[----:B------:R-:W-:-:S04]  /*11480*/  @P2 LOP3.LUT R23, R23, 0x1, RZ, 0xfc, !PT ;  /* 0x0000000117172812 */ /* 0x000fc800078efcff */
[----:B------:R-:W-:-:S04]  /*11490*/  LOP3.LUT R23, R23, 0xfffffffd, RZ, 0xc0, !PT ;  /* 0xfffffffd17177812 */ /* 0x000fc800078ec0ff */
[----:B------:R-:W-:Y:S01]  /*114a0*/  @P0 LOP3.LUT R23, R23, 0x2, RZ, 0xfc, !PT ;  /* 0x0000000217170812 */ /* 0x000fe200078efcff */
[----:B0-----:R-:W-:Y:S06]  /*114b0*/  BRA.DIV UR4, `(.L_x_1135) ;  /* 0x0000003e04b07947 */ /* 0x001fec000b800000 */
.L_x_1215:
[----:B------:R-:W-:Y:S01]  /*114c0*/  SHF.R.S32.HI R28, RZ, 0x1f, R18 ;  /* 0x0000001fff1c7819 */ /* 0x000fe20000011412 */
[----:B------:R-:W-:Y:S06]  /*114d0*/  @!P2 BRA `(.L_x_1136) ;  /* 0x000000000004a947 */ /* 0x000fec0003800000 */
[----:B------:R-:W-:Y:S01]  /*114e0*/  BPT.TRAP 0x1 ;  /* 0x000000040000795c */ /* 0x000fe20000300000 */
.L_x_1136:
[----:B------:R-:W-:Y:S01]  /*114f0*/  IMAD R4, R24, 0x8, R22 ;  /* 0x0000000818047824 */ /* 0x000fe200078e0216 */
[----:B------:R-:W-:Y:S01]  /*11500*/  SHF.L.U32 R26, R25, 0x1f, RZ ;  /* 0x0000001f191a7819 */ /* 0x000fe200000006ff */
[----:B------:R-:W-:Y:S01]  /*11510*/  BSSY B0, `(.L_x_1137) ;  /* 0x0000004000007945 */ /* 0x000fe20003800000 */
[----:B------:R-:W-:Y:S02]  /*11520*/  SHF.R.S32.HI R20, RZ, 0x1f, R6 ;  /* 0x0000001fff147819 */ /* 0x000fe40000011406 */
[----:B------:R-:W0:Y:S02]  /*11530*/  SYNCS.PHASECHK.TRANS64.TRYWAIT P0, [R4+URZ+0x19c80], R26 ;  /* 0x019c801a040075a7 */ /* 0x000e24000800017f */
[----:B0-----:R-:W-:Y:S05]  /*11540*/  @!P0 BRA `(.L_x_1138) ;  /* 0x0000003c00b88947 */ /* 0x001fea0003800000 */
.L_x_1216:
[----:B------:R-:W-:Y:S05]  /*11550*/  BSYNC B0 ;  /* 0x0000000000007941 */ /* 0x000fea0003800000 */
.L_x_1137:
[----:B------:R-:W2:Y:S01]  /*11560*/  LDL R10, [R1+0x8] ;  /* 0x00000800010a7983 */ /* 0x000ea20000100800 */
[----:B------:R-:W-:Y:S01]  /*11570*/  ULDC.64 UR4, c[0x0][0x328] ;  /* 0x0000ca0000047ab9 */ /* 0x000fe20000000a00 */
[----:B-----5:R-:W-:Y:S01]  /*11580*/  SHF.R.S32.HI R21, RZ, 0x1f, R5 ;  /* 0x0000001fff157819 */ /* 0x020fe20000011405 */
[----:B------:R-:W-:Y:S01]  /*11590*/  IMAD R0, R20, UR4, RZ ;  /* 0x0000000414007c24 */ /* 0x000fe2000f8e02ff */
[----:B------:R-:W1:Y:S01]  /*115a0*/  S2R R8, SR_TID.X ;  /* 0x0000000000087919 */ /* 0x000e620000002100 */
        /* <DEDUP_REMOVED lines=18> */
[----:B------:R-:W-:Y:S02]  /*116d0*/  IADD3.X R9, R3, UR7, R9, P0, !PT ;  /* 0x0000000703097c10 */ /* 0x000fe400087fe409 */
[----:B------:R-:W-:Y:S01]  /*116e0*/  ISETP.GE.AND P0, PT, R7, 0x1, PT ;  /* 0x000000010700780c */ /* 0x000fe20003f06270 */
[----:B--2---:R-:W-:Y:S01]  /*116f0*/  IMAD R10, R24, 0x3000, R10 ;  /* 0x00003000180a7824 */ /* 0x004fe200078e020a */
[----:B------:R-:W-:Y:S11]  /*11700*/  BRA.DIV UR4, `(.L_x_1139) ;  /* 0x0000003e045c7947 */ /* 0x000ff6000b800000 */
[----:B------:R-:W1:Y:S01]  /*11710*/  SHFL.IDX PT, R2, R8, RZ, 0x1e1f ;  /* 0x001e1fff08027589 */ /* 0x000e6200000e0000 */
[----:B------:R-:W2:Y:S01]  /*11720*/  LDC R12, c[0x0][0x2f4] ;  /* 0x0000bd00ff0c7b82 */ /* 0x000ea20000000800 */
[C---:B------:R-:W-:Y:S02]  /*11730*/  LOP3.LUT R13, R29.reuse, 0x20, RZ, 0xfc, !PT ;  /* 0x000000201d0d7812 */ /* 0x040fe400078efcff */
[----:B------:R-:W3:Y:S01]  /*11740*/  SHFL.IDX PT, R0, R9, RZ, 0x1e1f ;  /* 0x001e1fff09007589 */ /* 0x000ee200000e0000 */
[----:B------:R-:W-:-:S03]  /*11750*/  LOP3.LUT R11, R29, 0x40, RZ, 0xfc, !PT ;  /* 0x000000401d0b7812 */ /* 0x000fc600078efcff */
[----:B------:R-:W4:Y:S01]  /*11760*/  SHFL.IDX PT, R9, R9, 0x1, 0x1e1f ;  /* 0x003e1f0009097f89 */ /* 0x000f2200000e0000 */
[C---:B-1----:R-:W-:Y:S02]  /*11770*/  IADD3 R2, P1, R29.reuse, R2, RZ ;  /* 0x000000021d027210 */ /* 0x042fe40007f3e0ff */
[-C--:B--2---:R-:W-:Y:S02]  /*11780*/  ISETP.GE.AND P3, PT, R29, R12.reuse, PT ;  /* 0x0000000c1d00720c */ /* 0x084fe40003f66270 */
[----:B------:R-:W-:Y:S01]  /*11790*/  ISETP.GE.AND P2, PT, R13, R12, PT ;  /* 0x0000000c0d00720c */ /* 0x000fe20003f46270 */
[----:B---3--:R-:W-:Y:S01]  /*117a0*/  IMAD.X R3, RZ, RZ, R0, P1 ;  /* 0x000000ffff037224 */ /* 0x008fe200008e0600 */
        /* <DEDUP_REMOVED lines=9> */
[----:B-1--4-:R1:W2:Y:S10]  /*11840*/  SHFL.IDX PT, R2, R8, 0x1, 0x1e1f ;  /* 0x003e1f0008027f89 */ /* 0x0122b400000e0000 */
.L_x_1222:
[C---:B------:R-:W-:Y:S02]  /*11850*/  ISETP.LT.OR P3, PT, R7.reuse, 0x41, P3 ;  /* 0x000000410700780c */ /* 0x040fe40001f61670 */
[C---:B------:R-:W-:Y:S02]  /*11860*/  ISETP.LT.OR P2, PT, R7.reuse, 0x41, P2 ;  /* 0x000000410700780c */ /* 0x040fe40001741670 */
[----:B------:R-:W-:Y:S02]  /*11870*/  ISETP.LT.OR P1, PT, R7, 0x41, P1 ;  /* 0x000000410700780c */ /* 0x000fe40000f21670 */
[----:B--2---:R-:W-:-:S05]  /*11880*/  IADD3 R2, P5, R29, R2, RZ ;  /* 0x000000021d027210 */ /* 0x004fca0007fbe0ff */
        /* <DEDUP_REMOVED lines=9> */
.L_x_1140:
        /* <DEDUP_REMOVED lines=11> */
.L_x_1141:
[----:B------:R2:W-:Y:S01]  /*119d0*/  SYNCS.ARRIVE.TRANS64.A1T0 RZ, [R4+URZ+0x19c70], RZ ;  /* 0x019c70ff04ff79a7 */ /* 0x0005e2000810003f */
[----:B------:R-:W-:Y:S05]  /*119e0*/  @!P3 BRA `(.L_x_1142) ;  /* 0x000000000004b947 */ /* 0x000fea0003800000 */
[----:B------:R-:W-:Y:S01]  /*119f0*/  BPT.TRAP 0x1 ;  /* 0x000000040000795c */ /* 0x000fe20000300000 */
.L_x_1142:
[----:B------:R-:W3:Y:S01]  /*11a00*/  SYNCS.PHASECHK.TRANS64.TRYWAIT P1, [R4+URZ+0x19c40], R26 ;  /* 0x019c401a040075a7 */ /* 0x000ee2000802017f */
[----:B------:R-:W-:Y:S04]  /*11a10*/  BSSY B0, `(.L_x_1143) ;  /* 0x0000002000007945 */ /* 0x000fe80003800000 */
[----:B---3--:R-:W-:Y:S05]  /*11a20*/  @!P1 BRA `(.L_x_1144) ;  /* 0x0000003c006c9947 */ /* 0x008fea0003800000 */
.L_x_1223:
[----:B------:R-:W-:Y:S05]  /*11a30*/  BSYNC B0 ;  /* 0x0000000000007941 */ /* 0x000fea0003800000 */
.L_x_1143:
[----:B------:R-:W-:Y:S01]  /*11a40*/  ULDC.64 UR4, c[0x0][0x300] ;  /* 0x0000c00000047ab9 */ /* 0x000fe20000000a00 */
[----:B-1----:R-:W1:Y:S01]  /*11a50*/  LDC R8, c[0x0][0x2f4] ;  /* 0x0000bd00ff087b82 */ /* 0x002e620000000800 */
[----:B------:R-:W-:Y:S01]  /*11a60*/  IMAD R7, R20, UR4, RZ ;  /* 0x0000000414077c24 */ /* 0x000fe2000f8e02ff */
[----:B------:R-:W-:Y:S01]  /*11a70*/  ULDC.64 UR6, c[0x0][0x2e8] ;  /* 0x0000ba0000067ab9 */ /* 0x000fe20000000a00 */
[C---:B------:R-:W-:Y:S01]  /*11a80*/  IMAD.WIDE.U32 R2, R6.reuse, UR4, RZ ;  /* 0x0000000406027c25 */ /* 0x040fe2000f8e00ff */
        /* <DEDUP_REMOVED lines=13> */
[-C--:B-1----:R-:W-:Y:S02]  /*11b60*/  ISETP.GE.AND P2, PT, R10, R8.reuse, PT ;  /* 0x000000080a00720c */ /* 0x082fe40003f46270 */
[----:B------:R-:W-:Y:S01]  /*11b70*/  IMAD R6, R18, UR5, R6 ;  /* 0x0000000512067c24 */ /* 0x000fe2000f8e0206 */
[----:B------:R-:W-:Y:S02]  /*11b80*/  IADD3 R5, P1, R2, UR6, RZ ;  /* 0x0000000602057c10 */ /* 0x000fe4000ff3e0ff */
[----:B------:R-:W-:-:S02]  /*11b90*/  ISETP.GE.AND P3, PT, R9, R8, PT ;  /* 0x000000080900720c */ /* 0x000fc40003f66270 */
[----:B------:R-:W-:Y:S02]  /*11ba0*/  IADD3.X R6, R3, UR7, R6, P1, !PT ;  /* 0x0000000703067c10 */ /* 0x000fe40008ffe406 */
[----:B------:R-:W-:Y:S01]  /*11bb0*/  ISETP.GE.AND P5, PT, R29, R8, PT ;  /* 0x000000081d00720c */ /* 0x000fe20003fa6270 */
[----:B------:R-:W-:-:S12]  /*11bc0*/  BRA.DIV UR4, `(.L_x_1145) ;  /* 0x0000003e04187947 */ /* 0x000fd8000b800000 */
        /* <DEDUP_REMOVED lines=12> */
.L_x_1229:
        /* <DEDUP_REMOVED lines=10> */
.L_x_1146:
        /* <DEDUP_REMOVED lines=11> */
.L_x_1147:
[----:B------:R0:W-:Y:S02]  /*11de0*/  SYNCS.ARRIVE.TRANS64.A1T0 RZ, [R4+URZ+0x19c30], RZ ;  /* 0x019c30ff04ff79a7 */ /* 0x0001e4000810003f */
[----:B------:R-:W-:Y:S05]  /*11df0*/  WARPSYNC.ALL ;  /* 0x0000000000007948 */ /* 0x000fea0003800000 */
[----:B------:R-:W-:Y:S01]  /*11e00*/  ULDC.64 UR4, c[0x0][0x298] ;  /* 0x0000a60000047ab9 */ /* 0x000fe20000000a00 */
[----:B------:R-:W-:Y:S01]  /*11e10*/  VIADD R2, R22, 0xf000 ;  /* 0x0000f00016027836 */ /* 0x000fe20000000000 */
[----:B------:R-:W-:Y:S01]  /*11e20*/  SHF.R.S32.HI R0, RZ, 0x1f, R17 ;  /* 0x0000001fff007819 */ /* 0x000fe20000011411 */
[----:B0-23--:R-:W-:Y:S01]  /*11e30*/  IMAD.WIDE.U32 R4, R17, UR4, RZ ;  /* 0x0000000411047c25 */ /* 0x00dfe2000f8e00ff */
[----:B------:R-:W-:Y:S01]  /*11e40*/  BSSY B6, `(.L_x_1148) ;  /* 0x0000018000067945 */ /* 0x000fe20003800000 */
[----:B------:R-:W-:Y:S01]  /*11e50*/  BAR.SYNC.DEFER_BLOCKING 0x8, 0x200 ;  /* 0x0208000000007b1d */ /* 0x000fe20000010000 */
[----:B------:R-:W-:Y:S01]  /*11e60*/  LOP3.LUT P0, RZ, R2, 0x9f, RZ, 0xc0, !PT ;  /* 0x0000009f02ff7812 */ /* 0x000fe2000780c0ff */
[----:B------:R-:W-:-:S04]  /*11e70*/  IMAD R0, R0, UR4, RZ ;  /* 0x0000000400007c24 */ /* 0x000fc8000f8e02ff */
[----:B------:R-:W-:Y:S01]  /*11e80*/  IMAD R0, R17, UR5, R0 ;  /* 0x0000000511007c24 */ /* 0x000fe2000f8e0200 */
[----:B------:R0:W-:Y:S03]  /*11e90*/  STL.64 [R1+0x18], R4 ;  /* 0x0000180401007387 */ /* 0x0001e60000100a00 */
[----:B------:R-:W-:-:S04]  /*11ea0*/  IMAD.IADD R17, R5, 0x1, R0 ;  /* 0x0000000105117824 */ /* 0x000fc800078e0200 */
[----:B------:R-:W-:Y:S05]  /*11eb0*/  @!P0 BRA `(.L_x_1149) ;  /* 0x0000000000408947 */ /* 0x000fea0003800000 */
[----:B------:R-:W-:Y:S01]  /*11ec0*/  MOV R2, 0x0 ;  /* 0x0000000000027802 */ /* 0x000fe20000000f00 */
[----:B------:R-:W-:Y:S01]  /*11ed0*/  ULDC.64 UR6, c[0x4][0x98] ;  /* 0x0100260000067ab9 */ /* 0x000fe20000000a00 */
[----:B------:R-:W-:Y:S01]  /*11ee0*/  ULDC.64 UR8, c[0x4][0xa0] ;  /* 0x0100280000087ab9 */ /* 0x000fe20000000a00 */
[----:B------:R-:W-:Y:S01]  /*11ef0*/  ULDC.64 UR4, c[0x4][0x28] ;  /* 0x01000a0000047ab9 */ /* 0x000fe20000000a00 */
[----:B0-----:R-:W-:Y:S02]  /*11f00*/  IMAD.U32 R4, RZ, RZ, UR6 ;  /* 0x00000006ff047e24 */ /* 0x001fe4000f8e00ff */
        /* <DEDUP_REMOVED lines=11> */
.L_x_1149:
[----:B------:R-:W-:Y:S05]  /*11fc0*/  BSYNC B6 ;  /* 0x0000000000067941 */ /* 0x000fea0003800000 */
.L_x_1148:
[----:B------:R-:W2:Y:S01]  /*11fd0*/  LDL.LU.64 R20, [R1+0x18] ;  /* 0x0000180001147983 */ /* 0x000ea20000300a00 */
[----:B------:R-:W-:Y:S01]  /*11fe0*/  UISETP.NE.AND UP0, UPT, UR46, URZ, UPT ;  /* 0x0000003f2e00728c */ /* 0x000fe2000bf05270 */
[----:B------:R-:W-:Y:S01]  /*11ff0*/  LOP3.LUT P6, RZ, R23, 0x20, RZ, 0xc0, !PT ;  /* 0x0000002017ff7812 */ /* 0x000fe200078cc0ff */
[----:B------:R-:W-:Y:S01]  /*12000*/  ULDC.64 UR4, c[0x0][0x2d8] ;  /* 0x0000b60000047ab9 */ /* 0x000fe20000000a00 */
[----:B------:R1:W5:Y:S01]  /*12010*/  LDL R10, [R1+0x14] ;  /* 0x00001400010a7983 */ /* 0x0003620000100800 */
[----:B0-----:R-:W-:Y:S01]  /*12020*/  SHF.R.S32.HI R4, RZ, 0x1f, R19 ;  /* 0x0000001fff047819 */ /* 0x001fe20000011413 */
[----:B------:R-:W-:Y:S01]  /*12030*/  IMAD.MOV.U32 R3, RZ, RZ, R17 ;  /* 0x000000ffff037224 */ /* 0x000fe200078e0011 */
[----:B------:R-:W-:Y:S01]  /*12040*/  PLOP3.LUT P0, PT, PT, PT, UP0, 0x80, 0x0 ;  /* 0x000000000000781c */ /* 0x000fe20003f0f008 */
[----:B------:R-:W-:Y:S01]  /*12050*/  IMAD R5, R28, UR4, RZ ;  /* 0x000000041c057c24 */ /* 0x000fe2000f8e02ff */
[----:B------:R-:W-:Y:S01]  /*12060*/  SEL R4, R4, RZ, !P6 ;  /* 0x000000ff04047207 */ /* 0x000fe20007000000 */
[----:B------:R-:W0:Y:S01]  /*12070*/  LDC R9, c[0x0][0x448] ;  /* 0x00011200ff097b82 */ /* 0x000e220000000800 */
[----:B------:R-:W-:Y:S01]  /*12080*/  SEL R0, R19, RZ, !P6 ;  /* 0x000000ff13007207 */ /* 0x000fe20007000000 */
[----:B------:R-:W-:Y:S01]  /*12090*/  IMAD R5, R18, UR5, R5 ;  /* 0x0000000512057c24 */ /* 0x000fe2000f8e0205 */
[----:B------:R-:W-:Y:S01]  /*120a0*/  ULDC.64 UR6, c[0x0][0x2c8] ;  /* 0x0000b20000067ab9 */ /* 0x000fe20000000a00 */
[----:B------:R-:W-:Y:S01]  /*120b0*/  ULDC.64 UR8, c[0x0][0x280] ;  /* 0x0000a00000087ab9 */ /* 0x000fe20000000a00 */
[----:B------:R-:W-:Y:S01]  /*120c0*/  @UP0 ULDC UR10, c[0x0][0x44c] ;  /* 0x00011300000a0ab9 */ /* 0x000fe20000000800 */
[----:B------:R-:W-:-:S02]  /*120d0*/  LOP3.LUT R12, R29, 0x20, RZ, 0xfc, !PT ;  /* 0x000000201d0c7812 */ /* 0x000fc400078efcff */
[----:B------:R-:W-:Y:S01]  /*120e0*/  LOP3.LUT R11, R29, 0x40, RZ, 0xfc, !PT ;  /* 0x000000401d0b7812 */ /* 0x000fe200078efcff */
[----:B--2---:R-:W-:Y:S01]  /*120f0*/  IMAD.MOV.U32 R2, RZ, RZ, R20 ;  /* 0x000000ffff027224 */ /* 0x004fe200078e0014 */
[----:B------:R-:W2:Y:S03]  /*12100*/  S2R R21, SR_TID.X ;  /* 0x0000000000157919 */ /* 0x000ea60000002100 */
[----:B------:R-:W-:Y:S01]  /*12110*/  IMAD.WIDE.U32 R2, R18, UR4, R2 ;  /* 0x0000000412027c25 */ /* 0x000fe2000f8e0002 */
[----:B------:R-:W3:Y:S01]  /*12120*/  S2R R20, SR_TID.X ;  /* 0x0000000000147919 */ /* 0x000ee20000002100 */
[----:B------:R-:W-:Y:S02]  /*12130*/  ULDC.64 UR4, c[0x0][0x2e0] ;  /* 0x0000b80000047ab9 */ /* 0x000fe40000000a00 */
[----:B------:R-:W-:Y:S02]  /*12140*/  IMAD.IADD R3, R3, 0x1, R5 ;  /* 0x0000000103037824 */ /* 0x000fe400078e0205 */
[----:B------:R-:W-:-:S02]  /*12150*/  IMAD R4, R4, UR4, RZ ;  /* 0x0000000404047c24 */ /* 0x000fc4000f8e02ff */
[----:B------:R-:W-:Y:S01]  /*12160*/  IMAD.WIDE.U32 R2, R0, UR4, R2 ;  /* 0x0000000400027c25 */ /* 0x000fe2000f8e0002 */
[----:B------:R-:W-:-:S03]  /*12170*/  @UP0 ULDC UR4, c[0x0][0x44c] ;  /* 0x0001130000040ab9 */ /* 0x000fc60000000800 */
[----:B------:R-:W-:Y:S02]  /*12180*/  IMAD R5, R0, UR5, R4 ;  /* 0x0000000500057c24 */ /* 0x000fe4000f8e0204 */
[----:B--2---:R-:W-:Y:S01]  /*12190*/  IMAD.SHL.U32 R21, R21, 0x40, RZ ;  /* 0x0000004015157824 */ /* 0x004fe200078e00ff */
[----:B---3--:R-:W-:-:S04]  /*121a0*/  LOP3.LUT R20, R20, 0x7f, RZ, 0xc0, !PT ;  /* 0x0000007f14147812 */ /* 0x008fc800078ec0ff */
[----:B------:R-:W-:Y:S02]  /*121b0*/  LOP3.LUT R21, R21, 0x40, RZ, 0xc0, !PT ;  /* 0x0000004015157812 */ /* 0x000fe400078ec0ff */
[----:B------:R-:W-:-:S04]  /*121c0*/  SHF.R.U32.HI R20, RZ, 0x1, R20 ;  /* 0x00000001ff147819 */ /* 0x000fc80000011614 */
[----:B------:R-:W-:-:S05]  /*121d0*/  LOP3.LUT R20, R20, R21, RZ, 0xfc, !PT ;  /* 0x0000001514147212 */ /* 0x000fca00078efcff */
[----:B------:R-:W-:-:S04]  /*121e0*/  VIADD R0, R20, UR39 ;  /* 0x0000002714007c36 */ /* 0x000fc80008000000 */
[----:B------:R-:W-:Y:S01]  /*121f0*/  @P0 IMAD.HI.U32 R4, R0, UR4, RZ ;  /* 0x0000000400040c27 */ /* 0x000fe2000f8e00ff */
[----:B------:R-:W-:Y:S01]  /*12200*/  PLOP3.LUT P0, PT, PT, PT, UP0, 0x80, 0x0 ;  /* 0x000000000000781c */ /* 0x000fe20003f0f008 */
[----:B------:R-:W-:Y:S02]  /*12210*/  @UP0 ULDC UR4, c[0x0][0x450] ;  /* 0x0001140000040ab9 */ /* 0x000fe40000000800 */
[----:B------:R-:W-:Y:S02]  /*12220*/  IMAD.IADD R3, R3, 0x1, R5 ;  /* 0x0000000103037824 */ /* 0x000fe400078e0205 */
[----:B------:R-:W-:-:S08]  /*12230*/  IMAD.MOV.U32 R5, RZ, RZ, R0 ;  /* 0x000000ffff057224 */ /* 0x000fd000078e0000 */
[----:B------:R-:W-:Y:S01]  /*12240*/  @P0 SHF.R.U32.HI R5, RZ, UR4, R4 ;  /* 0x00000004ff050c19 */ /* 0x000fe20008011604 */
[----:B------:R-:W-:-:S03]  /*12250*/  ULDC.64 UR4, c[0x0][0x2d0] ;  /* 0x0000b40000047ab9 */ /* 0x000fc60000000a00 */
[--C-:B------:R-:W-:Y:S01]  /*12260*/  SHF.R.S32.HI R4, RZ, 0x1f, R5.reuse ;  /* 0x0000001fff047819 */ /* 0x100fe20000011405 */
[----:B------:R-:W-:-:S04]  /*12270*/  IMAD.MOV R6, RZ, RZ, -R5 ;  /* 0x000000ffff067224 */ /* 0x000fc800078e0a05 */
[----:B------:R-:W-:Y:S02]  /*12280*/  IMAD R4, R4, UR4, RZ ;  /* 0x0000000404047c24 */ /* 0x000fe4000f8e02ff */
[----:B0-----:R-:W-:Y:S02]  /*12290*/  IMAD R6, R9, R6, R0 ;  /* 0x0000000609067224 */ /* 0x001fe400078e0200 */
        /* <DEDUP_REMOVED lines=27> */
[----:B------:R-:W-:-:S04]  /*12450*/  IMAD.WIDE.U32 R2, R0, UR6, R2 ;  /* 0x0000000600027c25 */ /* 0x000fc8000f8e0002 */
[----:B------:R-:W-:Y:S01]  /*12460*/  IMAD R5, R0, UR7, R5 ;  /* 0x0000000700057c24 */ /* 0x000fe2000f8e0205 */
[----:B------:R-:W-:Y:S01]  /*12470*/  IADD3 R8, P0, R2, UR8, RZ ;  /* 0x0000000802087c10 */ /* 0x000fe2000ff1e0ff */
[----:B------:R-:W-:Y:S01]  /*12480*/  UMOV UR5, 0xffffffff ;  /* 0xffffffff00057882 */ /* 0x000fe20000000000 */
[----:B0-----:R-:W-:Y:S02]  /*12490*/  LOP3.LUT R20, R20, 0x7f, RZ, 0xc0, !PT ;  /* 0x0000007f14147812 */ /* 0x001fe400078ec0ff */
[----:B------:R-:W-:Y:S02]  /*124a0*/  IADD3.X R7, R3, UR9, R5, P0, !PT ;  /* 0x0000000903077c10 */ /* 0x000fe400087fe405 */
[----:B------:R-:W-:Y:S02]  /*124b0*/  ISETP.GE.AND P3, PT, R29, UR4, PT ;  /* 0x000000041d007c0c */ /* 0x000fe4000bf66270 */
[----:B------:R-:W-:Y:S02]  /*124c0*/  ISETP.GE.AND P2, PT, R12, UR4, PT ;  /* 0x000000040c007c0c */ /* 0x000fe4000bf46270 */
[----:B------:R-:W-:-:S02]  /*124d0*/  ISETP.GE.AND P0, PT, R11, UR4, PT ;  /* 0x000000040b007c0c */ /* 0x000fc4000bf06270 */
[----:B------:R-:W-:Y:S01]  /*124e0*/  SHF.R.U32.HI R17, RZ, 0x1, R20 ;  /* 0x00000001ff117819 */ /* 0x000fe20000011614 */
[----:B-1----:R-:W-:Y:S10]  /*124f0*/  BRA.DIV UR5, `(.L_x_1150) ;  /* 0x0000003605707947 */ /* 0x002ff4000b800000 */
[----:B------:R-:W0:Y:S01]  /*12500*/  SHFL.IDX PT, R3, R6, RZ, 0x1e1f ;  /* 0x001e1fff06037589 */ /* 0x000e2200000e0000 */
[----:B------:R-:W-:Y:S02]  /*12510*/  IMAD R0, R9, UR38, RZ ;  /* 0x0000002609007c24 */ /* 0x000fe4000f8e02ff */
[----:B------:R-:W-:Y:S01]  /*12520*/  VIADD R5, R17, UR39 ;  /* 0x0000002711057c36 */ /* 0x000fe20008000000 */
        /* <DEDUP_REMOVED lines=20> */
[----:B0---4-:R0:W1:Y:S02]  /*12670*/  SHFL.IDX PT, R2, R8, RZ, 0x1e1f ;  /* 0x001e1fff08027589 */ /* 0x01106400000e0000 */
.L_x_1236:
        /* <DEDUP_REMOVED lines=12> */
.L_x_1152:
[----:B------:R-:W-:Y:S05]  /*12740*/  BSYNC B0 ;  /* 0x0000000000007941 */ /* 0x000fea0003800000 */
.L_x_1151:
[----:B------:R-:W-:Y:S01]  /*12750*/  NOP ;  /* 0x0000000000007918 */ /* 0x000fe20000000000 */
[----:B------:R-:W-:-:S13]  /*12760*/  PLOP3.LUT P0, PT, PT, PT, PT, 0x80, 0x0 ;  /* 0x000000000000781c */ /* 0x000fda0003f0f070 */
.L_x_1153:
        /* <DEDUP_REMOVED lines=18> */
.L_x_1237:
[----:B------:R-:W-:Y:S05]  /*12890*/  BSYNC B0 ;  /* 0x0000000000007941 */ /* 0x000fea0003800000 */
.L_x_1154:
[----:B------:R-:W-:-:S04]  /*128a0*/  UIADD3 UR4, UR41, -0x2, URZ ;  /* 0xfffffffe29047890 */ /* 0x000fc8000fffe03f */
[----:B------:R-:W-:-:S06]  /*128b0*/  UISETP.GE.AND UP0, UPT, UR4, UR42, UPT ;  /* 0x0000002a0400728c */ /* 0x000fcc000bf06270 */
[----:B------:R-:W-:-:S13]  /*128c0*/  PLOP3.LUT P0, PT, PT, PT, UP0, 0x80, 0x0 ;  /* 0x000000000000781c */ /* 0x000fda0003f0f008 */
[----:B------:R-:W-:Y:S05]  /*128d0*/  @!P0 BRA `(.L_x_1156) ;  /* 0x0000001000148947 */ /* 0x000fea0003800000 */
[----:B------:R-:W-:Y:S02]  /*128e0*/  IMAD.MOV.U32 R4, RZ, RZ, R24 ;  /* 0x000000ffff047224 */ /* 0x000fe400078e0018 */
[----:B------:R-:W-:Y:S02]  /*128f0*/  IMAD.MOV.U32 R5, RZ, RZ, R25 ;  /* 0x000000ffff057224 */ /* 0x000fe400078e0019 */
[----:B------:R-:W-:-:S07]  /*12900*/  IMAD.U32 R20, RZ, RZ, UR4 ;  /* 0x00000004ff147e24 */ /* 0x000fce000f8e00ff */
.L_x_1176:
[----:B0-2---:R-:W2:Y:S01]  /*12910*/  LDL R8, [R1] ;  /* 0x0000000001087983 */ /* 0x005ea20000100800 */
[----:B------:R-:W0:Y:S01]  /*12920*/  LDC R3, c[0x0][0x430] ;  /* 0x00010c00ff037b82 */ /* 0x000e220000000800 */
[----:B-1----:R-:W1:Y:S01]  /*12930*/  S2R R2, SR_TID.X ;  /* 0x0000000000027919 */ /* 0x002e620000002100 */
[----:B0-----:R-:W-:Y:S02]  /*12940*/  ISETP.NE.AND P0, PT, R3, 0x1, PT ;  /* 0x000000010300780c */ /* 0x001fe40003f05270 */
[----:B-1----:R-:W-:-:S11]  /*12950*/  LOP3.LUT R0, R2, 0x7f, RZ, 0xc0, !PT ;  /* 0x0000007f02007812 */ /* 0x002fd600078ec0ff */
[----:B------:R-:W0:Y:S01]  /*12960*/  @P0 LDC R6, c[0x0][0x434] ;  /* 0x00010d00ff060b82 */ /* 0x000e220000000800 */
[----:B------:R-:W-:Y:S01]  /*12970*/  SHF.R.U32.HI R3, RZ, 0x1, R0 ;  /* 0x00000001ff037819 */ /* 0x000fe20000011600 */
[----:B------:R-:W-:-:S06]  /*12980*/  IMAD.SHL.U32 R2, R2, 0x40, RZ ;  /* 0x0000004002027824 */ /* 0x000fcc00078e00ff */
[----:B------:R-:W1:Y:S01]  /*12990*/  @P0 LDC R0, c[0x0][0x438] ;  /* 0x00010e00ff000b82 */ /* 0x000e620000000800 */
[----:B------:R-:W-:Y:S01]  /*129a0*/  IMAD R3, R20, 0x80, R3 ;  /* 0x0000008014037824 */ /* 0x000fe200078e0203 */
[----:B------:R-:W-:-:S04]  /*129b0*/  LOP3.LUT R2, R2, 0x40, RZ, 0xc0, !PT ;  /* 0x0000004002027812 */ /* 0x000fc800078ec0ff */
[----:B------:R-:W-:-:S05]  /*129c0*/  IADD3 R3, R2, UR36, R3 ;  /* 0x0000002402037c10 */ /* 0x000fca000fffe003 */
[----:B------:R-:W-:Y:S02]  /*129d0*/  IMAD.MOV.U32 R2, RZ, RZ, R3 ;  /* 0x000000ffff027224 */ /* 0x000fe400078e0003 */
[----:B0-----:R-:W-:Y:S01]  /*129e0*/  @P0 IMAD.HI.U32 R6, R3, R6, RZ ;  /* 0x0000000603060227 */ /* 0x001fe200078e00ff */
[----:B------:R-:W-:Y:S05]  /*129f0*/  YIELD ;  /* 0x0000000000007946 */ /* 0x000fea0003800000 */
[----:B------:R-:W-:Y:S01]  /*12a00*/  ULDC UR4, c[0x0][0x430] ;  /* 0x00010c0000047ab9 */ /* 0x000fe20000000800 */
[----:B-1----:R-:W-:-:S05]  /*12a10*/  @P0 SHF.R.U32.HI R2, RZ, R0, R6 ;  /* 0x00000000ff020219 */ /* 0x002fca0000011606 */
[----:B------:R-:W-:-:S04]  /*12a20*/  IMAD.MOV R7, RZ, RZ, -R2 ;  /* 0x000000ffff077224 */ /* 0x000fc800078e0a02 */
[----:B------:R-:W-:Y:S01]  /*12a30*/  IMAD R7, R7, UR4, R3 ;  /* 0x0000000407077c24 */ /* 0x000fe2000f8e0203 */
[----:B------:R-:W-:Y:S01]  /*12a40*/  ULDC.64 UR4, c[0x0][0x428] ;  /* 0x00010a0000047ab9 */ /* 0x000fe20000000a00 */
[----:B------:R-:W-:-:S03]  /*12a50*/  SHF.R.S32.HI R3, RZ, 0x1f, R2 ;  /* 0x0000001fff037819 */ /* 0x000fc60000011402 */
[----:B------:R-:W-:-:S04]  /*12a60*/  IMAD.WIDE.U32 R2, R27, UR4, R2 ;  /* 0x000000041b027c25 */ /* 0x000fc8000f8e0002 */
[----:B--2---:R-:W-:-:S04]  /*12a70*/  IMAD R0, R8, UR4, RZ ;  /* 0x0000000408007c24 */ /* 0x004fc8000f8e02ff */
[----:B------:R-:W-:Y:S01]  /*12a80*/  IMAD R0, R27, UR5, R0 ;  /* 0x000000051b007c24 */ /* 0x000fe2000f8e0200 */
[----:B------:R-:W-:Y:S02]  /*12a90*/  ULDC.64 UR4, c[0x0][0x418] ;  /* 0x0001060000047ab9 */ /* 0x000fe40000000a00 */
[----:B------:R-:W-:Y:S01]  /*12aa0*/  LEA R8, P0, R2, UR4, 0x2 ;  /* 0x0000000402087c11 */ /* 0x000fe2000f8010ff */
[----:B------:R-:W-:-:S05]  /*12ab0*/  IMAD.IADD R0, R0, 0x1, R3 ;  /* 0x0000000100007824 */ /* 0x000fca00078e0203 */
        /* <DEDUP_REMOVED lines=9> */
[----:B------:R-:W-:Y:S02]  /*12b50*/  ISETP.GT.AND P1, PT, R0, UR42, PT ;  /* 0x0000002a00007c0c */ /* 0x000fe4000bf24270 */
[----:B------:R-:W-:Y:S02]  /*12b60*/  SEL R24, R24, RZ, P0 ;  /* 0x000000ff18187207 */ /* 0x000fe40000000000 */
[----:B------:R-:W-:Y:S02]  /*12b70*/  LOP3.LUT R25, R5, R25, RZ, 0x3c, !PT ;  /* 0x0000001905197212 */ /* 0x000fe400078e3cff */
[----:B--2---:R-:W-:Y:S01]  /*12b80*/  SHF.R.S32.HI R17, RZ, 0x1f, R8 ;  /* 0x0000001fff117819 */ /* 0x004fe20000011408 */
[----:B------:R-:W-:Y:S06]  /*12b90*/  @!P2 BRA `(.L_x_1157) ;  /* 0x000000000004a947 */ /* 0x000fec0003800000 */
[----:B------:R-:W-:Y:S01]  /*12ba0*/  BPT.TRAP 0x1 ;  /* 0x000000040000795c */ /* 0x000fe20000300000 */
.L_x_1157:
[----:B------:R-:W-:Y:S01]  /*12bb0*/  IMAD R0, R24, 0x8, R22 ;  /* 0x0000000818007824 */ /* 0x000fe200078e0216 */
[----:B------:R-:W-:Y:S01]  /*12bc0*/  SHF.L.U32 R10, R25, 0x1f, RZ ;  /* 0x0000001f190a7819 */ /* 0x000fe200000006ff */
[----:B------:R-:W-:Y:S01]  /*12bd0*/  BSSY B0, `(.L_x_1158) ;  /* 0x0000004000007945 */ /* 0x000fe20003800000 */
[----:B------:R-:W-:Y:S02]  /*12be0*/  SHF.R.S32.HI R9, RZ, 0x1f, R7 ;  /* 0x0000001fff097819 */ /* 0x000fe40000011407 */
[----:B------:R-:W0:Y:S02]  /*12bf0*/  SYNCS.PHASECHK.TRANS64.TRYWAIT P0, [R0+URZ+0x19c80], R10 ;  /* 0x019c800a000075a7 */ /* 0x000e24000800017f */
[----:B0-----:R-:W-:Y:S05]  /*12c00*/  @!P0 BRA `(.L_x_1159) ;  /* 0x0000003000b08947 */ /* 0x001fea0003800000 */
.L_x_1238:
[----:B------:R-:W-:Y:S05]  /*12c10*/  BSYNC B0 ;  /* 0x0000000000007941 */ /* 0x000fea0003800000 */
.L_x_1158:
        /* <DEDUP_REMOVED lines=37> */
.L_x_1244:
        /* <DEDUP_REMOVED lines=10> */
.L_x_1161:
        /* <DEDUP_REMOVED lines=11> */
.L_x_1162:
[----:B------:R2:W-:Y:S01]  /*12fc0*/  SYNCS.ARRIVE.TRANS64.A1T0 RZ, [R0+URZ+0x19c70], RZ ;  /* 0x019c70ff00ff79a7 */ /* 0x0005e2000810003f */
[----:B------:R-:W-:Y:S05]  /*12fd0*/  @!P3 BRA `(.L_x_1163) ;  /* 0x000000000004b947 */ /* 0x000fea0003800000 */
[----:B------:R-:W-:Y:S01]  /*12fe0*/  BPT.TRAP 0x1 ;  /* 0x000000040000795c */ /* 0x000fe20000300000 */
.L_x_1163:
[----:B------:R-:W3:Y:S01]  /*12ff0*/  SYNCS.PHASECHK.TRANS64.TRYWAIT P0, [R0+URZ+0x19c40], R10 ;  /* 0x019c400a000075a7 */ /* 0x000ee2000800017f */
[----:B------:R-:W-:Y:S04]  /*13000*/  BSSY B0, `(.L_x_1164) ;  /* 0x0000002000007945 */ /* 0x000fe80003800000 */
[----:B---3--:R-:W-:Y:S05]  /*13010*/  @!P0 BRA `(.L_x_1165) ;  /* 0x00000030005c8947 */ /* 0x008fea0003800000 */
.L_x_1245:
[----:B------:R-:W-:Y:S05]  /*13020*/  BSYNC B0 ;  /* 0x0000000000007941 */ /* 0x000fea0003800000 */
.L_x_1164:
        /* <DEDUP_REMOVED lines=34> */
.L_x_1251:
        /* <DEDUP_REMOVED lines=10> */
.L_x_1167:
        /* <DEDUP_REMOVED lines=11> */
.L_x_1168:
[----:B------:R2:W-:Y:S02]  /*133a0*/  SYNCS.ARRIVE.TRANS64.A1T0 RZ, [R0+URZ+0x19c30], RZ ;  /* 0x019c30ff00ff79a7 */ /* 0x0005e4000810003f */
[----:B--23--:R-:W-:-:S05]  /*133b0*/  IMAD.U32 R0, RZ, RZ, UR44 ;  /* 0x0000002cff007e24 */ /* 0x00cfca000f8e00ff */
[----:B------:R-:W-:-:S13]  /*133c0*/  ISETP.NE.AND P0, PT, R0, 0x3, PT ;  /* 0x000000030000780c */ /* 0x000fda0003f05270 */
[----:B------:R-:W-:Y:S05]  /*133d0*/  @!P0 BRA `(.L_x_1169) ;  /* 0x0000000000048947 */ /* 0x000fea0003800000 */
[----:B------:R-:W-:Y:S01]  /*133e0*/  BPT.TRAP 0x1 ;  /* 0x000000040000795c */ /* 0x000fe20000300000 */
.L_x_1169:
[----:B------:R-:W-:Y:S01]  /*133f0*/  LOP3.LUT R0, R5, 0x1, RZ, 0x3c, !PT ;  /* 0x0000000105007812 */ /* 0x000fe200078e3cff */
[----:B------:R-:W-:Y:S01]  /*13400*/  IMAD R2, R4, 0x8, R22 ;  /* 0x0000000804027824 */ /* 0x000fe200078e0216 */
[----:B------:R-:W-:Y:S02]  /*13410*/  BSSY B0, `(.L_x_1170) ;  /* 0x0000004000007945 */ /* 0x000fe40003800000 */
[----:B------:R-:W-:-:S04]  /*13420*/  SHF.L.U32 R0, R0, 0x1f, RZ ;  /* 0x0000001f00007819 */ /* 0x000fc800000006ff */
[----:B------:R-:W0:Y:S02]  /*13430*/  SYNCS.PHASECHK.TRANS64.TRYWAIT P2, [R2+URZ+0x19c70], R0 ;  /* 0x019c7000020075a7 */ /* 0x000e24000804017f */
[----:B0-----:R-:W-:Y:S05]  /*13440*/  @!P2 BRA `(.L_x_1171) ;  /* 0x0000002c00fca947 */ /* 0x001fea0003800000 */
.L_x_1252:
[----:B------:R-:W-:Y:S05]  /*13450*/  BSYNC B0 ;  /* 0x0000000000007941 */ /* 0x000fea0003800000 */
.L_x_1170:
[----:B------:R-:W-:-:S05]  /*13460*/  IMAD.U32 R3, RZ, RZ, UR43 ;  /* 0x0000002bff037e24 */ /* 0x000fca000f8e00ff */
[----:B------:R-:W-:-:S13]  /*13470*/  ISETP.NE.AND P2, PT, R3, 0x3, PT ;  /* 0x000000030300780c */ /* 0x000fda0003f45270 */
[----:B------:R-:W-:Y:S05]  /*13480*/  @!P2 BRA `(.L_x_1172) ;  /* 0x000000000004a947 */ /* 0x000fea0003800000 */
[----:B------:R-:W-:Y:S01]  /*13490*/  BPT.TRAP 0x1 ;  /* 0x000000040000795c */ /* 0x000fe20000300000 */
.L_x_1172:
[----:B0-----:R-:W-:Y:S01]  /*134a0*/  SHF.L.U32 R0, R5, 0x1f, RZ ;  /* 0x0000001f05007819 */ /* 0x001fe200000006ff */
[----:B------:R-:W-:-:S03]  /*134b0*/  IMAD R3, R4, 0x3000, RZ ;  /* 0x0000300004037824 */ /* 0x000fc600078e02ff */
[----:B------:R-:W0:Y:S02]  /*134c0*/  SYNCS.PHASECHK.TRANS64.TRYWAIT P2, [R2+URZ+0x19c60], R0 ;  /* 0x019c6000020075a7 */ /* 0x000e24000804017f */
[----:B0-----:R-:W-:Y:S05]  /*134d0*/  @!P2 BRA `(.L_x_1173) ;  /* 0x0000002c00eca947 */ /* 0x001fea0003800000 */
.L_x_1253:
[----:B------:R-:W0:Y:S04]  /*134e0*/  LDL R4, [R1+0x10] ;  /* 0x0000100001047983 */ /* 0x000e280000100800 */
[----:B------:R-:W2:Y:S01]  /*134f0*/  LDL R10, [R1+0xc] ;  /* 0x00000c00010a7983 */ /* 0x000ea20000100800 */
[----:B------:R-:W-:Y:S05]  /*13500*/  WARPSYNC.ALL ;  /* 0x0000000000007948 */ /* 0x000fea0003800000 */
[----:B------:R-:W3:Y:S02]  /*13510*/  S2R R12, SR_TID.X ;  /* 0x00000000000c7919 */ /* 0x000ee40000002100 */
[----:B---3--:R-:W-:Y:S01]  /*13520*/  LOP3.LUT P2, RZ, R12, 0x4, RZ, 0xc0, !PT ;  /* 0x000000040cff7812 */ /* 0x008fe2000784c0ff */
[----:B------:R-:W-:-:S05]  /*13530*/  IMAD.MOV.U32 R12, RZ, RZ, 0x40 ;  /* 0x00000040ff0c7424 */ /* 0x000fca00078e00ff */
[----:B------:R-:W-:Y:S02]  /*13540*/  SEL R12, R12, 0xffffffc0, !P2 ;  /* 0xffffffc00c0c7807 */ /* 0x000fe40005000000 */
[C---:B0-----:R-:W-:Y:S02]  /*13550*/  LOP3.LUT R0, R3.reuse, R4, RZ, 0xfc, !PT ;  /* 0x0000000403007212 */ /* 0x041fe400078efcff */
        /* <DEDUP_REMOVED lines=21> */
[----:B------:R-:W2:Y:S01]  /*136b0*/  LDSM.16.MT88.4 R4, [R0+0x9800] ;  /* 0x009800000004783b */ /* 0x000ea20000004200 */
[----:B0-----:R-:W-:Y:S01]  /*136c0*/  IADD3 R3, R12, 0x3000, R3 ;  /* 0x000030000c037810 */ /* 0x001fe20007ffe003 */
[----:B------:R-:W-:-:S05]  /*136d0*/  IMAD.U32 R12, RZ, RZ, UR43 ;  /* 0x0000002bff0c7e24 */ /* 0x000fca000f8e00ff */
[----:B------:R-:W-:Y:S02]  /*136e0*/  ISETP.NE.AND P2, PT, R12, 0x3, PT ;  /* 0x000000030c00780c */ /* 0x000fe40003f45270 */
[C-C-:B--2---:R-:W-:Y:S02]  /*136f0*/  PRMT R8, R4.reuse, 0x6420, R5.reuse ;  /* 0x0000642004087816 */ /* 0x144fe40000000005 */
        /* <DEDUP_REMOVED lines=24> */
.L_x_1174:
[----:B--2---:R2:W-:Y:S01]  /*13880*/  SYNCS.ARRIVE.TRANS64.A1T0 RZ, [R2+URZ+0x19c50], RZ ;  /* 0x019c50ff02ff79a7 */ /* 0x0045e2000810003f */
[----:B------:R-:W-:Y:S06]  /*13890*/  BAR.SYNC.DEFER_BLOCKING 0x2, 0x80 ;  /* 0x0082000000007b1d */ /* 0x000fec0000010000 */
[----:B------:R-:W-:Y:S05]  /*138a0*/  @!P0 BRA `(.L_x_1175) ;  /* 0x0000000000048947 */ /* 0x000fea0003800000 */
[----:B------:R-:W-:Y:S01]  /*138b0*/  BPT.TRAP 0x1 ;  /* 0x000000040000795c */ /* 0x000fe20000300000 */
.L_x_1175:
[----:B------:R-:W3:Y:S01]  /*138c0*/  LDL R0, [R1+0x4] ;  /* 0x0000040001007983 */ /* 0x000ee20000100800 */
[----:B--2---:R-:W-:Y:S02]  /*138d0*/  VIADD R2, R2, 0x19c80 ;  /* 0x00019c8002027836 */ /* 0x004fe40000000000 */
[----:B------:R-:W-:Y:S02]  /*138e0*/  IMAD.MOV.U32 R4, RZ, RZ, R24 ;  /* 0x000000ffff047224 */ /* 0x000fe400078e0018 */
[----:B------:R-:W-:Y:S01]  /*138f0*/  IMAD.MOV.U32 R5, RZ, RZ, R25 ;  /* 0x000000ffff057224 */ /* 0x000fe200078e0019 */
[----:B---3--:R-:W-:-:S04]  /*13900*/  PRMT R2, R0, 0x654, R2 ;  /* 0x0000065400027816 */ /* 0x008fc80000000002 */
[----:B------:R2:W-:Y:S01]  /*13910*/  SYNCS.ARRIVE.TRANS64.RED.A1T0 RZ, [R2+URZ], RZ ;  /* 0x000000ff02ff79a7 */ /* 0x0005e2000810043f */
[----:B------:R-:W-:Y:S05]  /*13920*/  @P1 BRA `(.L_x_1176) ;  /* 0xffffffec00f81947 */ /* 0x000fea000383ffff */
.L_x_1156:
[----:B-1----:R-:W2:Y:S01]  /*13930*/  S2R R0, SR_TID.X ;  /* 0x0000000000007919 */ /* 0x002ea20000002100 */
[----:B------:R-:W-:Y:S01]  /*13940*/  BSSY B0, `(.L_x_1177) ;  /* 0x0000012000007945 */ /* 0x000fe20003800000 */
[----:B--2---:R-:W-:Y:S01]  /*13950*/  LOP3.LUT R2, R0, 0x7f, RZ, 0xc0, !PT ;  /* 0x0000007f00027812 */ /* 0x004fe200078ec0ff */
[----:B------:R-:W-:-:S03]  /*13960*/  IMAD.U32 R0, RZ, RZ, UR44 ;  /* 0x0000002cff007e24 */ /* 0x000fc6000f8e00ff */
[----:B------:R-:W-:Y:S02]  /*13970*/  ISETP.NE.AND P1, PT, R2, RZ, PT ;  /* 0x000000ff0200720c */ /* 0x000fe40003f25270 */
[----:B------:R-:W-:-:S11]  /*13980*/  ISETP.NE.AND P0, PT, R0, 0x3, PT ;  /* 0x000000030000780c */ /* 0x000fd60003f05270 */
[----:B------:R-:W-:Y:S05]  /*13990*/  @P1 BRA `(.L_x_1178) ;  /* 0x0000000000301947 */ /* 0x000fea0003800000 */
[----:B------:R-:W1:Y:S01]  /*139a0*/  S2R R5, SR_LANEID ;  /* 0x0000000000057919 */ /* 0x000e620000000000 */
[----:B------:R-:W-:Y:S01]  /*139b0*/  VOTEU.ANY UR4, UPT, PT ;  /* 0x0000000000047886 */ /* 0x000fe200038e0100 */
[----:B0-----:R-:W0:Y:S01]  /*139c0*/  LDC.64 R2, c[0x0][0xc60] ;  /* 0x00031800ff027b82 */ /* 0x001e220000000a00 */
[----:B------:R-:W1:Y:S02]  /*139d0*/  FLO.U32 R0, UR4 ;  /* 0x0000000400007d00 */ /* 0x000e6400080e0000 */
[----:B-1----:R-:W-:-:S06]  /*139e0*/  ISETP.EQ.U32.AND P1, PT, R0, R5, PT ;  /* 0x000000050000720c */ /* 0x002fcc0003f22070 */
[----:B------:R-:W0:Y:S07]  /*139f0*/  POPC R5, UR4 ;  /* 0x0000000400057d09 */ /* 0x000e2e0008000000 */
[----:B0-----:R-:W2:Y:S01]  /*13a00*/  @P1 ATOMG.E.ADD.STRONG.GPU PT, R3, desc[UR54][R2.64], R5 ;  /* 0x00000005020319a8 */ /* 0x001ea200081ee1f6 */
[----:B------:R-:W0:Y:S02]  /*13a10*/  S2R R4, SR_LTMASK ;  /* 0x0000000000047919 */ /* 0x000e240000003900 */
[----:B0-----:R-:W-:-:S04]  /*13a20*/  LOP3.LUT R4, R4, UR4, RZ, 0xc0, !PT ;  /* 0x0000000404047c12 */ /* 0x001fc8000f8ec0ff */
[----:B------:R-:W0:Y:S01]  /*13a30*/  POPC R7, R4 ;  /* 0x0000000400077309 */ /* 0x000e220000000000 */
[----:B--2---:R-:W0:Y:S02]  /*13a40*/  SHFL.IDX PT, R0, R3, R0, 0x1f ;  /* 0x00001f0003007589 */ /* 0x004e2400000e0000 */
[----:B0-----:R-:W-:-:S07]  /*13a50*/  IADD3 R16, R0, UR45, R7 ;  /* 0x0000002d00107c10 */ /* 0x001fce000fffe007 */
.L_x_1178:
[----:B------:R-:W-:Y:S05]  /*13a60*/  BSYNC B0 ;  /* 0x0000000000007941 */ /* 0x000fea0003800000 */
.L_x_1177:
[----:B------:R-:W-:Y:S05]  /*13a70*/  @!P0 BRA `(.L_x_1179) ;  /* 0x0000000000048947 */ /* 0x000fea0003800000 */
[----:B------:R-:W-:Y:S01]  /*13a80*/  BPT.TRAP 0x1 ;  /* 0x000000040000795c */ /* 0x000fe20000300000 */
.L_x_1179:
[----:B------:R-:W-:Y:S01]  /*13a90*/  LOP3.LUT R0, R25, 0x1, RZ, 0x3c, !PT ;  /* 0x0000000119007812 */ /* 0x000fe200078e3cff */
[----:B0-----:R-:W-:Y:S01]  /*13aa0*/  IMAD R3, R24, 0x8, R22 ;  /* 0x0000000818037824 */ /* 0x001fe200078e0216 */
[----:B------:R-:W-:Y:S02]  /*13ab0*/  BSSY B0, `(.L_x_1180) ;  /* 0x0000004000007945 */ /* 0x000fe40003800000 */
[----:B------:R-:W-:-:S04]  /*13ac0*/  SHF.L.U32 R0, R0, 0x1f, RZ ;  /* 0x0000001f00007819 */ /* 0x000fc800000006ff */
[----:B------:R-:W0:Y:S02]  /*13ad0*/  SYNCS.PHASECHK.TRANS64.TRYWAIT P1, [R3+URZ+0x19c70], R0 ;  /* 0x019c7000030075a7 */ /* 0x000e24000802017f */
[----:B0-----:R-:W-:Y:S05]  /*13ae0*/  @!P1 BRA `(.L_x_1181) ;  /* 0x00000028007c9947 */ /* 0x001fea0003800000 */
.L_x_1254:
[----:B------:R-:W-:Y:S05]  /*13af0*/  BSYNC B0 ;  /* 0x0000000000007941 */ /* 0x000fea0003800000 */
.L_x_1180:
[----:B------:R-:W-:-:S05]  /*13b00*/  IMAD.U32 R2, RZ, RZ, UR43 ;  /* 0x0000002bff027e24 */ /* 0x000fca000f8e00ff */
[----:B------:R-:W-:-:S13]  /*13b10*/  ISETP.NE.AND P1, PT, R2, 0x3, PT ;  /* 0x000000030200780c */ /* 0x000fda0003f25270 */
[----:B------:R-:W-:Y:S05]  /*13b20*/  @!P1 BRA `(.L_x_1182) ;  /* 0x0000000000049947 */ /* 0x000fea0003800000 */
[----:B------:R-:W-:Y:S01]  /*13b30*/  BPT.TRAP 0x1 ;  /* 0x000000040000795c */ /* 0x000fe20000300000 */
.L_x_1182:
[----:B0-----:R-:W-:-:S04]  /*13b40*/  SHF.L.U32 R0, R25, 0x1f, RZ ;  /* 0x0000001f19007819 */ /* 0x001fc800000006ff */
[----:B------:R-:W0:Y:S02]  /*13b50*/  SYNCS.PHASECHK.TRANS64.TRYWAIT P1, [R3+URZ+0x19c60], R0 ;  /* 0x019c6000030075a7 */ /* 0x000e24000802017f */
[----:B0-----:R-:W-:Y:S05]  /*13b60*/  @!P1 BRA `(.L_x_1183) ;  /* 0x0000002800709947 */ /* 0x001fea0003800000 */
.L_x_1255:
        /* <DEDUP_REMOVED lines=8> */
[C---:B--2---:R-:W-:Y:S02]  /*13bf0*/  LOP3.LUT R5, R2.reuse, R4, RZ, 0xfc, !PT ;  /* 0x0000000402057212 */ /* 0x044fe400078efcff */
        /* <DEDUP_REMOVED lines=50> */
.L_x_1184:
[----:B-1----:R1:W-:Y:S01]  /*13f20*/  SYNCS.ARRIVE.TRANS64.A1T0 RZ, [R3+URZ+0x19c50], RZ ;  /* 0x019c50ff03ff79a7 */ /* 0x0023e2000810003f */
[----:B------:R-:W-:Y:S06]  /*13f30*/  BAR.SYNC.DEFER_BLOCKING 0x2, 0x80 ;  /* 0x0082000000007b1d */ /* 0x000fec0000010000 */
[----:B------:R-:W-:Y:S05]  /*13f40*/  @!P0 BRA `(.L_x_1185) ;  /* 0x0000000000048947 */ /* 0x000fea0003800000 */
[----:B------:R-:W-:Y:S01]  /*13f50*/  BPT.TRAP 0x1 ;  /* 0x000000040000795c */ /* 0x000fe20000300000 */
.L_x_1185:
        /* <DEDUP_REMOVED lines=9> */
.L_x_1126:
[----:B------:R-:W-:Y:S05]  /*13ff0*/  BSYNC B7 ;  /* 0x0000000000077941 */ /* 0x000fea0003800000 */
.L_x_1124:
[----:B------:R-:W-:-:S13]  /*14000*/  LOP3.LUT P0, RZ, R23, 0x40, RZ, 0xc0, !PT ;  /* 0x0000004017ff7812 */ /* 0x000fda000780c0ff */
[----:B------:R-:W-:Y:S05]  /*14010*/  @!P0 BRA `(.L_x_1186) ;  /* 0x0000000000288947 */ /* 0x000fea0003800000 */
[----:B------:R-:W2:Y:S08]  /*14020*/  S2UR UR4, SR_CgaCtaId ;  /* 0x00000000000479c3 */ /* 0x000eb00000008800 */
[----:B------:R-:W-:Y:S01]  /*14030*/  BAR.SYNC.DEFER_BLOCKING 0x5, 0x200 ;  /* 0x0148000000007b1d */ /* 0x000fe20000010000 */
[----:B------:R-:W-:Y:S01]  /*14040*/  MOV R22, 0x400 ;  /* 0x0000040000167802 */ /* 0x000fe20000000f00 */
[----:B--2---:R-:W-:-:S05]  /*14050*/  IMAD.U32 R0, RZ, RZ, UR4 ;  /* 0x00000004ff007e24 */ /* 0x004fca000f8e00ff */
[----:B------:R-:W-:Y:S01]  /*14060*/  LEA R22, R0, R22, 0x18 ;  /* 0x0000001600167211 */ /* 0x000fe200078ec0ff */
[----:B------:R-:W-:Y:S04]  /*14070*/  STL [R1+0x4], R0 ;  /* 0x0000040001007387 */ /* 0x000fe80000100800 */
[----:B-----5:R-:W2:Y:S02]  /*14080*/  LDS.128 R16, [R22+0x19cd0] ;  /* 0x019cd00016107984 */ /* 0x020ea40000000c00 */
[----:B--2---:R-:W-:Y:S01]  /*14090*/  R2UR UR4, R17 ;  /* 0x00000000110472ca */ /* 0x004fe200000e0000 */
[----:B------:R-:W-:Y:S06]  /*140a0*/  BAR.ARV 0x4, 0x200 ;  /* 0x0108000000007b1d */ /* 0x000fec0000002000 */
[----:B------:R-:W-:Y:S08]  /*140b0*/  BRA `(.L_x_1187) ;  /* 0x0000000800c87947 */ /* 0x000ff00003800000 */
.L_x_1186:
[----:B------:R-:W2:Y:S01]  /*140c0*/  S2R R0, SR_TID.X ;  /* 0x0000000000007919 */ /* 0x000ea20000002100 */
[----:B------:R-:W-:Y:S01]  /*140d0*/  ULDC UR4, c[0x0][0xc3c] ;  /* 0x00030f0000047ab9 */ /* 0x000fe20000000800 */
[----:B------:R-:W-:Y:S01]  /*140e0*/  IMAD.MOV.U32 R4, RZ, RZ, RZ ;  /* 0x000000ffff047224 */ /* 0x000fe200078e00ff */
[----:B--2---:R-:W-:-:S04]  /*140f0*/  LOP3.LUT R7, R0, 0x1f, RZ, 0xc0, !PT ;  /* 0x0000001f00077812 */ /* 0x004fc800078ec0ff */
[----:B------:R-:W-:Y:S01]  /*14100*/  ISETP.NE.AND P0, PT, R7, 0x1f, PT ;  /* 0x0000001f0700780c */ /* 0x000fe20003f05270 */
[----:B------:R-:W-:-:S05]  /*14110*/  IMAD.IADD R5, R19, 0x1, R7 ;  /* 0x0000000113057824 */ /* 0x000fca00078e0207 */
[----:B------:R-:W-:Y:S01]  /*14120*/  ISETP.GE.OR P1, PT, R5, UR4, !P0 ;  /* 0x0000000405007c0c */ /* 0x000fe2000c726670 */
[----:B0-----:R-:W-:Y:S01]  /*14130*/  SHFL.IDX PT, R8, R16, 0x1, 0x1f ;  /* 0x00201f0010087f89 */ /* 0x001fe200000e0000 */
[----:B------:R-:W-:Y:S01]  /*14140*/  ISETP.GE.U32.AND P2, PT, R7, 0x2, PT ;  /* 0x000000020700780c */ /* 0x000fe20003f46070 */
[----:B------:R-:W-:-:S10]  /*14150*/  ULDC UR4, c[0x0][0xc3c] ;  /* 0x00030f0000047ab9 */ /* 0x000fd40000000800 */
[----:B-1----:R-:W0:Y:S02]  /*14160*/  @!P1 LDC.64 R2, c[0x0][0xc80] ;  /* 0x00032000ff029b82 */ /* 0x002e240000000a00 */
[----:B0-----:R-:W-:-:S05]  /*14170*/  @!P1 IMAD.WIDE R2, R5, 0x4, R2 ;  /* 0x0000000405029825 */ /* 0x001fca00078e0202 */
[----:B------:R-:W2:Y:S01]  /*14180*/  @!P1 LDG.E R4, desc[UR54][R2.64] ;  /* 0x0000003602049981 */ /* 0x000ea2000c1e1900 */
[C---:B------:R-:W-:Y:S02]  /*14190*/  ISETP.NE.AND P1, PT, R7.reuse, RZ, PT ;  /* 0x000000ff0700720c */ /* 0x040fe40003f25270 */
        /* <DEDUP_REMOVED lines=25> */
.L_x_1192:
[----:B------:R-:W-:-:S05]  /*14330*/  VIADD R19, R19, 0x1f ;  /* 0x0000001f13137836 */ /* 0x000fca0000000000 */
[----:B------:R-:W-:-:S13]  /*14340*/  ISETP.GE.AND P6, PT, R19, UR4, PT ;  /* 0x0000000413007c0c */ /* 0x000fda000bfc6270 */
[----:B------:R-:W-:Y:S05]  /*14350*/  @P6 BRA `(.L_x_1189) ;  /* 0x0000000400e06947 */ /* 0x000fea0003800000 */
[----:B------:R-:W0:Y:S01]  /*14360*/  S2R R2, SR_TID.X ;  /* 0x0000000000027919 */ /* 0x000e220000002100 */
[----:B------:R-:W-:Y:S01]  /*14370*/  BSSY B0, `(.L_x_1190) ;  /* 0x0000009000007945 */ /* 0x000fe20003800000 */
[----:B------:R-:W-:Y:S01]  /*14380*/  IMAD.MOV.U32 R4, RZ, RZ, RZ ;  /* 0x000000ffff047224 */ /* 0x000fe200078e00ff */
[----:B0-----:R-:W-:-:S05]  /*14390*/  LOP3.LUT R2, R2, 0x1f, RZ, 0xc0, !PT ;  /* 0x0000001f02027812 */ /* 0x001fca00078ec0ff */
[----:B------:R-:W-:-:S05]  /*143a0*/  IMAD.IADD R5, R19, 0x1, R2 ;  /* 0x0000000113057824 */ /* 0x000fca00078e0202 */
[----:B------:R-:W-:-:S13]  /*143b0*/  ISETP.GE.OR P6, PT, R5, UR4, !P0 ;  /* 0x0000000405007c0c */ /* 0x000fda000c7c6670 */
[----:B------:R-:W-:Y:S05]  /*143c0*/  @P6 BRA `(.L_x_1191) ;  /* 0x00000000000c6947 */ /* 0x000fea0003800000 */
[----:B------:R-:W0:Y:S02]  /*143d0*/  LDC.64 R2, c[0x0][0xc80] ;  /* 0x00032000ff027b82 */ /* 0x000e240000000a00 */
[----:B0-----:R-:W-:-:S05]  /*143e0*/  IMAD.WIDE R2, R5, 0x4, R2 ;  /* 0x0000000405027825 */ /* 0x001fca00078e0202 */
[----:B------:R0:W5:Y:S02]  /*143f0*/  LDG.E R4, desc[UR54][R2.64] ;  /* 0x0000003602047981 */ /* 0x000164000c1e1900 */
.L_x_1191:
[----:B------:R-:W-:Y:S05]  /*14400*/  BSYNC B0 ;  /* 0x0000000000007941 */ /* 0x000fea0003800000 */
.L_x_1190:
        /* <DEDUP_REMOVED lines=21> */
.L_x_1188:
[----:B------:R-:W-:-:S04]  /*14560*/  IMAD.IADD R16, R16, 0x1, -R3 ;  /* 0x0000000110107824 */ /* 0x000fc800078e0a03 */
[----:B------:R-:W-:-:S05]  /*14570*/  IMAD R3, R7, R5, R16 ;  /* 0x0000000507037224 */ /* 0x000fca00078e0210 */
[----:B------:R-:W-:Y:S02]  /*14580*/  ISETP.GT.AND P0, PT, R3, R0, PT ;  /* 0x000000000300720c */ /* 0x000fe40003f04270 */
[----:B------:R-:W0:Y:S11]  /*14590*/  LDC.64 R2, c[0x0][0xc90] ;  /* 0x00032400ff027b82 */ /* 0x000e360000000a00 */
[----:B------:R-:W-:-:S04]  /*145a0*/  VOTE.ANY R9, PT, !P0 ;  /* 0x0000000000097806 */ /* 0x000fc800040e0100 */
[----:B------:R-:W1:Y:S01]  /*145b0*/  POPC R8, R9 ;  /* 0x0000000900087309 */ /* 0x000e620000000000 */
[----:B------:R-:W-:Y:S01]  /*145c0*/  ISETP.NE.AND P0, PT, R9, RZ, PT ;  /* 0x000000ff0900720c */ /* 0x000fe20003f05270 */
[----:B-1----:R-:W1:Y:S01]  /*145d0*/  SHFL.IDX PT, R4, R4, R8, 0x1f ;  /* 0x00001f0804047589 */ /* 0x002e6200000e0000 */
[----:B------:R-:W-:-:S04]  /*145e0*/  IMAD.IADD R19, R8, 0x1, R19 ;  /* 0x0000000108137824 */ /* 0x000fc800078e0213 */
[----:B0-----:R-:W-:-:S05]  /*145f0*/  IMAD.WIDE R2, R19, 0x4, R2 ;  /* 0x0000000413027825 */ /* 0x001fca00078e0202 */
[----:B------:R0:W5:Y:S02]  /*14600*/  LDG.E R6, desc[UR54][R2.64] ;  /* 0x0000003602067981 */ /* 0x000164000c1e1900 */
[----:B0-----:R-:W-:Y:S01]  /*14610*/  IMAD.MOV.U32 R2, RZ, RZ, RZ ;  /* 0x000000ffff027224 */ /* 0x001fe200078e00ff */
[----:B-1----:R-:W-:Y:S01]  /*14620*/  R2UR UR7, R4 ;  /* 0x00000000040772ca */ /* 0x002fe200000e0000 */
[----:B------:R-:W-:-:S14]  /*14630*/  @!P0 BRA `(.L_x_1193) ;  /* 0x0000000000088947 */ /* 0x000fdc0003800000 */
[----:B------:R-:W-:-:S06]  /*14640*/  VIADD R2, R8, 0xffffffff ;  /* 0xffffffff08027836 */ /* 0x000fcc0000000000 */
[----:B------:R0:W1:Y:S02]  /*14650*/  SHFL.IDX PT, R2, R7, R2, 0x1f ;  /* 0x00001f0207027589 */ /* 0x00006400000e0000 */
.L_x_1193:
[----:B-----5:R-:W-:Y:S02]  /*14660*/  IMAD R4, R6, UR7, RZ ;  /* 0x0000000706047c24 */ /* 0x020fe4000f8e02ff */
[----:B-1----:R-:W-:-:S03]  /*14670*/  IMAD R16, R2, R5, R16 ;  /* 0x0000000502107224 */ /* 0x002fc600078e0210 */
[----:B0-----:R-:W-:Y:S01]  /*14680*/  IABS R7, R4 ;  /* 0x0000000400077213 */ /* 0x001fe20000000000 */
[----:B------:R-:W-:-:S03]  /*14690*/  IMAD.IADD R0, R0, 0x1, -R16 ;  /* 0x0000000100007824 */ /* 0x000fc600078e0a10 */
[----:B------:R-:W0:Y:S08]  /*146a0*/  I2F.RP R9, R7 ;  /* 0x0000000700097306 */ /* 0x000e300000209400 */
[----:B0-----:R-:W0:Y:S02]  /*146b0*/  MUFU.RCP R9, R9 ;  /* 0x0000000900097308 */ /* 0x001e240000001000 */
[----:B0-----:R-:W-:-:S06]  /*146c0*/  VIADD R10, R9, 0xffffffe ;  /* 0x0ffffffe090a7836 */ /* 0x001fcc0000000000 */
[----:B------:R-:W0:Y:S02]  /*146d0*/  F2I.FTZ.U32.TRUNC.NTZ R3, R10 ;  /* 0x0000000a00037305 */ /* 0x000e24000021f000 */
        /* <DEDUP_REMOVED lines=44> */
[----:B------:R-:W-:Y:S01]  /*149a0*/  R2UR UR4, R3 ;  /* 0x00000000030472ca */ /* 0x000fe200000e0000 */
[----:B------:R-:W-:Y:S02]  /*149b0*/  IMAD R3, RZ, RZ, -UR9 ;  /* 0x80000009ff037e24 */ /* 0x000fe4000f8e02ff */
        /* <DEDUP_REMOVED lines=8> */
[----:B------:R-:W-:-:S13]  /*14a40*/  ISETP.GE.U32.AND P0, PT, R0, R5, PT ;  /* 0x000000050000720c */ /* 0x000fda0003f06070 */
        /* <DEDUP_REMOVED lines=9> */
.L_x_1189:
[----:B------:R-:W0:Y:S01]  /*14ae0*/  LDC R19, c[0x0][0xc3c] ;  /* 0x00030f00ff137b82 */ /* 0x000e220000000800 */
[----:B------:R-:W-:Y:S01]  /*14af0*/  IMAD.MOV.U32 R16, RZ, RZ, R0 ;  /* 0x000000ffff107224 */ /* 0x000fe200078e0000 */
[----:B------:R-:W-:Y:S01]  /*14b00*/  UMOV UR4, URZ ;  /* 0x0000003f00047c82 */ /* 0x000fe20008000000 */
[----:B------:R-:W-:-:S07]  /*14b10*/  IMAD.MOV.U32 R18, RZ, RZ, RZ ;  /* 0x000000ffff127224 */ /* 0x000fce00078e00ff */
.L_x_1194:
[----:B------:R2:W3:Y:S01]  /*14b20*/  LDL R2, [R1+0x4] ;  /* 0x0000040001027983 */ /* 0x0004e20000100800 */
[----:B------:R-:W1:Y:S02]  /*14b30*/  S2R R0, SR_TID.X ;  /* 0x0000000000007919 */ /* 0x000e640000002100 */
[----:B-1----:R-:W-:Y:S01]  /*14b40*/  LOP3.LUT R0, R0, 0x1f, RZ, 0xc0, !PT ;  /* 0x0000001f00007812 */ /* 0x002fe200078ec0ff */
[----:B------:R-:W-:Y:S03]  /*14b50*/  BAR.SYNC.DEFER_BLOCKING 0x4, 0x200 ;  /* 0x0108000000007b1d */ /* 0x000fe60000010000 */
[----:B------:R-:W-:Y:S01]  /*14b60*/  ISETP.NE.AND P0, PT, R0, RZ, PT ;  /* 0x000000ff0000720c */ /* 0x000fe20003f05270 */
[----:B-----5:R-:W-:-:S12]  /*14b70*/  IMAD.U32 R17, RZ, RZ, UR4 ;  /* 0x00000004ff117e24 */ /* 0x020fd8000f8e00ff */
[----:B------:R-:W-:Y:S01]  /*14b80*/  @!P0 MOV R0, 0x400 ;  /* 0x0000040000008802 */ /* 0x000fe20000000f00 */
[----:B---3--:R-:W1:Y:S03]  /*14b90*/  @!P0 S2R R2, SR_CgaCtaId ;  /* 0x0000000000028919 */ /* 0x008e660000008800 */
[----:B-1----:R-:W-:Y:S01]  /*14ba0*/  @!P0 LEA R22, R2, R0, 0x18 ;  /* 0x0000000002168211 */ /* 0x002fe200078ec0ff */
[----:B------:R2:W-:Y:S04]  /*14bb0*/  @!P0 STL [R1+0x4], R2 ;  /* 0x0000040201008387 */ /* 0x0005e80000100800 */
[----:B0-----:R2:W-:Y:S01]  /*14bc0*/  @!P0 STS.128 [R22+0x19cd0], R16 ;  /* 0x019cd01016008388 */ /* 0x0015e20000000c00 */
[----:B------:R-:W-:Y:S06]  /*14bd0*/  BAR.ARV 0x5, 0x200 ;  /* 0x0148000000007b1d */ /* 0x000fec0000002000 */
.L_x_1187:
[----:B------:R-:W-:Y:S02]  /*14be0*/  ULDC UR5, c[0x0][0xc3c] ;  /* 0x00030f0000057ab9 */ /* 0x000fe40000000800 */
[----:B------:R-:W-:-:S13]  /*14bf0*/  ISETP.GE.AND P0, PT, R19, UR5, PT ;  /* 0x0000000513007c0c */ /* 0x000fda000bf06270 */
[----:B------:R-:W-:Y:S05]  /*14c00*/  @!P0 BRA `(.L_x_1195) ;  /* 0xffffffb400748947 */ /* 0x000fea000383ffff */
.L_x_1114:
[----:B------:R-:W3:Y:S01]  /*14c10*/  LDL.LU R0, [R1+0x20] ;  /* 0x0000200001007983 */ /* 0x000ee20000300800 */
[----:B------:R-:W-:Y:S01]  /*14c20*/  BSSY B0, `(.L_x_1196) ;  /* 0x000000b000007945 */ /* 0x000fe20003800000 */
[----:B------:R-:W4:Y:S01]  /*14c30*/  S2R R5, SR_CgaCtaId ;  /* 0x0000000000057919 */ /* 0x000f220000008800 */
[----:B---3--:R-:W-:-:S05]  /*14c40*/  VIADD R0, R0, 0x1 ;  /* 0x0000000100007836 */ /* 0x008fca0000000000 */
[----:B0-2---:R-:W-:-:S04]  /*14c50*/  LEA.HI R2, R0, R0, RZ, 0x1 ;  /* 0x0000000000027211 */ /* 0x005fc800078f08ff */
[----:B-1----:R-:W-:Y:S02]  /*14c60*/  LOP3.LUT R3, R2, 0xfffffffe, RZ, 0xc0, !PT ;  /* 0xfffffffe02037812 */ /* 0x002fe400078ec0ff */
[----:B------:R-:W-:-:S03]  /*14c70*/  MOV R2, 0x400 ;  /* 0x0000040000027802 */ /* 0x000fc60000000f00 */
[----:B------:R-:W-:Y:S01]  /*14c80*/  IMAD.IADD R0, R0, 0x1, -R3 ;  /* 0x0000000100007824 */ /* 0x000fe200078e0a03 */
[----:B----4-:R-:W-:-:S04]  /*14c90*/  LEA R5, R5, R2, 0x18 ;  /* 0x0000000205057211 */ /* 0x010fc800078ec0ff */
[----:B------:R-:W-:-:S04]  /*14ca0*/  SHF.L.U32 R0, R0, 0x1f, RZ ;  /* 0x0000001f00007819 */ /* 0x000fc800000006ff */
[----:B------:R-:W0:Y:S02]  /*14cb0*/  SYNCS.PHASECHK.TRANS64.TRYWAIT P0, [R5+URZ+0x19c20], R0 ;  /* 0x019c2000050075a7 */ /* 0x000e24000800017f */
[----:B0-----:R-:W-:Y:S05]  /*14cc0*/  @!P0 BRA `(.L_x_1197) ;  /* 0x00000018002c8947 */ /* 0x001fea0003800000 */
.L_x_1256:
[----:B------:R-:W-:Y:S05]  /*14cd0*/  BSYNC B0 ;  /* 0x0000000000007941 */ /* 0x000fea0003800000 */
.L_x_1196:
[----:B------:R-:W-:-:S03]  /*14ce0*/  UMOV UR4, 0xffffffff ;  /* 0xffffffff00047882 */ /* 0x000fc60000000000 */
[----:B------:R-:W-:Y:S05]  /*14cf0*/  BRA.DIV UR4, `(.L_x_1198) ;  /* 0x0000001a04347947 */ /* 0x000fea000b800000 */
[----:B0-----:R-:W0:Y:S02]  /*14d00*/  S2R R0, SR_TID.X ;  /* 0x0000000000007919 */ /* 0x001e240000002100 */
[----:B0-----:R-:W-:-:S04]  /*14d10*/  SHF.R.U32.HI R0, RZ, 0x5, R0 ;  /* 0x00000005ff007819 */ /* 0x001fc80000011600 */
[----:B------:R-:W-:-:S05]  /*14d20*/  LOP3.LUT R0, R0, 0x3, RZ, 0xc0, !PT ;  /* 0x0000000300007812 */ /* 0x000fca00078ec0ff */
[----:B------:R0:W1:Y:S02]  /*14d30*/  SHFL.IDX PT, R14, R0, RZ, 0x1f ;  /* 0x00001fff000e7589 */ /* 0x00006400000e0000 */
.L_x_1259:
[----:B-1----:R-:W-:Y:S01]  /*14d40*/  ISETP.NE.AND P0, PT, R14, RZ, PT ;  /* 0x000000ff0e00720c */ /* 0x002fe20003f05270 */
[----:B------:R-:W-:-:S12]  /*14d50*/  BSSY B0, `(.L_x_1199) ;  /* 0x000002c000007945 */ /* 0x000fd80003800000 */
[----:B------:R-:W-:Y:S05]  /*14d60*/  @P0 BRA `(.L_x_1200) ;  /* 0x0000000000a80947 */ /* 0x000fea0003800000 */
[----:B------:R-:W-:-:S03]  /*14d70*/  UMOV UR4, 0xffffffff ;  /* 0xffffffff00047882 */ /* 0x000fc60000000000 */
[----:B------:R-:W-:Y:S05]  /*14d80*/  BRA.DIV UR4, `(.L_x_1201) ;  /* 0x0000001a04447947 */ /* 0x000fea000b800000 */
[----:B------:R-:W-:-:S13]  /*14d90*/  ELECT P6, URZ, PT ;  /* 0x00000000003f782f */ /* 0x000fda00038c0000 */
.L_x_1262:
[----:B------:R-:W-:Y:S05]  /*14da0*/  @!P6 BRA `(.L_x_1200) ;  /* 0x000000000098e947 */ /* 0x000fea0003800000 */
[----:B------:R-:W-:-:S06]  /*14db0*/  ULOP3.LUT UR4, UR37, 0x2, URZ, 0xfc, !UPT ;  /* 0x0000000225047892 */ /* 0x000fcc000f8efc3f */
[----:B0-----:R-:W-:-:S05]  /*14dc0*/  IMAD.U32 R0, RZ, RZ, UR4 ;  /* 0x00000004ff007e24 */ /* 0x001fca000f8e00ff */
[----:B------:R-:W-:-:S13]  /*14dd0*/  ISETP.NE.AND P0, PT, R0, 0x3, PT ;  /* 0x000000030000780c */ /* 0x000fda0003f05270 */
[----:B------:R-:W-:Y:S05]  /*14de0*/  @!P0 BRA `(.L_x_1202) ;  /* 0x0000000000048947 */ /* 0x000fea0003800000 */
[----:B------:R-:W-:Y:S01]  /*14df0*/  BPT.TRAP 0x1 ;  /* 0x000000040000795c */ /* 0x000fe20000300000 */
.L_x_1202:
[C---:B------:R-:W-:Y:S01]  /*14e00*/  IMAD R3, R24.reuse, 0x8, R5 ;  /* 0x0000000818037824 */ /* 0x040fe200078e0205 */
[----:B------:R-:W-:Y:S01]  /*14e10*/  SHF.L.U32 R2, R25, 0x1f, RZ ;  /* 0x0000001f19027819 */ /* 0x000fe200000006ff */
[----:B------:R-:W-:-:S03]  /*14e20*/  VIADD R24, R24, 0x1 ;  /* 0x0000000118187836 */ /* 0x000fc60000000000 */
[----:B------:R-:W0:Y:S02]  /*14e30*/  SYNCS.PHASECHK.TRANS64.TRYWAIT P1, [R3+URZ+0x19c40], R2 ;  /* 0x019c4002030075a7 */ /* 0x000e24000802017f */
[----:B------:R-:W-:-:S04]  /*14e40*/  ISETP.NE.AND P2, PT, R24, 0x2, PT ;  /* 0x000000021800780c */ /* 0x000fc80003f45270 */
[----:B------:R-:W-:Y:S01]  /*14e50*/  SEL R0, RZ, 0x1, P2 ;  /* 0x00000001ff007807 */ /* 0x000fe20001000000 */
[----:B0-----:R-:W-:Y:S08]  /*14e60*/  @!P1 BRA `(.L_x_1203) ;  /* 0x00000018002c9947 */ /* 0x001ff00003800000 */
.L_x_1263:
[----:B------:R-:W-:Y:S02]  /*14e70*/  SEL R24, R24, RZ, P2 ;  /* 0x000000ff18187207 */ /* 0x000fe40001000000 */
[----:B------:R-:W-:Y:S01]  /*14e80*/  LOP3.LUT R0, R25, R0, RZ, 0x3c, !PT ;  /* 0x0000000019007212 */ /* 0x000fe200078e3cff */
[----:B------:R-:W-:Y:S06]  /*14e90*/  @!P0 BRA `(.L_x_1204) ;  /* 0x0000000000048947 */ /* 0x000fec0003800000 */
[----:B------:R-:W-:Y:S01]  /*14ea0*/  BPT.TRAP 0x1 ;  /* 0x000000040000795c */ /* 0x000fe20000300000 */
.L_x_1204:
[----:B------:R-:W-:Y:S01]  /*14eb0*/  IMAD R5, R24, 0x8, R5 ;  /* 0x0000000818057824 */ /* 0x000fe200078e0205 */
[----:B------:R-:W-:-:S04]  /*14ec0*/  SHF.L.U32 R0, R0, 0x1f, RZ ;  /* 0x0000001f00007819 */ /* 0x000fc800000006ff */
[----:B------:R-:W1:Y:S02]  /*14ed0*/  SYNCS.PHASECHK.TRANS64.TRYWAIT P1, [R5+URZ+0x19c40], R0 ;  /* 0x019c4000050075a7 */ /* 0x000e64000802017f */
[----:B-1----:R-:W-:Y:S05]  /*14ee0*/  @!P1 BRA `(.L_x_1205) ;  /* 0x0000001800209947 */ /* 0x002fea0003800000 */
.L_x_1264:
[----:B------:R-:W-:Y:S05]  /*14ef0*/  @!P0 BRA `(.L_x_1206) ;  /* 0x0000000000048947 */ /* 0x000fea0003800000 */
[----:B------:R-:W-:Y:S01]  /*14f00*/  BPT.TRAP 0x1 ;  /* 0x000000040000795c */ /* 0x000fe20000300000 */
.L_x_1206:
[----:B------:R-:W2:Y:S02]  /*14f10*/  SYNCS.PHASECHK.TRANS64.TRYWAIT P1, [R3+URZ+0x19c60], R2 ;  /* 0x019c6002030075a7 */ /* 0x000ea4000802017f */
[----:B--2---:R-:W-:Y:S05]  /*14f20*/  @!P1 BRA `(.L_x_1207) ;  /* 0x0000001800249947 */ /* 0x004fea0003800000 */
.L_x_1265:
[----:B------:R-:W-:Y:S05]  /*14f30*/  @!P0 BRA `(.L_x_1208) ;  /* 0x0000000000048947 */ /* 0x000fea0003800000 */
[----:B------:R-:W-:Y:S01]  /*14f40*/  BPT.TRAP 0x1 ;  /* 0x000000040000795c */ /* 0x000fe20000300000 */
.L_x_1208:
[----:B------:R-:W3:Y:S02]  /*14f50*/  SYNCS.PHASECHK.TRANS64.TRYWAIT P1, [R5+URZ+0x19c60], R0 ;  /* 0x019c6000050075a7 */ /* 0x000ee4000802017f */
[----:B---3--:R-:W-:Y:S05]  /*14f60*/  @!P1 BRA `(.L_x_1209) ;  /* 0x0000001800289947 */ /* 0x008fea0003800000 */
.L_x_1266:
[----:B------:R-:W-:Y:S05]  /*14f70*/  @!P0 BRA `(.L_x_1210) ;  /* 0x0000000000048947 */ /* 0x000fea0003800000 */
[----:B------:R-:W-:Y:S01]  /*14f80*/  BPT.TRAP 0x1 ;  /* 0x000000040000795c */ /* 0x000fe20000300000 */
.L_x_1210:
[----:B------:R-:W4:Y:S02]  /*14f90*/  SYNCS.PHASECHK.TRANS64.TRYWAIT P1, [R3+URZ+0x19c80], R2 ;  /* 0x019c8002030075a7 */ /* 0x000f24000802017f */
[----:B----4-:R-:W-:Y:S05]  /*14fa0*/  @!P1 BRA `(.L_x_1211) ;  /* 0x00000018002c9947 */ /* 0x010fea0003800000 */
.L_x_1267:
[----:B------:R-:W-:Y:S05]  /*14fb0*/  @!P0 BRA `(.L_x_1212) ;  /* 0x0000000000048947 */ /* 0x000fea0003800000 */
[----:B------:R-:W-:Y:S01]  /*14fc0*/  BPT.TRAP 0x1 ;  /* 0x000000040000795c */ /* 0x000fe20000300000 */
.L_x_1212:
[----:B------:R0:W0:Y:S02]  /*14fd0*/  SYNCS.PHASECHK.TRANS64.TRYWAIT P0, [R5+URZ+0x19c80], R0 ;  /* 0x019c8000050075a7 */ /* 0x000024000800017f */
[----:B0-----:R-:W-:Y:S05]  /*14fe0*/  @!P0 NANOSLEEP.SYNCS 0x989680 ;  /* 0x009896800000895d */ /* 0x001fea0003900000 */
[----:B------:R-:W0:Y:S02]  /*14ff0*/  @!P0 SYNCS.PHASECHK.TRANS64 P0, [R5+URZ+0x19c80], R0 ;  /* 0x019c8000050085a7 */ /* 0x000e24000800007f */
[----:B0-----:R-:W-:Y:S05]  /*15000*/  @!P0 BRA `(.L_x_1212) ;  /* 0xfffffffc00f08947 */ /* 0x001fea000383ffff */
.L_x_1200:
[----:B------:R-:W-:Y:S05]  /*15010*/  BSYNC B0 ;  /* 0x0000000000007941 */ /* 0x000fea0003800000 */
.L_x_1199:
[----:B------:R-:W-:Y:S05]  /*15020*/  EXIT ;  /* 0x000000000000794d */ /* 0x000fea0003800000 */
.L_x_1017:
[----:B0-----:R-:W-:-:S04]  /*15030*/  IMAD.U32 R3, RZ, RZ, UR46 ;  /* 0x0000002eff037e24 */ /* 0x001fc8000f8e00ff */
[----:B------:R0:W1:Y:S03]  /*15040*/  SYNCS.PHASECHK.TRANS64.TRYWAIT P1, [R3+URZ+0x19c00], R0 ;  /* 0x019c0000030075a7 */ /* 0x000066000802017f */
[----:B-1----:R-:W-:Y:S05]  /*15050*/  @!P1 NANOSLEEP.SYNCS 0x989680 ;  /* 0x009896800000995d */ /* 0x002fea0003900000 */
[----:B------:R-:W1:Y:S02]  /*15060*/  @!P1 SYNCS.PHASECHK.TRANS64 P1, [R3+URZ+0x19c00], R0 ;  /* 0x019c0000030095a7 */ /* 0x000e64000802007f */
[----:B-1----:R-:W-:Y:S05]  /*15070*/  @!P1 BRA `(.L_x_1017) ;  /* 0xfffffffc00ec9947 */ /* 0x002fea000383ffff */
[----:B------:R-:W-:Y:S05]  /*15080*/  BRA `(.L_x_1213) ;  /* 0xfffffecc00407947 */ /* 0x000fea000383ffff */
.L_x_1021:
[----:B-1----:R1:W2:Y:S02]  /*15090*/  SYNCS.PHASECHK.TRANS64.TRYWAIT P1, [R3+URZ+0x19c30], R0 ;  /* 0x019c3000030075a7 */ /* 0x0022a4000802017f */
[----:B--2---:R-:W-:Y:S05]  /*150a0*/  @!P1 NANOSLEEP.SYNCS 0x989680 ;  /* 0x009896800000995d */ /* 0x004fea0003900000 */
[----:B------:R-:W2:Y:S02]  /*150b0*/  @!P1 SYNCS.PHASECHK.TRANS64 P1, [R3+URZ+0x19c30], R0 ;  /* 0x019c3000030095a7 */ /* 0x000ea4000802007f */
[----:B--2---:R-:W-:Y:S05]  /*150c0*/  @!P1 BRA `(.L_x_1021) ;  /* 0xfffffffc00f09947 */ /* 0x004fea000383ffff */
[----:B------:R-:W-:Y:S05]  /*150d0*/  BRA `(.L_x_1020) ;  /* 0xfffffecc005c7947 */ /* 0x000fea000383ffff */
.L_x_1038:
[----:B-1----:R-:W-:-:S04]  /*150e0*/  IMAD.U32 R5, RZ, RZ, UR19 ;  /* 0x00000013ff057e24 */ /* 0x002fc8000f8e00ff */
[----:B------:R1:W2:Y:S03]  /*150f0*/  SYNCS.PHASECHK.TRANS64.TRYWAIT P1, [R5+URZ+0x19c30], R0 ;  /* 0x019c3000050075a7 */ /* 0x0002a6000802017f */
[----:B--2---:R-:W-:Y:S05]  /*15100*/  @!P1 NANOSLEEP.SYNCS 0x989680 ;  /* 0x009896800000995d */ /* 0x004fea0003900000 */
[----:B------:R-:W2:Y:S02]  /*15110*/  @!P1 SYNCS.PHASECHK.TRANS64 P1, [R5+URZ+0x19c30], R0 ;  /* 0x019c3000050095a7 */ /* 0x000ea4000802007f */
[----:B--2---:R-:W-:Y:S05]  /*15120*/  @!P1 BRA `(.L_x_1038) ;  /* 0xfffffffc00ec9947 */ /* 0x004fea000383ffff */
[----:B------:R-:W-:Y:S05]  /*15130*/  BRA `(.L_x_1037) ;  /* 0xfffffefc00e47947 */ /* 0x000fea000383ffff */
.L_x_1042:
[----:B-1----:R-:W-:-:S04]  /*15140*/  IMAD.U32 R5, RZ, RZ, UR11 ;  /* 0x0000000bff057e24 */ /* 0x002fc8000f8e00ff */
[----:B------:R1:W2:Y:S03]  /*15150*/  SYNCS.PHASECHK.TRANS64.TRYWAIT P1, [R5+URZ+0x19c50], R0 ;  /* 0x019c5000050075a7 */ /* 0x0002a6000802017f */
[----:B--2---:R-:W-:Y:S05]  /*15160*/  @!P1 NANOSLEEP.SYNCS 0x989680 ;  /* 0x009896800000995d */ /* 0x004fea0003900000 */
[----:B------:R-:W2:Y:S02]  /*15170*/  @!P1 SYNCS.PHASECHK.TRANS64 P1, [R5+URZ+0x19c50], R0 ;  /* 0x019c5000050095a7 */ /* 0x000ea4000802007f */
[----:B--2---:R-:W-:Y:S05]  /*15180*/  @!P1 BRA `(.L_x_1042) ;  /* 0xfffffffc00ec9947 */ /* 0x004fea000383ffff */
[----:B------:R-:W-:Y:S05]  /*15190*/  BRA `(.L_x_1041) ;  /* 0xffffff0000347947 */ /* 0x000fea000383ffff */
.L_x_1061:
[----:B-1----:R-:W-:-:S04]  /*151a0*/  IMAD.U32 R9, RZ, RZ, UR6 ;  /* 0x00000006ff097e24 */ /* 0x002fc8000f8e00ff */
[----:B------:R1:W2:Y:S03]  /*151b0*/  SYNCS.PHASECHK.TRANS64.TRYWAIT P1, [R9+URZ+0x19c30], R0 ;  /* 0x019c3000090075a7 */ /* 0x0002a6000802017f */
[----:B--2---:R-:W-:Y:S05]  /*151c0*/  @!P1 NANOSLEEP.SYNCS 0x989680 ;  /* 0x009896800000995d */ /* 0x004fea0003900000 */
[----:B------:R-:W2:Y:S02]  /*151d0*/  @!P1 SYNCS.PHASECHK.TRANS64 P1, [R9+URZ+0x19c30], R0 ;  /* 0x019c3000090095a7 */ /* 0x000ea4000802007f */
[----:B--2---:R-:W-:Y:S05]  /*151e0*/  @!P1 BRA `(.L_x_1061) ;  /* 0xfffffffc00ec9947 */ /* 0x004fea000383ffff */
[----:B------:R-:W-:Y:S05]  /*151f0*/  BRA `(.L_x_1060) ;  /* 0xffffff2c007c7947 */ /* 0x000fea000383ffff */
.L_x_1065:
[----:B-1----:R-:W-:-:S04]  /*15200*/  IMAD.U32 R9, RZ, RZ, UR11 ;  /* 0x0000000bff097e24 */ /* 0x002fc8000f8e00ff */
[----:B------:R1:W2:Y:S03]  /*15210*/  SYNCS.PHASECHK.TRANS64.TRYWAIT P1, [R9+URZ+0x19c50], R0 ;  /* 0x019c5000090075a7 */ /* 0x0002a6000802017f */
[----:B--2---:R-:W-:Y:S05]  /*15220*/  @!P1 NANOSLEEP.SYNCS 0x989680 ;  /* 0x009896800000995d */ /* 0x004fea0003900000 */
[----:B------:R-:W2:Y:S02]  /*15230*/  @!P1 SYNCS.PHASECHK.TRANS64 P1, [R9+URZ+0x19c50], R0 ;  /* 0x019c5000090095a7 */ /* 0x000ea4000802007f */
[----:B--2---:R-:W-:Y:S05]  /*15240*/  @!P1 BRA `(.L_x_1065) ;  /* 0xfffffffc00ec9947 */ /* 0x004fea000383ffff */
[----:B------:R-:W-:Y:S05]  /*15250*/  BRA `(.L_x_1064) ;  /* 0xffffff2c00cc7947 */ /* 0x000fea000383ffff */
.L_x_1073:
[----:B-1----:R-:W-:-:S04]  /*15260*/  IMAD.U32 R5, RZ, RZ, UR6 ;  /* 0x00000006ff057e24 */ /* 0x002fc8000f8e00ff */
[----:B------:R1:W2:Y:S03]  /*15270*/  SYNCS.PHASECHK.TRANS64.TRYWAIT P1, [R5+URZ+0x19c30], R0 ;  /* 0x019c3000050075a7 */ /* 0x0002a6000802017f */
[----:B--2---:R-:W-:Y:S05]  /*15280*/  @!P1 NANOSLEEP.SYNCS 0x989680 ;  /* 0x009896800000995d */ /* 0x004fea0003900000 */
[----:B------:R-:W2:Y:S02]  /*15290*/  @!P1 SYNCS.PHASECHK.TRANS64 P1, [R5+URZ+0x19c30], R0 ;  /* 0x019c3000050095a7 */ /* 0x000ea4000802007f */
[----:B--2---:R-:W-:Y:S05]  /*152a0*/  @!P1 BRA `(.L_x_1073) ;  /* 0xfffffffc00ec9947 */ /* 0x004fea000383ffff */
[----:B------:R-:W-:Y:S05]  /*152b0*/  BRA `(.L_x_1072) ;  /* 0xffffff48004c7947 */ /* 0x000fea000383ffff */
.L_x_1077:
[----:B-1----:R-:W-:-:S04]  /*152c0*/  IMAD.U32 R5, RZ, RZ, UR11 ;  /* 0x0000000bff057e24 */ /* 0x002fc8000f8e00ff */
[----:B------:R1:W2:Y:S03]  /*152d0*/  SYNCS.PHASECHK.TRANS64.TRYWAIT P1, [R5+URZ+0x19c50], R0 ;  /* 0x019c5000050075a7 */ /* 0x0002a6000802017f */
[----:B--2---:R-:W-:Y:S05]  /*152e0*/  @!P1 NANOSLEEP.SYNCS 0x989680 ;  /* 0x009896800000995d */ /* 0x004fea0003900000 */
[----:B------:R-:W2:Y:S02]  /*152f0*/  @!P1 SYNCS.PHASECHK.TRANS64 P1, [R5+URZ+0x19c50], R0 ;  /* 0x019c5000050095a7 */ /* 0x000ea4000802007f */
[----:B--2---:R-:W-:Y:S05]  /*15300*/  @!P1 BRA `(.L_x_1077) ;  /* 0xfffffffc00ec9947 */ /* 0x004fea000383ffff */
[----:B------:R-:W-:Y:S05]  /*15310*/  BRA `(.L_x_1076) ;  /* 0xffffff48009c7947 */ /* 0x000fea000383ffff */
.L_x_1092:
[----:B-1----:R-:W-:-:S04]  /*15320*/  IMAD.U32 R6, RZ, RZ, UR14 ;  /* 0x0000000eff067e24 */ /* 0x002fc8000f8e00ff */
[----:B------:R1:W2:Y:S03]  /*15330*/  SYNCS.PHASECHK.TRANS64.TRYWAIT P1, [R6+URZ+0x19c50], R5 ;  /* 0x019c5005060075a7 */ /* 0x0002a6000802017f */
[----:B--2---:R-:W-:Y:S05]  /*15340*/  @!P1 NANOSLEEP.SYNCS 0x989680 ;  /* 0x009896800000995d */ /* 0x004fea0003900000 */
[----:B------:R-:W2:Y:S02]  /*15350*/  @!P1 SYNCS.PHASECHK.TRANS64 P1, [R6+URZ+0x19c50], R5 ;  /* 0x019c5005060095a7 */ /* 0x000ea4000802007f */
[----:B--2---:R-:W-:Y:S05]  /*15360*/  @!P1 BRA `(.L_x_1092) ;  /* 0xfffffffc00ec9947 */ /* 0x004fea000383ffff */
[----:B------:R-:W-:Y:S05]  /*15370*/  BRA `(.L_x_1091) ;  /* 0xffffff74002c7947 */ /* 0x000fea000383ffff */
.L_x_1135:
        /* <DEDUP_REMOVED lines=10> */
.L_x_1214:
[----:B------:R-:W-:Y:S05]  /*15420*/  BRA `(.L_x_1215) ;  /* 0xffffffc000247947 */ /* 0x000fea000383ffff */
.L_x_1138:
[----:B0-----:R0:W1:Y:S02]  /*15430*/  SYNCS.PHASECHK.TRANS64.TRYWAIT P0, [R4+URZ+0x19c80], R26 ;  /* 0x019c801a040075a7 */ /* 0x001064000800017f */
[----:B-1----:R-:W-:Y:S05]  /*15440*/  @!P0 NANOSLEEP.SYNCS 0x989680 ;  /* 0x009896800000895d */ /* 0x002fea0003900000 */
[----:B------:R-:W1:Y:S02]  /*15450*/  @!P0 SYNCS.PHASECHK.TRANS64 P0, [R4+URZ+0x19c80], R26 ;  /* 0x019c801a040085a7 */ /* 0x000e64000800007f */
[----:B-1----:R-:W-:Y:S05]  /*15460*/  @!P0 BRA `(.L_x_1138) ;  /* 0xfffffffc00f08947 */ /* 0x002fea000383ffff */
[----:B------:R-:W-:Y:S05]  /*15470*/  BRA `(.L_x_1216) ;  /* 0xffffffc000347947 */ /* 0x000fea000383ffff */
.L_x_1139:
        /* <DEDUP_REMOVED lines=8> */
.L_x_1218:
[----:B------:R-:W-:Y:S05]  /*15500*/  BSYNC B0 ;  /* 0x0000000000007941 */ /* 0x000fea0003800000 */
.L_x_1217:
        /* <DEDUP_REMOVED lines=8> */
.L_x_1219:
        /* <DEDUP_REMOVED lines=25> */
.L_x_1220:
        /* <DEDUP_REMOVED lines=10> */
.L_x_1221:
[----:B------:R-:W-:Y:S01]  /*157c0*/  IMAD.MOV.U32 R2, RZ, RZ, R14 ;  /* 0x000000ffff027224 */ /* 0x000fe200078e000e */
[----:B------:R-:W-:Y:S06]  /*157d0*/  BRA `(.L_x_1222) ;  /* 0xffffffc0001c7947 */ /* 0x000fec000383ffff */
.L_x_1144:
[----:B---3--:R3:W4:Y:S02]  /*157e0*/  SYNCS.PHASECHK.TRANS64.TRYWAIT P1, [R4+URZ+0x19c40], R26 ;  /* 0x019c401a040075a7 */ /* 0x008724000802017f */
[----:B----4-:R-:W-:Y:S05]  /*157f0*/  @!P1 NANOSLEEP.SYNCS 0x989680 ;  /* 0x009896800000995d */ /* 0x010fea0003900000 */
[----:B------:R-:W4:Y:S02]  /*15800*/  @!P1 SYNCS.PHASECHK.TRANS64 P1, [R4+URZ+0x19c40], R26 ;  /* 0x019c401a040095a7 */ /* 0x000f24000802007f */
[----:B----4-:R-:W-:Y:S05]  /*15810*/  @!P1 BRA `(.L_x_1144) ;  /* 0xfffffffc00f09947 */ /* 0x010fea000383ffff */
[----:B------:R-:W-:Y:S05]  /*15820*/  BRA `(.L_x_1223) ;  /* 0xffffffc000807947 */ /* 0x000fea000383ffff */
.L_x_1145:
        /* <DEDUP_REMOVED lines=8> */
.L_x_1225:
[----:B------:R-:W-:Y:S05]  /*158b0*/  BSYNC B0 ;  /* 0x0000000000007941 */ /* 0x000fea0003800000 */
.L_x_1224:
        /* <DEDUP_REMOVED lines=8> */
.L_x_1226:
[----:B------:R-:W-:Y:S02]  /*15940*/  IMAD.MOV.U32 R13, RZ, RZ, R6 ;  /* 0x000000ffff0d7224 */ /* 0x000fe400078e0006 */
[----:B------:R-:W-:Y:S02]  /*15950*/  IMAD.MOV.U32 R12, RZ, RZ, 0x1 ;  /* 0x00000001ff0c7424 */ /* 0x000fe400078e00ff */
[----:B------:R-:W-:-:S07]  /*15960*/  IMAD.MOV.U32 R3, RZ, RZ, R14 ;  /* 0x000000ffff037224 */ /* 0x000fce00078e000e */
[----:B------:R-:W-:Y:S05]  /*15970*/  WARPSYNC.COLLECTIVE R15, `(.L_x_1227) ;  /* 0x000000000f087348 */ /* 0x000fea0003c00000 */
[----:B------:R0:W1:Y:S02]  /*15980*/  SHFL.IDX P6, R14, R13, R12, R11 ;  /* 0x0000000c0d0e7389 */ /* 0x00006400000c000b */
[----:B01----:R-:W-:Y:S01]  /*15990*/  ENDCOLLECTIVE ;  /* 0x000000000000791b */ /* 0x003fe20003800000 */
.L_x_1227:
        /* <DEDUP_REMOVED lines=10> */
.L_x_1228:
        /* <DEDUP_REMOVED lines=8> */
.L_x_1150:
[----:B------:R-:W-:Y:S02]  /*15ac0*/  IMAD.MOV.U32 R13, RZ, RZ, R4 ;  /* 0x000000ffff0d7224 */ /* 0x000fe400078e0004 */
[----:B------:R-:W-:Y:S02]  /*15ad0*/  IMAD.MOV.U32 R12, RZ, RZ, RZ ;  /* 0x000000ffff0c7224 */ /* 0x000fe400078e00ff */
[----:B------:R-:W-:Y:S02]  /*15ae0*/  IMAD.MOV.U32 R11, RZ, RZ, 0x1e1f ;  /* 0x00001e1fff0b7424 */ /* 0x000fe400078e00ff */
[----:B------:R-:W-:Y:S02]  /*15af0*/  IMAD.MOV.U32 R15, RZ, RZ, -0x1 ;  /* 0xffffffffff0f7424 */ /* 0x000fe400078e00ff */
[----:B------:R-:W-:Y:S02]  /*15b00*/  IMAD R0, R9, UR38, RZ ;  /* 0x0000002609007c24 */ /* 0x000fe4000f8e02ff */
[----:B------:R-:W-:-:S07]  /*15b10*/  VIADD R5, R17, UR39 ;  /* 0x0000002711057c36 */ /* 0x000fce0008000000 */
[----:B-----5:R-:W-:Y:S05]  /*15b20*/  WARPSYNC.COLLECTIVE R15, `(.L_x_1230) ;  /* 0x000000000f087348 */ /* 0x020fea0003c00000 */
[----:B------:R0:W1:Y:S02]  /*15b30*/  SHFL.IDX P6, R14, R13, R12, R11 ;  /* 0x0000000c0d0e7389 */ /* 0x00006400000c000b */
[----:B01---5:R-:W-:Y:S01]  /*15b40*/  ENDCOLLECTIVE ;  /* 0x000000000000791b */ /* 0x023fe20003800000 */
.L_x_1230:
[----:B------:R-:W-:Y:S01]  /*15b50*/  ISETP.GE.AND P1, PT, R5, R0, PT ;  /* 0x000000000500720c */ /* 0x000fe20003f26270 */
[----:B------:R-:W-:Y:S02]  /*15b60*/  IMAD.MOV.U32 R13, RZ, RZ, R6 ;  /* 0x000000ffff0d7224 */ /* 0x000fe400078e0006 */
[----:B------:R-:W-:-:S10]  /*15b70*/  IMAD.MOV.U32 R2, RZ, RZ, R14 ;  /* 0x000000ffff027224 */ /* 0x000fd400078e000e */
[----:B------:R-:W-:Y:S05]  /*15b80*/  WARPSYNC.COLLECTIVE R15, `(.L_x_1231) ;  /* 0x000000000f087348 */ /* 0x000fea0003c00000 */
[----:B------:R0:W1:Y:S02]  /*15b90*/  SHFL.IDX P6, R14, R13, R12, R11 ;  /* 0x0000000c0d0e7389 */ /* 0x00006400000c000b */
[----:B01----:R-:W-:Y:S01]  /*15ba0*/  ENDCOLLECTIVE ;  /* 0x000000000000791b */ /* 0x003fe20003800000 */
.L_x_1231:
[----:B------:R-:W-:Y:S02]  /*15bb0*/  IMAD.MOV.U32 R13, RZ, RZ, R4 ;  /* 0x000000ffff0d7224 */ /* 0x000fe400078e0004 */
[----:B------:R-:W-:Y:S02]  /*15bc0*/  IMAD.MOV.U32 R12, RZ, RZ, 0x1 ;  /* 0x00000001ff0c7424 */ /* 0x000fe400078e00ff */
[----:B------:R-:W-:-:S07]  /*15bd0*/  IMAD.MOV.U32 R3, RZ, RZ, R14 ;  /* 0x000000ffff037224 */ /* 0x000fce00078e000e */
[----:B------:R-:W-:Y:S05]  /*15be0*/  WARPSYNC.COLLECTIVE R15, `(.L_x_1232) ;  /* 0x000000000f087348 */ /* 0x000fea0003c00000 */
[----:B------:R0:W1:Y:S02]  /*15bf0*/  SHFL.IDX P6, R14, R13, R12, R11 ;  /* 0x0000000c0d0e7389 */ /* 0x00006400000c000b */
[----:B01----:R-:W-:Y:S01]  /*15c00*/  ENDCOLLECTIVE ;  /* 0x000000000000791b */ /* 0x003fe20003800000 */
.L_x_1232:
        /* <DEDUP_REMOVED lines=10> */
.L_x_1233:
        /* <DEDUP_REMOVED lines=12> */
.L_x_1234:
        /* <DEDUP_REMOVED lines=8> */
.L_x_1235:
[----:B------:R-:W-:-:S05]  /*15df0*/  @!P1 IMAD.X R3, RZ, RZ, R4, P4 ;  /* 0x000000ffff039224 */ /* 0x000fca00020e0604 */
        /* <DEDUP_REMOVED lines=8> */
.L_x_1155:
[----:B-1----:R1:W2:Y:S02]  /*15e80*/  SYNCS.PHASECHK.TRANS64.TRYWAIT P0, [R22+URZ+0x19c20], R0 ;  /* 0x019c2000160075a7 */ /* 0x0022a4000800017f */
[----:B--2---:R-:W-:Y:S05]  /*15e90*/  @!P0 NANOSLEEP.SYNCS 0x989680 ;  /* 0x009896800000895d */ /* 0x004fea0003900000 */
[----:B------:R-:W2:Y:S02]  /*15ea0*/  @!P0 SYNCS.PHASECHK.TRANS64 P0, [R22+URZ+0x19c20], R0 ;  /* 0x019c2000160085a7 */ /* 0x000ea4000800007f */
[----:B--2---:R-:W-:Y:S05]  /*15eb0*/  @!P0 BRA `(.L_x_1155) ;  /* 0xfffffffc00f08947 */ /* 0x004fea000383ffff */
[----:B------:R-:W-:Y:S05]  /*15ec0*/  BRA `(.L_x_1237) ;  /* 0xffffffc800707947 */ /* 0x000fea000383ffff */
.L_x_1159:
[----:B0-----:R0:W1:Y:S02]  /*15ed0*/  SYNCS.PHASECHK.TRANS64.TRYWAIT P0, [R0+URZ+0x19c80], R10 ;  /* 0x019c800a000075a7 */ /* 0x001064000800017f */
[----:B-1----:R-:W-:Y:S05]  /*15ee0*/  @!P0 NANOSLEEP.SYNCS 0x989680 ;  /* 0x009896800000895d */ /* 0x002fea0003900000 */
[----:B------:R-:W1:Y:S02]  /*15ef0*/  @!P0 SYNCS.PHASECHK.TRANS64 P0, [R0+URZ+0x19c80], R10 ;  /* 0x019c800a000085a7 */ /* 0x000e64000800007f */
[----:B-1----:R-:W-:Y:S05]  /*15f00*/  @!P0 BRA `(.L_x_1159) ;  /* 0xfffffffc00f08947 */ /* 0x002fea000383ffff */
[----:B------:R-:W-:Y:S05]  /*15f10*/  BRA `(.L_x_1238) ;  /* 0xffffffcc003c7947 */ /* 0x000fea000383ffff */
.L_x_1160:
        /* <DEDUP_REMOVED lines=8> */
.L_x_1240:
[----:B------:R-:W-:Y:S05]  /*15fa0*/  BSYNC B0 ;  /* 0x0000000000007941 */ /* 0x000fea0003800000 */
.L_x_1239:
        /* <DEDUP_REMOVED lines=9> */
.L_x_1241:
[----:B------:R-:W-:Y:S02]  /*16040*/  IMAD.MOV.U32 R13, RZ, RZ, R26 ;  /* 0x000000ffff0d7224 */ /* 0x000fe400078e001a */
[----:B------:R-:W-:Y:S02]  /*16050*/  IMAD.MOV.U32 R12, RZ, RZ, 0x1 ;  /* 0x00000001ff0c7424 */ /* 0x000fe400078e00ff */
[----:B------:R-:W-:-:S07]  /*16060*/  IMAD.MOV.U32 R2, RZ, RZ, R14 ;  /* 0x000000ffff027224 */ /* 0x000fce00078e000e */
[----:B------:R-:W-:Y:S05]  /*16070*/  WARPSYNC.COLLECTIVE R15, `(.L_x_1242) ;  /* 0x000000000f087348 */ /* 0x000fea0003c00000 */
[----:B------:R0:W1:Y:S02]  /*16080*/  SHFL.IDX P6, R14, R13, R12, R11 ;  /* 0x0000000c0d0e7389 */ /* 0x00006400000c000b */
[----:B01----:R-:W-:Y:S01]  /*16090*/  ENDCOLLECTIVE ;  /* 0x000000000000791b */ /* 0x003fe20003800000 */
.L_x_1242:
        /* <DEDUP_REMOVED lines=13> */
.L_x_1243:
[----:B------:R-:W-:Y:S01]  /*16170*/  IMAD.MOV.U32 R2, RZ, RZ, R14 ;  /* 0x000000ffff027224 */ /* 0x000fe200078e000e */
[----:B------:R-:W-:Y:S06]  /*16180*/  BRA `(.L_x_1244) ;  /* 0xffffffcc00387947 */ /* 0x000fec000383ffff */
.L_x_1165:
[----:B---3--:R3:W4:Y:S02]  /*16190*/  SYNCS.PHASECHK.TRANS64.TRYWAIT P0, [R0+URZ+0x19c40], R10 ;  /* 0x019c400a000075a7 */ /* 0x008724000800017f */
[----:B----4-:R-:W-:Y:S05]  /*161a0*/  @!P0 NANOSLEEP.SYNCS 0x989680 ;  /* 0x009896800000895d */ /* 0x010fea0003900000 */
[----:B------:R-:W4:Y:S02]  /*161b0*/  @!P0 SYNCS.PHASECHK.TRANS64 P0, [R0+URZ+0x19c40], R10 ;  /* 0x019c400a000085a7 */ /* 0x000f24000800007f */
[----:B----4-:R-:W-:Y:S05]  /*161c0*/  @!P0 BRA `(.L_x_1165) ;  /* 0xfffffffc00f08947 */ /* 0x010fea000383ffff */
[----:B------:R-:W-:Y:S05]  /*161d0*/  BRA `(.L_x_1245) ;  /* 0xffffffcc00907947 */ /* 0x000fea000383ffff */
.L_x_1166:
        /* <DEDUP_REMOVED lines=8> */
.L_x_1247:
[----:B------:R-:W-:Y:S05]  /*16260*/  BSYNC B0 ;  /* 0x0000000000007941 */ /* 0x000fea0003800000 */
.L_x_1246:
        /* <DEDUP_REMOVED lines=8> */
.L_x_1248:
[----:B------:R-:W-:Y:S02]  /*162f0*/  IMAD.MOV.U32 R13, RZ, RZ, R8 ;  /* 0x000000ffff0d7224 */ /* 0x000fe400078e0008 */
[----:B------:R-:W-:Y:S02]  /*16300*/  IMAD.MOV.U32 R12, RZ, RZ, 0x1 ;  /* 0x00000001ff0c7424 */ /* 0x000fe400078e00ff */
[----:B------:R-:W-:-:S07]  /*16310*/  IMAD.MOV.U32 R2, RZ, RZ, R14 ;  /* 0x000000ffff027224 */ /* 0x000fce00078e000e */
[----:B------:R-:W-:Y:S05]  /*16320*/  WARPSYNC.COLLECTIVE R15, `(.L_x_1249) ;  /* 0x000000000f087348 */ /* 0x000fea0003c00000 */
[----:B------:R0:W1:Y:S02]  /*16330*/  SHFL.IDX P6, R14, R13, R12, R11 ;  /* 0x0000000c0d0e7389 */ /* 0x00006400000c000b */
[----:B01----:R-:W-:Y:S01]  /*16340*/  ENDCOLLECTIVE ;  /* 0x000000000000791b */ /* 0x003fe20003800000 */
.L_x_1249:
        /* <DEDUP_REMOVED lines=13> */
.L_x_1250:
[----:B------:R-:W-:Y:S01]  /*16420*/  IMAD.MOV.U32 R2, RZ, RZ, R14 ;  /* 0x000000ffff027224 */ /* 0x000fe200078e000e */
[----:B------:R-:W-:Y:S06]  /*16430*/  BRA `(.L_x_1251) ;  /* 0xffffffcc00847947 */ /* 0x000fec000383ffff */
.L_x_1171:
[----:B0-----:R0:W2:Y:S02]  /*16440*/  SYNCS.PHASECHK.TRANS64.TRYWAIT P2, [R2+URZ+0x19c70], R0 ;  /* 0x019c7000020075a7 */ /* 0x0010a4000804017f */
[----:B--2---:R-:W-:Y:S05]  /*16450*/  @!P2 NANOSLEEP.SYNCS 0x989680 ;  /* 0x009896800000a95d */ /* 0x004fea0003900000 */
[----:B------:R-:W2:Y:S02]  /*16460*/  @!P2 SYNCS.PHASECHK.TRANS64 P2, [R2+URZ+0x19c70], R0 ;  /* 0x019c70000200a5a7 */ /* 0x000ea4000804007f */
[----:B--2---:R-:W-:Y:S05]  /*16470*/  @!P2 BRA `(.L_x_1171) ;  /* 0xfffffffc00f0a947 */ /* 0x004fea000383ffff */
[----:B------:R-:W-:Y:S05]  /*16480*/  BRA `(.L_x_1252) ;  /* 0xffffffcc00f07947 */ /* 0x000fea000383ffff */
.L_x_1173:
[----:B0-----:R0:W2:Y:S02]  /*16490*/  SYNCS.PHASECHK.TRANS64.TRYWAIT P2, [R2+URZ+0x19c60], R0 ;  /* 0x019c6000020075a7 */ /* 0x0010a4000804017f */
[----:B--2---:R-:W-:Y:S05]  /*164a0*/  @!P2 NANOSLEEP.SYNCS 0x989680 ;  /* 0x009896800000a95d */ /* 0x004fea0003900000 */
[----:B------:R-:W2:Y:S02]  /*164b0*/  @!P2 SYNCS.PHASECHK.TRANS64 P2, [R2+URZ+0x19c60], R0 ;  /* 0x019c60000200a5a7 */ /* 0x000ea4000804007f */
[----:B--2---:R-:W-:Y:S05]  /*164c0*/  @!P2 BRA `(.L_x_1173) ;  /* 0xfffffffc00f0a947 */ /* 0x004fea000383ffff */
[----:B------:R-:W-:Y:S05]  /*164d0*/  BRA `(.L_x_1253) ;  /* 0xffffffd000007947 */ /* 0x000fea000383ffff */
.L_x_1181:
[----:B0-----:R0:W1:Y:S02]  /*164e0*/  SYNCS.PHASECHK.TRANS64.TRYWAIT P1, [R3+URZ+0x19c70], R0 ;  /* 0x019c7000030075a7 */ /* 0x001064000802017f */
[----:B-1----:R-:W-:Y:S05]  /*164f0*/  @!P1 NANOSLEEP.SYNCS 0x989680 ;  /* 0x009896800000995d */ /* 0x002fea0003900000 */
[----:B------:R-:W1:Y:S02]  /*16500*/  @!P1 SYNCS.PHASECHK.TRANS64 P1, [R3+URZ+0x19c70], R0 ;  /* 0x019c7000030095a7 */ /* 0x000e64000802007f */
[----:B-1----:R-:W-:Y:S05]  /*16510*/  @!P1 BRA `(.L_x_1181) ;  /* 0xfffffffc00f09947 */ /* 0x002fea000383ffff */
[----:B------:R-:W-:Y:S05]  /*16520*/  BRA `(.L_x_1254) ;  /* 0xffffffd400707947 */ /* 0x000fea000383ffff */
.L_x_1183:
[----:B0-----:R0:W1:Y:S02]  /*16530*/  SYNCS.PHASECHK.TRANS64.TRYWAIT P1, [R3+URZ+0x19c60], R0 ;  /* 0x019c6000030075a7 */ /* 0x001064000802017f */
[----:B-1----:R-:W-:Y:S05]  /*16540*/  @!P1 NANOSLEEP.SYNCS 0x989680 ;  /* 0x009896800000995d */ /* 0x002fea0003900000 */
[----:B------:R-:W1:Y:S02]  /*16550*/  @!P1 SYNCS.PHASECHK.TRANS64 P1, [R3+URZ+0x19c60], R0 ;  /* 0x019c6000030095a7 */ /* 0x000e64000802007f */
[----:B-1----:R-:W-:Y:S05]  /*16560*/  @!P1 BRA `(.L_x_1183) ;  /* 0xfffffffc00f09947 */ /* 0x002fea000383ffff */
[----:B------:R-:W-:Y:S05]  /*16570*/  BRA `(.L_x_1255) ;  /* 0xffffffd4007c7947 */ /* 0x000fea000383ffff */
.L_x_1197:
[----:B0-----:R0:W1:Y:S02]  /*16580*/  SYNCS.PHASECHK.TRANS64.TRYWAIT P0, [R5+URZ+0x19c20], R0 ;  /* 0x019c2000050075a7 */ /* 0x001064000800017f */
[----:B-1----:R-:W-:Y:S05]  /*16590*/  @!P0 NANOSLEEP.SYNCS 0x989680 ;  /* 0x009896800000895d */ /* 0x002fea0003900000 */
[----:B------:R-:W1:Y:S02]  /*165a0*/  @!P0 SYNCS.PHASECHK.TRANS64 P0, [R5+URZ+0x19c20], R0 ;  /* 0x019c2000050085a7 */ /* 0x000e64000800007f */
[----:B-1----:R-:W-:Y:S05]  /*165b0*/  @!P0 BRA `(.L_x_1197) ;  /* 0xfffffffc00f08947 */ /* 0x002fea000383ffff */
[----:B------:R-:W-:Y:S05]  /*165c0*/  BRA `(.L_x_1256) ;  /* 0xffffffe400c07947 */ /* 0x000fea000383ffff */
.L_x_1198:
        /* <DEDUP_REMOVED lines=11> */
.L_x_1258:
[----:B------:R-:W-:Y:S05]  /*16680*/  BSYNC B0 ;  /* 0x0000000000007941 */ /* 0x000fea0003800000 */
.L_x_1257:
[----:B------:R-:W-:Y:S05]  /*16690*/  BRA `(.L_x_1259) ;  /* 0xffffffe400a87947 */ /* 0x000fea000383ffff */
.L_x_1201:
[----:B------:R-:W-:Y:S01]  /*166a0*/  BSSY B1, `(.L_x_1260) ;  /* 0x0000006000017945 */ /* 0x000fe20003800000 */
[----:B------:R-:W-:-:S07]  /*166b0*/  IMAD.MOV.U32 R15, RZ, RZ, -0x1 ;  /* 0xffffffffff0f7424 */ /* 0x000fce00078e00ff */
[----:B0-----:R-:W-:Y:S05]  /*166c0*/  WARPSYNC.COLLECTIVE R15, `(.L_x_1261) ;  /* 0x000000000f0c7348 */ /* 0x001fea0003c00000 */
[----:B------:R-:W-:Y:S02]  /*166d0*/  ELECT P6, UR62, PT ;  /* 0x00000000003e782f */ /* 0x000fe400038c0000 */
[----:B------:R-:W-:Y:S01]  /*166e0*/  MOV R14, UR62 ;  /* 0x0000003e000e7c02 */ /* 0x000fe20008000f00 */
[----:B0-----:R-:W-:Y:S10]  /*166f0*/  ENDCOLLECTIVE ;  /* 0x000000000000791b */ /* 0x001ff40003800000 */
.L_x_1261:
[----:B------:R-:W-:Y:S05]  /*16700*/  BSYNC B1 ;  /* 0x0000000000017941 */ /* 0x000fea0003800000 */
.L_x_1260:
[----:B------:R-:W-:Y:S05]  /*16710*/  BRA `(.L_x_1262) ;  /* 0xffffffe400a07947 */ /* 0x000fea000383ffff */
.L_x_1203:
[----:B0-----:R0:W1:Y:S02]  /*16720*/  SYNCS.PHASECHK.TRANS64.TRYWAIT P1, [R3+URZ+0x19c40], R2 ;  /* 0x019c4002030075a7 */ /* 0x001064000802017f */
[----:B-1----:R-:W-:Y:S05]  /*16730*/  @!P1 NANOSLEEP.SYNCS 0x989680 ;  /* 0x009896800000995d */ /* 0x002fea0003900000 */
[----:B------:R-:W1:Y:S02]  /*16740*/  @!P1 SYNCS.PHASECHK.TRANS64 P1, [R3+URZ+0x19c40], R2 ;  /* 0x019c4002030095a7 */ /* 0x000e64000802007f */
[----:B-1----:R-:W-:Y:S05]  /*16750*/  @!P1 BRA `(.L_x_1203) ;  /* 0xfffffffc00f09947 */ /* 0x002fea000383ffff */
[----:B------:R-:W-:Y:S05]  /*16760*/  BRA `(.L_x_1263) ;  /* 0xffffffe400c07947 */ /* 0x000fea000383ffff */
.L_x_1205:
[----:B-1----:R1:W2:Y:S02]  /*16770*/  SYNCS.PHASECHK.TRANS64.TRYWAIT P1, [R5+URZ+0x19c40], R0 ;  /* 0x019c4000050075a7 */ /* 0x0022a4000802017f */
[----:B--2---:R-:W-:Y:S05]  /*16780*/  @!P1 NANOSLEEP.SYNCS 0x989680 ;  /* 0x009896800000995d */ /* 0x004fea0003900000 */
[----:B------:R-:W2:Y:S02]  /*16790*/  @!P1 SYNCS.PHASECHK.TRANS64 P1, [R5+URZ+0x19c40], R0 ;  /* 0x019c4000050095a7 */ /* 0x000ea4000802007f */
[----:B--2---:R-:W-:Y:S05]  /*167a0*/  @!P1 BRA `(.L_x_1205) ;  /* 0xfffffffc00f09947 */ /* 0x004fea000383ffff */
[----:B------:R-:W-:Y:S05]  /*167b0*/  BRA `(.L_x_1264) ;  /* 0xffffffe400cc7947 */ /* 0x000fea000383ffff */
.L_x_1207:
[----:B--2---:R2:W3:Y:S02]  /*167c0*/  SYNCS.PHASECHK.TRANS64.TRYWAIT P1, [R3+URZ+0x19c60], R2 ;  /* 0x019c6002030075a7 */ /* 0x0044e4000802017f */
[----:B---3--:R-:W-:Y:S05]  /*167d0*/  @!P1 NANOSLEEP.SYNCS 0x989680 ;  /* 0x009896800000995d */ /* 0x008fea0003900000 */
[----:B------:R-:W3:Y:S02]  /*167e0*/  @!P1 SYNCS.PHASECHK.TRANS64 P1, [R3+URZ+0x19c60], R2 ;  /* 0x019c6002030095a7 */ /* 0x000ee4000802007f */
[----:B---3--:R-:W-:Y:S05]  /*167f0*/  @!P1 BRA `(.L_x_1207) ;  /* 0xfffffffc00f09947 */ /* 0x008fea000383ffff */
[----:B------:R-:W-:Y:S05]  /*16800*/  BRA `(.L_x_1265) ;  /* 0xffffffe400c87947 */ /* 0x000fea000383ffff */
.L_x_1209:
[----:B---3--:R3:W4:Y:S02]  /*16810*/  SYNCS.PHASECHK.TRANS64.TRYWAIT P1, [R5+URZ+0x19c60], R0 ;  /* 0x019c6000050075a7 */ /* 0x008724000802017f */
[----:B----4-:R-:W-:Y:S05]  /*16820*/  @!P1 NANOSLEEP.SYNCS 0x989680 ;  /* 0x009896800000995d */ /* 0x010fea0003900000 */
[----:B------:R-:W4:Y:S02]  /*16830*/  @!P1 SYNCS.PHASECHK.TRANS64 P1, [R5+URZ+0x19c60], R0 ;  /* 0x019c6000050095a7 */ /* 0x000f24000802007f */
[----:B----4-:R-:W-:Y:S05]  /*16840*/  @!P1 BRA `(.L_x_1209) ;  /* 0xfffffffc00f09947 */ /* 0x010fea000383ffff */
[----:B------:R-:W-:Y:S05]  /*16850*/  BRA `(.L_x_1266) ;  /* 0xffffffe400c47947 */ /* 0x000fea000383ffff */
.L_x_1211:
[----:B----4-:R4:W0:Y:S02]  /*16860*/  SYNCS.PHASECHK.TRANS64.TRYWAIT P1, [R3+URZ+0x19c80], R2 ;  /* 0x019c8002030075a7 */ /* 0x010824000802017f */
[----:B0-----:R-:W-:Y:S05]  /*16870*/  @!P1 NANOSLEEP.SYNCS 0x989680 ;  /* 0x009896800000995d */ /* 0x001fea0003900000 */
[----:B------:R-:W0:Y:S02]  /*16880*/  @!P1 SYNCS.PHASECHK.TRANS64 P1, [R3+URZ+0x19c80], R2 ;  /* 0x019c8002030095a7 */ /* 0x000e24000802007f */
[----:B0-----:R-:W-:Y:S05]  /*16890*/  @!P1 BRA `(.L_x_1211) ;  /* 0xfffffffc00f09947 */ /* 0x001fea000383ffff */
[----:B------:R-:W-:Y:S05]  /*168a0*/  BRA `(.L_x_1267) ;  /* 0xffffffe400c07947 */ /* 0x000fea000383ffff */
.L_x_1268:
        /* <DEDUP_REMOVED lines=13> */
.L_x_2582:


//--------------------- .text._ZN7cutlass13device_kernelIN5flash11enable_sm90INS1_16FlashAttnFwdSm90INS1_25CollectiveMainloopFwdSm90ILi2EN4cute5tupleIJNS5_1CILi1EEES8_S8_EEENS6_IJNS7_ILi192EEENS7_ILi128EEENS7_ILi96EEEEEELi96ENS_12float_e4m3_tEfNS_4arch4Sm90ELb0ELb1ELb0ELb1ELb1ELb1ELb0ELb1ELb1ELb1ELb0ELb0EEENS1_21CollectiveEpilogueFwdINS6_IJSA_SC_SB_EEES9_NS_10bfloat16_tESG_Li384ELb1ELb1ELb0ELb1EEENS1_36VarlenDynamicPersistentTileSchedulerILi192ELi128ELi384ELi128ELb0ELb1ELb1ELb1ELb0ELb1EEEEEEEEEvNT_6ParamsE --------------------------
	.section	.text._ZN7cutlass13device_kernelIN5flash11enable_sm90INS1_16FlashAttnFwdSm90INS1_25CollectiveMainloopFwdSm90ILi2EN4cute5tupleIJNS5_1CILi1EEES8_S8_EEENS6_IJNS7_ILi192EEENS7_ILi128EEENS7_ILi96EEEEEELi96ENS_12float_e4m3_tEfNS_4arch4Sm90ELb0ELb1ELb0ELb1ELb1ELb1ELb0ELb1ELb1ELb1ELb0ELb0EEENS1_21CollectiveEpilogueFwdINS6_IJSA_SC_SB_EEES9_NS_10bfloat16_tESG_Li384ELb1ELb1ELb0ELb1EEENS1_36VarlenDynamicPersistentTileSchedulerILi192ELi128ELi384ELi128ELb0ELb1ELb1ELb1ELb0ELb1EEEEEEEEEvNT_6ParamsE,"ax",@progbits
	.align	128
.text._ZN7cutlass13device_kernelIN5flash11enable_sm90INS1_16FlashAttnFwdSm90INS1_25CollectiveMainloopFwdSm90ILi2EN4cute5tupleIJNS5_1CILi1EEES8_S8_EEENS6_IJNS7_ILi192EEENS7_ILi128EEENS7_ILi96EEEEEELi96ENS_12float_e4m3_tEfNS_4arch4Sm90ELb0ELb1ELb0ELb1ELb1ELb1ELb0ELb1ELb1ELb1ELb0ELb0EEENS1_21CollectiveEpilogueFwdINS6_IJSA_SC_SB_EEES9_NS_10bfloat16_tESG_Li384ELb1ELb1ELb0ELb1EEENS1_36VarlenDynamicPersistentTileSchedulerILi192ELi128ELi384ELi128ELb0ELb1ELb1ELb1ELb0ELb1EEEEEEEEEvNT_6ParamsE:
        .type           _ZN7cutlass13device_kernelIN5flash11enable_sm90INS1_16FlashAttnFwdSm90INS1_25CollectiveMainloopFwdSm90ILi2EN4cute5tupleIJNS5_1CILi1EEES8_S8_EEENS6_IJNS7_ILi192EEENS7_ILi128EEENS7_ILi96EEEEEELi96ENS_12float_e4m3_tEfNS_4arch4Sm90ELb0ELb1ELb0ELb1ELb1ELb1ELb0ELb1ELb1ELb1ELb0ELb0EEENS1_21CollectiveEpilogueFwdINS6_IJSA_SC_SB_EEES9_NS_10bfloat16_tESG_Li384ELb1ELb1ELb0ELb1EEENS1_36VarlenDynamicPersistentTileSchedulerILi192ELi128ELi384ELi128ELb0ELb1ELb1ELb1ELb0ELb1EEEEEEEEEvNT_6ParamsE,@function
        .size           _ZN7cutlass13device_kernelIN5flash11enable_sm90INS1_16FlashAttnFwdSm90INS1_25CollectiveMainloopFwdSm90ILi2EN4cute5tupleIJNS5_1CILi1EEES8_S8_EEENS6_IJNS7_ILi192EEENS7_ILi128EEENS7_ILi96EEEEEELi96ENS_12float_e4m3_tEfNS_4arch4Sm90ELb0ELb1ELb0ELb1ELb1ELb1ELb0ELb1ELb1ELb1ELb0ELb0EEENS1_21CollectiveEpilogueFwdINS6_IJSA_SC_SB_EEES9_NS_10bfloat16_tESG_Li384ELb1ELb1ELb0ELb1EEENS1_36VarlenDynamicPersistentTileSchedulerILi192ELi128ELi384ELi128ELb0ELb1ELb1ELb1ELb0ELb1EEEEEEEEEvNT_6ParamsE,(.L_x_2583 - _ZN7cutlass13device_kernelIN5flash11enable_sm90INS1_16FlashAttnFwdSm90INS1_25CollectiveMainloopFwdSm90ILi2EN4cute5tupleIJNS5_1CILi1EEES8_S8_EEENS6_IJNS7_ILi192EEENS7_ILi128EEENS7_ILi96EEEEEELi96ENS_12float_e4m3_tEfNS_4arch4Sm90ELb0ELb1ELb0ELb1ELb1ELb1ELb0ELb1ELb1ELb1ELb0ELb0EEENS1_21CollectiveEpilogueFwdINS6_IJSA_SC_SB_EEES9_NS_10bfloat16_tESG_Li384ELb1ELb1ELb0ELb1EEENS1_36VarlenDynamicPersistentTileSchedulerILi192ELi128ELi384ELi128ELb0ELb1ELb1ELb1ELb0ELb1EEEEEEEEEvNT_6ParamsE)
        .other          _ZN7cutlass13device_kernelIN5flash11enable_sm90INS1_16FlashAttnFwdSm90INS1_25CollectiveMainloopFwdSm90ILi2EN4cute5tupleIJNS5_1CILi1EEES8_S8_EEENS6_IJNS7_ILi192EEENS7_ILi128EEENS7_ILi96EEEEEELi96ENS_12float_e4m3_tEfNS_4arch4Sm90ELb0ELb1ELb0ELb1ELb1ELb1ELb0ELb1ELb1ELb1ELb0ELb0EEENS1_21CollectiveEpilogueFwdINS6_IJSA_SC_SB_EEES9_NS_10bfloat16_tESG_Li384ELb1ELb1ELb0ELb1EEENS1_36VarlenDynamicPersistentTileSchedulerILi192ELi128ELi384ELi128ELb0ELb1ELb1ELb1ELb0ELb1EEEEEEEEEvNT_6ParamsE,@"STO_CUDA_ENTRY STV_DEFAULT"
_ZN7cutlass13device_kernelIN5flash11enable_sm90INS1_16FlashAttnFwdSm90INS1_25CollectiveMainloopFwdSm90ILi2EN4cute5tupleIJNS5_1CILi1EEES8_S8_EEENS6_IJNS7_ILi192EEENS7_ILi128EEENS7_ILi96EEEEEELi96ENS_12float_e4m3_tEfNS_4arch4Sm90ELb0ELb1ELb0ELb1ELb1ELb1ELb0ELb1ELb1ELb1ELb0ELb0EEENS1_21CollectiveEpilogueFwdINS6_IJSA_SC_SB_EEES9_NS_10bfloat16_tESG_Li384ELb1ELb1ELb0ELb1EEENS1_36VarlenDynamicPersistentTileSchedulerILi192ELi128ELi384ELi128ELb0ELb1ELb1ELb1ELb0ELb1EEEEEEEEEvNT_6ParamsE:
        /* <DEDUP_REMOVED lines=18> */
.L_x_1270:
[----:B------:R-:W-:Y:S05]  /*0120*/  BSYNC B0 ;  /* 0x0000000000007941 */ /* 0x000fea0003800000 */
.L_x_1269:
        /* <DEDUP_REMOVED lines=41> */
.L_x_1271:
        /* <DEDUP_REMOVED lines=22> */
.L_x_1272:
        /* <DEDUP_REMOVED lines=18> */
.L_x_1273:
        /* <DEDUP_REMOVED lines=22> */
.L_x_1274:
        /* <DEDUP_REMOVED lines=23> */
.L_x_1275:
        /* <DEDUP_REMOVED lines=8> */
.L_x_1278:
        /* <DEDUP_REMOVED lines=20> */
[----:B------:R-:W-:-:S04]  /*0ad0*/  SHF.R.S32.HI R0, RZ, 0x1f, R19 ;  /* 0x0000001fff007819 */ /* 0x000fc80000011413 */
[CC--:B------:R-:W-:Y:S02]  /*0ae0*/  LEA.HI R2, R0.reuse, R19.reuse, RZ, 0x5 ;  /* 0x0000001300027211 */ /* 0x0c0fe400078f28ff */
[----:B------:R-:W-:-:S03]  /*0af0*/  LEA.HI R6, R0, R19, RZ, 0x4 ;  /* 0x0000001300067211 */ /* 0x000fc600078f20ff */
[----:B------:R-:W-:Y:S01]  /*0b00*/  IMAD.SHL.U32 R3, R2, 0x10, RZ ;  /* 0x0000001002037824 */ /* 0x000fe200078e00ff */
[----:B------:R-:W-:-:S04]  /*0b10*/  LOP3.LUT R2, R6, 0x7fffff0, RZ, 0xc0, !PT ;  /* 0x07fffff006027812 */ /* 0x000fc800078ec0ff */
[----:B------:R-:W-:Y:S01]  /*0b20*/  LOP3.LUT R5, R3, 0xfffffe00, RZ, 0xc0, !PT ;  /* 0xfffffe0003057812 */ /* 0x000fe200078ec0ff */
[C---:B------:R-:W-:Y:S01]  /*0b30*/  IMAD.IADD R4, R19.reuse, 0x1, -R2 ;  /* 0x0000000113047824 */ /* 0x040fe200078e0a02 */
[-C--:B------:R-:W-:Y:S02]  /*0b40*/  LEA.HI R2, R0, R19.reuse, RZ, 0x7 ;  /* 0x0000001300027211 */ /* 0x080fe400078f38ff */
[C---:B------:R-:W-:Y:S01]  /*0b50*/  LEA.HI R3, R19.reuse, R19, RZ, 0x1 ;  /* 0x0000001313037211 */ /* 0x040fe200078f08ff */
[----:B------:R-:W-:Y:S01]  /*0b60*/  IMAD R8, R4, 0x20, R5 ;  /* 0x0000002004087824 */ /* 0x000fe200078e0205 */
[----:B------:R-:W-:Y:S02]  /*0b70*/  LOP3.LUT R7, R2, 0xffffff80, RZ, 0xc0, !PT ;  /* 0xffffff8002077812 */ /* 0x000fe400078ec0ff */
[--C-:B------:R-:W-:Y:S02]  /*0b80*/  SHF.R.S32.HI R10, RZ, 0x1, R3.reuse ;  /* 0x00000001ff0a7819 */ /* 0x100fe40000011403 */
[----:B------:R-:W-:Y:S01]  /*0b90*/  SHF.R.S32.HI R5, RZ, 0x1f, R3 ;  /* 0x0000001fff057819 */ /* 0x000fe20000011403 */
[----:B------:R-:W-:Y:S01]  /*0ba0*/  IMAD.IADD R15, R19, 0x1, -R7 ;  /* 0x00000001130f7824 */ /* 0x000fe200078e0a07 */
[----:B------:R-:W-:-:S02]  /*0bb0*/  LOP3.LUT R3, R3, 0xfffffffe, RZ, 0xc0, !PT ;  /* 0xfffffffe03037812 */ /* 0x000fc400078ec0ff */
[----:B------:R-:W-:Y:S02]  /*0bc0*/  LEA.HI R5, R5, R10, RZ, 0x2 ;  /* 0x0000000a05057211 */ /* 0x000fe400078f10ff */
[----:B------:R-:W-:Y:S01]  /*0bd0*/  SHF.R.S32.HI R23, RZ, 0x7, R2 ;  /* 0x00000007ff177819 */ /* 0x000fe20000011402 */
[----:B------:R-:W-:Y:S01]  /*0be0*/  IMAD.IADD R16, R19, 0x1, -R3 ;  /* 0x0000000113107824 */ /* 0x000fe200078e0a03 */
[----:B------:R-:W-:Y:S02]  /*0bf0*/  SHF.R.S32.HI R7, RZ, 0x1f, R15 ;  /* 0x0000001fff077819 */ /* 0x000fe4000001140f */
[----:B------:R-:W-:Y:S01]  /*0c00*/  SHF.R.S32.HI R2, RZ, 0x4, R6 ;  /* 0x00000004ff027819 */ /* 0x000fe20000011406 */
[C---:B------:R-:W-:Y:S01]  /*0c10*/  IMAD.SHL.U32 R24, R16.reuse, 0x8, RZ ;  /* 0x0000000810187824 */ /* 0x040fe200078e00ff */
[----:B------:R-:W-:Y:S01]  /*0c20*/  LOP3.LUT R5, R5, 0x7fffffc, RZ, 0xc0, !PT ;  /* 0x07fffffc05057812 */ /* 0x000fe200078ec0ff */
[----:B------:R-:W-:Y:S01]  /*0c30*/  IMAD.SHL.U32 R16, R16, 0x10, RZ ;  /* 0x0000001010107824 */ /* 0x000fe200078e00ff */
[----:B------:R-:W-:Y:S01]  /*0c40*/  LEA.HI R9, R7, R15, RZ, 0x2 ;  /* 0x0000000f07097211 */ /* 0x000fe200078f10ff */
[----:B------:R-:W-:Y:S01]  /*0c50*/  VIADD R21, R24, 0x20 ;  /* 0x0000002018157836 */ /* 0x000fe20000000000 */
[----:B------:R-:W-:Y:S01]  /*0c60*/  LEA.HI R6, R6, R2, RZ, 0x1 ;  /* 0x0000000206067211 */ /* 0x000fe200078f08ff */
[----:B------:R-:W-:Y:S01]  /*0c70*/  IMAD.IADD R5, R10, 0x1, -R5 ;  /* 0x000000010a057824 */ /* 0x000fe200078e0a05 */
[----:B------:R-:W-:Y:S01]  /*0c80*/  LEA.HI R4, R0, R19, RZ, 0x3 ;  /* 0x0000001300047211 */ /* 0x000fe200078f18ff */
[----:B------:R-:W-:Y:S01]  /*0c90*/  STL [R1+0x20], R24 ;  /* 0x0000201801007387 */ /* 0x000fe20000100800 */
[----:B------:R-:W-:Y:S01]  /*0ca0*/  SHF.R.S32.HI R10, RZ, 0x2, R9 ;  /* 0x00000002ff0a7819 */ /* 0x000fe20000011409 */
[----:B------:R-:W-:Y:S01]  /*0cb0*/  IMAD R13, R2, 0x8, R5 ;  /* 0x00000008020d7824 */ /* 0x000fe200078e0205 */
[----:B------:R-:W-:Y:S01]  /*0cc0*/  SHF.R.S32.HI R11, RZ, 0x1f, R9 ;  /* 0x0000001fff0b7819 */ /* 0x000fe20000011409 */
[----:B------:R-:W-:Y:S01]  /*0cd0*/  STL [R1+0x40], R21 ;  /* 0x0000401501007387 */ /* 0x000fe20000100800 */
[----:B------:R-:W-:Y:S01]  /*0ce0*/  LOP3.LUT R3, R6, 0x1ffffffe, RZ, 0xc0, !PT ;  /* 0x1ffffffe06037812 */ /* 0x000fe200078ec0ff */
[----:B------:R-:W-:Y:S01]  /*0cf0*/  IMAD.IADD R6, R24, 0x1, R21 ;  /* 0x0000000118067824 */ /* 0x000fe200078e0215 */
[----:B------:R-:W-:Y:S01]  /*0d00*/  SHF.R.S32.HI R4, RZ, 0x3, R4 ;  /* 0x00000003ff047819 */ /* 0x000fe20000011404 */
[----:B------:R-:W-:Y:S01]  /*0d10*/  IMAD.SHL.U32 R14, R13, 0x20, RZ ;  /* 0x000000200d0e7824 */ /* 0x000fe200078e00ff */
[----:B------:R-:W-:Y:S01]  /*0d20*/  LEA.HI R11, R11, R10, RZ, 0x3 ;  /* 0x0000000a0b0b7211 */ /* 0x000fe200078f18ff */
[----:B------:R-:W-:Y:S01]  /*0d30*/  IMAD.IADD R3, R2, 0x1, -R3 ;  /* 0x0000000102037824 */ /* 0x000fe200078e0a03 */
[----:B------:R-:W-:Y:S01]  /*0d40*/  SHF.R.S32.HI R5, RZ, 0x1f, R6 ;  /* 0x0000001fff057819 */ /* 0x000fe20000011406 */
[----:B------:R-:W-:Y:S01]  /*0d50*/  IMAD.HI R2, R23, 0x55555556, RZ ;  /* 0x5555555617027827 */ /* 0x000fe200078e02ff */
[----:B------:R-:W-:-:S02]  /*0d60*/  LOP3.LUT R11, R11, 0xfffffff8, RZ, 0xc0, !PT ;  /* 0xfffffff80b0b7812 */ /* 0x000fc400078ec0ff */
[----:B------:R-:W-:Y:S01]  /*0d70*/  LEA.HI R7, R7, R15, RZ, 0x5 ;  /* 0x0000000f07077211 */ /* 0x000fe200078f28ff */
[----:B------:R-:W-:Y:S01]  /*0d80*/  IMAD.SHL.U32 R4, R4, 0x80, RZ ;  /* 0x0000008004047824 */ /* 0x000fe200078e00ff */
[CC--:B------:R-:W-:Y:S01]  /*0d90*/  LEA.HI R12, R5.reuse, R6.reuse, RZ, 0x4 ;  /* 0x00000006050c7211 */ /* 0x0c0fe200078f20ff */
[----:B------:R-:W-:Y:S01]  /*0da0*/  IMAD.IADD R10, R10, 0x1, -R11 ;  /* 0x000000010a0a7824 */ /* 0x000fe200078e0a0b */
[----:B------:R-:W-:Y:S01]  /*0db0*/  LEA.HI R5, R5, R6, RZ, 0x5 ;  /* 0x0000000605057211 */ /* 0x000fe200078f28ff */
[----:B------:R-:W-:Y:S01]  /*0dc0*/  IMAD R6, R3, 0x8, R8 ;  /* 0x0000000803067824 */ /* 0x000fe200078e0208 */
[----:B------:R-:W-:Y:S02]  /*0dd0*/  LEA.HI R2, R2, R2, RZ, 0x1 ;  /* 0x0000000202027211 */ /* 0x000fe400078f08ff */
[----:B------:R-:W-:Y:S02]  /*0de0*/  SHF.R.S32.HI R7, RZ, 0x5, R7 ;  /* 0x00000005ff077819 */ /* 0x000fe40000011407 */
[----:B------:R-:W-:Y:S01]  /*0df0*/  LOP3.LUT R22, R4, 0x80, RZ, 0xc0, !PT ;  /* 0x0000008004167812 */ /* 0x000fe200078ec0ff */
[----:B------:R-:W-:Y:S01]  /*0e00*/  IMAD R2, R2, -0x3, R23 ;  /* 0xfffffffd02027824 */ /* 0x000fe200078e0217 */
[----:B------:R-:W-:Y:S01]  /*0e10*/  SHF.R.S32.HI R5, RZ, 0x5, R5 ;  /* 0x00000005ff057819 */ /* 0x000fe20000011405 */
[----:B------:R-:W-:Y:S01]  /*0e20*/  IMAD R7, R7, 0x10, R10 ;  /* 0x0000001007077824 */ /* 0x000fe200078e020a */
[----:B------:R-:W-:Y:S01]  /*0e30*/  SHF.R.U32.HI R20, RZ, 0x3, R22 ;  /* 0x00000003ff147819 */ /* 0x000fe20000011616 */
[----:B------:R-:W-:Y:S01]  /*0e40*/  STL [R1+0x30], R22 ;  /* 0x0000301601007387 */ /* 0x000fe20000100800 */
[----:B------:R-:W-:Y:S01]  /*0e50*/  LOP3.LUT R4, R22, 0x10, R12, 0xf8, !PT ;  /* 0x0000001016047812 */ /* 0x000fe200078ef80c */
[----:B------:R-:W-:Y:S01]  /*0e60*/  IMAD R5, R5, 0x1800, R14 ;  /* 0x0000180005057824 */ /* 0x000fe200078e020e */
[----:B------:R-:W-:Y:S01]  /*0e70*/  LEA.HI R0, R0, R19, RZ, 0x2 ;  /* 0x0000001300007211 */ /* 0x000fe200078f10ff */
[----:B------:R-:W-:Y:S01]  /*0e80*/  IMAD R3, R2, 0x40, R7 ;  /* 0x0000004002037824 */ /* 0x000fe200078e0207 */
[----:B------:R-:W-:Y:S01]  /*0e90*/  LOP3.LUT R4, R4, R20, RZ, 0x3c, !PT ;  /* 0x0000001404047212 */ /* 0x000fe200078e3cff */
[----:B------:R-:W-:Y:S01]  /*0ea0*/  STL [R1+0x44], R14 ;  /* 0x0000440e01007387 */ /* 0x000fe20000100800 */
[----:B------:R-:W-:Y:S01]  /*0eb0*/  LOP3.LUT R2, R0, 0xfffffffc, RZ, 0xc0, !PT ;  /* 0xfffffffc00027812 */ /* 0x000fe200078ec0ff */
[----:B------:R-:W-:Y:S01]  /*0ec0*/  VIADD R7, R16, 0x40 ;  /* 0x0000004010077836 */ /* 0x000fe20000000000 */
[----:B------:R-:W-:Y:S01]  /*0ed0*/  IADD3 R4, R18, R5, R4 ;  /* 0x0000000512047210 */ /* 0x000fe20007ffe004 */
[----:B------:R-:W-:Y:S01]  /*0ee0*/  STL [R1+0x78], R20 ;  /* 0x0000781401007387 */ /* 0x000fe20000100800 */
[----:B------:R-:W-:Y:S01]  /*0ef0*/  VIADD R5, R24, 0x10 ;  /* 0x0000001018057836 */ /* 0x000fe20000000000 */
[----:B------:R-:W-:Y:S01]  /*0f00*/  LOP3.LUT R9, R9, 0x7ffffffc, RZ, 0xc0, !PT ;  /* 0x7ffffffc09097812 */ /* 0x000fe200078ec0ff */
[----:B------:R-:W-:Y:S01]  /*0f10*/  IMAD.MOV.U32 R23, RZ, RZ, RZ ;  /* 0x000000ffff177224 */ /* 0x000fe200078e00ff */
[----:B------:R0:W-:Y:S02]  /*0f20*/  STL [R1+0x80], R6 ;  /* 0x0000800601007387 */ /* 0x0001e40000100800 */
[----:B------:R-:W-:-:S02]  /*0f30*/  SHF.R.S32.HI R8, RZ, 0x1f, R5 ;  /* 0x0000001fff087819 */ /* 0x000fc40000011405 */
[----:B------:R1:W-:Y:S04]  /*0f40*/  STL [R1+0x74], R4 ;  /* 0x0000740401007387 */ /* 0x0003e80000100800 */
[----:B------:R-:W-:Y:S01]  /*0f50*/  STL [R1+0x7c], R3 ;  /* 0x00007c0301007387 */ /* 0x000fe20000100800 */
[----:B0-----:R-:W-:Y:S01]  /*0f60*/  IMAD.IADD R6, R19, 0x1, -R2 ;  /* 0x0000000113067824 */ /* 0x001fe200078e0a02 */
[----:B------:R-:W-:Y:S02]  /*0f70*/  SHF.R.S32.HI R2, RZ, 0x2, R0 ;  /* 0x00000002ff027819 */ /* 0x000fe40000011400 */
[----:B------:R-:W-:Y:S01]  /*0f80*/  STL [R1+0x60], RZ ;  /* 0x000060ff01007387 */ /* 0x000fe20000100800 */
[----:B------:R-:W-:Y:S02]  /*0f90*/  IMAD.MOV.U32 R19, RZ, RZ, RZ ;  /* 0x000000ffff137224 */ /* 0x000fe400078e00ff */
[C---:B-1----:R-:W-:Y:S01]  /*0fa0*/  IMAD.SHL.U32 R4, R6.reuse, 0x8, RZ ;  /* 0x0000000806047824 */ /* 0x042fe200078e00ff */
[----:B------:R-:W-:Y:S01]  /*0fb0*/  STL [R1+0x18], RZ ;  /* 0x000018ff01007387 */ /* 0x000fe20000100800 */
[----:B------:R-:W-:-:S03]  /*0fc0*/  LEA.HI R0, R6, R6, RZ, 0x1 ;  /* 0x0000000606007211 */ /* 0x000fc600078f08ff */
[----:B------:R-:W-:Y:S01]  /*0fd0*/  STL [R1+0x54], R4 ;  /* 0x0000540401007387 */ /* 0x000fe20000100800 */
[----:B------:R-:W-:Y:S02]  /*0fe0*/  LOP3.LUT R2, R0, 0x1ffffffe, RZ, 0xc0, !PT ;  /* 0x1ffffffe00027812 */ /* 0x000fe400078ec0ff */
[----:B------:R-:W-:Y:S01]  /*0ff0*/  LOP3.LUT R0, R22, 0x10, R16, 0xf8, !PT ;  /* 0x0000001016007812 */ /* 0x000fe200078ef810 */
[----:B------:R0:W-:Y:S02]  /*1000*/  STL [R1+0x14], R7 ;  /* 0x0000140701007387 */ /* 0x0001e40000100800 */
[----:B------:R-:W-:Y:S01]  /*1010*/  IMAD.IADD R2, R6, 0x1, -R2 ;  /* 0x0000000106027824 */ /* 0x000fe200078e0a02 */
[----:B------:R-:W-:Y:S01]  /*1020*/  LOP3.LUT R0, R0, R20, RZ, 0x3c, !PT ;  /* 0x0000001400007212 */ /* 0x000fe200078e3cff */
[----:B------:R1:W-:Y:S01]  /*1030*/  STL [R1+0x3c], R5 ;  /* 0x00003c0501007387 */ /* 0x0003e20000100800 */
[----:B------:R-:W-:Y:S01]  /*1040*/  IMAD.IADD R6, R15, 0x1, -R9 ;  /* 0x000000010f067824 */ /* 0x000fe200078e0a09 */
[----:B0-----:R-:W-:Y:S01]  /*1050*/  SHF.R.S32.HI R7, RZ, 0x1f, R7 ;  /* 0x0000001fff077819 */ /* 0x001fe20000011407 */
[----:B-1----:R-:W-:-:S04]  /*1060*/  VIADD R5, R4, 0x20 ;  /* 0x0000002004057836 */ /* 0x002fc80000000000 */
[----:B------:R0:W-:Y:S01]  /*1070*/  STL [R1+0x34], R7 ;  /* 0x0000340701007387 */ /* 0x0001e20000100800 */
[----:B------:R-:W-:-:S03]  /*1080*/  VIADD R4, R4, 0x40 ;  /* 0x0000004004047836 */ /* 0x000fc60000000000 */
[----:B------:R-:W-:Y:S01]  /*1090*/  STL [R1+0x70], R8 ;  /* 0x0000700801007387 */ /* 0x000fe20000100800 */
[----:B0-----:R-:W-:-:S05]  /*10a0*/  SHF.R.S32.HI R7, RZ, 0x1f, R21 ;  /* 0x0000001fff077819 */ /* 0x001fca0000011415 */
[----:B------:R-:W-:Y:S04]  /*10b0*/  STL [R1+0x6c], R7 ;  /* 0x00006c0701007387 */ /* 0x000fe80000100800 */
[----:B------:R0:W-:Y:S04]  /*10c0*/  STL [R1+0x64], R5 ;  /* 0x0000640501007387 */ /* 0x0001e80000100800 */
[----:B------:R1:W-:Y:S01]  /*10d0*/  STL [R1+0x68], R4 ;  /* 0x0000680401007387 */ /* 0x0003e20000100800 */
[----:B0-----:R-:W-:Y:S02]  /*10e0*/  SHF.R.S32.HI R5, RZ, 0x1f, R5 ;  /* 0x0000001fff057819 */ /* 0x001fe40000011405 */
[----:B-1----:R-:W-:-:S03]  /*10f0*/  SHF.R.S32.HI R4, RZ, 0x1f, R4 ;  /* 0x0000001fff047819 */ /* 0x002fc60000011404 */
[----:B------:R0:W-:Y:S04]  /*1100*/  STL [R1+0x88], R5 ;  /* 0x0000880501007387 */ /* 0x0001e80000100800 */
[----:B------:R1:W-:Y:S04]  /*1110*/  STL [R1+0x84], R4 ;  /* 0x0000840401007387 */ /* 0x0003e80000100800 */
[----:B------:R2:W-:Y:S01]  /*1120*/  STL [R1+0x10], R6 ;  /* 0x0000100601007387 */ /* 0x0005e20000100800 */
[----:B0-----:R-:W-:Y:S02]  /*1130*/  IMAD.IADD R5, R14, 0x1, R0 ;  /* 0x000000010e057824 */ /* 0x001fe400078e0200 */
[----:B------:R-:W-:Y:S01]  /*1140*/  IMAD R0, R2, 0x8, R3 ;  /* 0x0000000802007824 */ /* 0x000fe200078e0203 */
[----:B-1----:R-:W-:-:S02]  /*1150*/  SHF.R.S32.HI R4, RZ, 0x4, R12 ;  /* 0x00000004ff047819 */ /* 0x002fc4000001140c */
[----:B------:R2:W-:Y:S04]  /*1160*/  STL [R1+0x50], R5 ;  /* 0x0000500501007387 */ /* 0x0005e80000100800 */
[----:B------:R2:W-:Y:S04]  /*1170*/  STL [R1+0x48], R0 ;  /* 0x0000480001007387 */ /* 0x0005e80000100800 */
[----:B------:R2:W-:Y:S02]  /*1180*/  STL [R1+0x28], R4 ;  /* 0x0000280401007387 */ /* 0x0005e40000100800 */
.L_x_1478:
[----:B------:R-:W-:Y:S01]  /*1190*/  ULDC.64 UR4, c[0x0][0xa28] ;  /* 0x00028a0000047ab9 */ /* 0x000fe20000000a00 */
[----:B0-234-:R-:W0:Y:S01]  /*11a0*/  LDC.64 R4, c[0x0][0xa08] ;  /* 0x00028200ff047b82 */ /* 0x01de220000000a00 */
[----:B------:R-:W-:Y:S01]  /*11b0*/  ISETP.NE.U32.AND P0, PT, RZ, UR4, PT ;  /* 0x00000004ff007c0c */ /* 0x000fe2000bf05070 */
[----:B------:R-:W-:Y:S01]  /*11c0*/  IMAD.MOV.U32 R11, RZ, RZ, RZ ;  /* 0x000000ffff0b7224 */ /* 0x000fe200078e00ff */
[----:B------:R-:W-:Y:S01]  /*11d0*/  ULDC.64 UR6, c[0x0][0xa20] ;  /* 0x0002880000067ab9 */ /* 0x000fe20000000a00 */
[----:B------:R-:W-:Y:S01]  /*11e0*/  IMAD.MOV.U32 R65, RZ, RZ, RZ ;  /* 0x000000ffff417224 */ /* 0x000fe200078e00ff */
[----:B------:R-:W-:Y:S01]  /*11f0*/  ISETP.NE.AND.EX P0, PT, RZ, UR5, PT, P0 ;  /* 0x00000005ff007c0c */ /* 0x000fe2000bf05300 */
[----:B------:R-:W-:Y:S02]  /*1200*/  ULDC.64 UR4, c[0x0][0xa18] ;  /* 0x0002860000047ab9 */ /* 0x000fe40000000a00 */
[----:B------:R-:W-:-:S04]  /*1210*/  ISETP.NE.U32.AND P1, PT, RZ, UR4, PT ;  /* 0x00000004ff007c0c */ /* 0x000fc8000bf25070 */
[----:B------:R-:W-:Y:S01]  /*1220*/  ISETP.NE.AND.EX P1, PT, RZ, UR5, PT, P1 ;  /* 0x00000005ff007c0c */ /* 0x000fe2000bf25310 */
[----:B------:R-:W-:Y:S02]  /*1230*/  ULDC.64 UR4, c[0x0][0xa08] ;  /* 0x0002820000047ab9 */ /* 0x000fe40000000a00 */
[----:B------:R-:W-:-:S03]  /*1240*/  ISETP.NE.U32.AND P3, PT, RZ, UR4, PT ;  /* 0x00000004ff007c0c */ /* 0x000fc6000bf65070 */
[----:B------:R-:W1:Y:S01]  /*1250*/  @P0 LDC.64 R2, c[0x0][0xa28] ;  /* 0x00028a00ff020b82 */ /* 0x000e620000000a00 */
[----:B------:R-:W-:Y:S01]  /*1260*/  ISETP.NE.AND.EX P3, PT, RZ, UR5, PT, P3 ;  /* 0x00000005ff007c0c */ /* 0x000fe2000bf65330 */
[----:B0-----:R-:W-:-:S06]  /*1270*/  IMAD.WIDE R8, R155, 0x4, R4 ;  /* 0x000000049b087825 */ /* 0x001fcc00078e0204 */
[----:B------:R-:W0:Y:S01]  /*1280*/  @P1 LDC.64 R6, c[0x0][0xa18] ;  /* 0x00028600ff061b82 */ /* 0x000e220000000a00 */
[----:B------:R-:W-:Y:S02]  /*1290*/  ULDC UR4, c[0x0][0x288] ;  /* 0x0000a20000047ab9 */ /* 0x000fe40000000800 */
[----:B------:R-:W-:Y:S01]  /*12a0*/  IMAD.U32 R157, RZ, RZ, UR4 ;  /* 0x00000004ff9d7e24 */ /* 0x000fe2000f8e00ff */
[----:B------:R2:W-:Y:S01]  /*12b0*/  STL [R1+0x58], R154 ;  /* 0x0000589a01007387 */ /* 0x0005e20000100800 */
[----:B------:R-:W-:-:S03]  /*12c0*/  ULDC.64 UR4, c[0x0][0x418] ;  /* 0x0001060000047ab9 */ /* 0x000fc60000000a00 */
[----:B-----5:R2:W5:Y:S01]  /*12d0*/  @P3 LDG.E R65, desc[UR42][R8.64] ;  /* 0x0000002a08413981 */ /* 0x020562000c1e1900 */
[----:B-1----:R-:W-:-:S05]  /*12e0*/  @P0 IMAD.WIDE R2, R155, 0x4, R2 ;  /* 0x000000049b020825 */ /* 0x002fca00078e0202 */
[----:B------:R2:W5:Y:S01]  /*12f0*/  @P0 LDG.E R11, desc[UR42][R2.64] ;  /* 0x0000002a020b0981 */ /* 0x000562000c1e1900 */
[----:B0-----:R-:W-:-:S05]  /*1300*/  @P1 IMAD.WIDE R4, R155, 0x4, R6 ;  /* 0x000000049b041825 */ /* 0x001fca00078e0206 */
[----:B------:R2:W5:Y:S04]  /*1310*/  @P1 LDG.E R157, desc[UR42][R4.64] ;  /* 0x0000002a049d1981 */ /* 0x000568000c1e1900 */
[----:B------:R2:W-:Y:S01]  /*1320*/  STL [R1+0x5c], R155 ;  /* 0x00005c9b01007387 */ /* 0x0005e20000100800 */
[----:B------:R-:W-:-:S03]  /*1330*/  UISETP.NE.U32.AND UP0, UPT, UR4, URZ, UPT ;  /* 0x0000003f0400728c */ /* 0x000fc6000bf05070 */
[----:B------:R-:W-:Y:S01]  /*1340*/  ULDC UR4, c[0x0][0x424] ;  /* 0x0001090000047ab9 */ /* 0x000fe20000000800 */
[----:B------:R-:W-:Y:S01]  /*1350*/  UISETP.NE.AND.EX UP0, UPT, UR5, URZ, UPT, UP0 ;  /* 0x0000003f0500728c */ /* 0x000fe2000bf05300 */
[----:B------:R-:W-:Y:S02]  /*1360*/  ISETP.NE.U32.AND P2, PT, RZ, UR6, PT ;  /* 0x00000006ff007c0c */ /* 0x000fe4000bf45070 */
[----:B------:R-:W-:Y:S01]  /*1370*/  ULDC UR5, c[0x0][0x2f0] ;  /* 0x0000bc0000057ab9 */ /* 0x000fe20000000800 */
[----:B------:R-:W-:Y:S01]  /*1380*/  USEL UR4, UR4, 0x1, UP0 ;  /* 0x0000000104047887 */ /* 0x000fe20008000000 */
[----:B------:R-:W-:-:S03]  /*1390*/  ISETP.NE.AND.EX P2, PT, RZ, UR7, PT, P2 ;  /* 0x00000007ff007c0c */ /* 0x000fc6000bf45320 */
[----:B------:R-:W-:-:S03]  /*13a0*/  UIMAD UR4, UR4, UR5, URZ ;  /* 0x00000005040472a4 */ /* 0x000fc6000f8e023f */
[----:B------:R-:W-:Y:S01]  /*13b0*/  ULDC UR5, c[0x0][0x348] ;  /* 0x0000d20000057ab9 */ /* 0x000fe20000000800 */
[----:B--2---:R-:W-:Y:S08]  /*13c0*/  @P1 BRA `(.L_x_1280) ;  /* 0x0000000000241947 */ /* 0x004ff00003800000 */
        /* <DEDUP_REMOVED lines=9> */
.L_x_1280:
[----:B------:R-:W-:Y:S02]  /*1460*/  IMAD.U32 R27, RZ, RZ, UR5 ;  /* 0x00000005ff1b7e24 */ /* 0x000fe4000f8e00ff */
[----:B------:R-:W-:Y:S01]  /*1470*/  IMAD.U32 R28, RZ, RZ, UR4 ;  /* 0x00000004ff1c7e24 */ /* 0x000fe2000f8e00ff */
[----:B------:R-:W-:Y:S06]  /*1480*/  @!P2 BRA `(.L_x_1281) ;  /* 0x000000000010a947 */ /* 0x000fec0003800000 */
[----:B------:R-:W0:Y:S02]  /*1490*/  LDC.64 R28, c[0x0][0xa20] ;  /* 0x00028800ff1c7b82 */ /* 0x000e240000000a00 */
[----:B0-----:R-:W-:-:S06]  /*14a0*/  IMAD.WIDE R28, R155, 0x4, R28 ;  /* 0x000000049b1c7825 */ /* 0x001fcc00078e021c */
[----:B------:R0:W5:Y:S01]  /*14b0*/  LDG.E R28, desc[UR42][R28.64] ;  /* 0x0000002a1c1c7981 */ /* 0x000162000c1e1900 */
[----:B------:R-:W-:Y:S05]  /*14c0*/  BRA `(.L_x_1282) ;  /* 0x0000000000107947 */ /* 0x000fea0003800000 */
.L_x_1281:
[----:B------:R-:W-:Y:S05]  /*14d0*/  @!P3 BRA `(.L_x_1282) ;  /* 0x00000000000cb947 */ /* 0x000fea0003800000 */
[----:B------:R-:W2:Y:S04]  /*14e0*/  LDG.E R3, desc[UR42][R8.64] ;  /* 0x0000002a08037981 */ /* 0x000ea8000c1e1900 */
[----:B------:R-:W2:Y:S02]  /*14f0*/  LDG.E R28, desc[UR42][R8.64+0x4] ;  /* 0x0000042a081c7981 */ /* 0x000ea4000c1e1900 */
[----:B--2---:R-:W-:-:S07]  /*1500*/  IMAD.IADD R28, R28, 0x1, -R3 ;  /* 0x000000011c1c7824 */ /* 0x004fce00078e0a03 */
.L_x_1282:
[----:B------:R-:W-:Y:S01]  /*1510*/  ULDC.64 UR4, c[0x0][0xa10] ;  /* 0x0002840000047ab9 */ /* 0x000fe20000000a00 */
[----:B------:R-:W1:Y:S01]  /*1520*/  LDC R2, c[0x0][0x448] ;  /* 0x00011200ff027b82 */ /* 0x000e620000000800 */
[----:B------:R-:W-:-:S04]  /*1530*/  ISETP.NE.U32.AND P0, PT, RZ, UR4, PT ;  /* 0x00000004ff007c0c */ /* 0x000fc8000bf05070 */
[----:B------:R-:W-:Y:S01]  /*1540*/  ISETP.NE.AND.EX P0, PT, RZ, UR5, PT, P0 ;  /* 0x00000005ff007c0c */ /* 0x000fe2000bf05300 */
[----:B------:R-:W-:Y:S02]  /*1550*/  ULDC.64 UR4, c[0x0][0xa30] ;  /* 0x00028c0000047ab9 */ /* 0x000fe40000000a00 */
[----:B------:R-:W-:-:S04]  /*1560*/  ISETP.NE.U32.AND P1, PT, RZ, UR4, PT ;  /* 0x00000004ff007c0c */ /* 0x000fc8000bf25070 */
[----:B------:R-:W-:-:S06]  /*1570*/  ISETP.NE.AND.EX P1, PT, RZ, UR5, PT, P1 ;  /* 0x00000005ff007c0c */ /* 0x000fcc000bf25310 */
[----:B------:R-:W2:Y:S08]  /*1580*/  @P0 LDC.64 R4, c[0x0][0xa10] ;  /* 0x00028400ff040b82 */ /* 0x000eb00000000a00 */
[----:B------:R-:W3:Y:S01]  /*1590*/  @P1 LDC.64 R6, c[0x0][0xa30] ;  /* 0x00028c00ff061b82 */ /* 0x000ee20000000a00 */
[----:B--2---:R-:W-:-:S05]  /*15a0*/  @P0 IMAD.WIDE R4, R155, 0x4, R4 ;  /* 0x000000049b040825 */ /* 0x004fca00078e0204 */
[----:B------:R-:W2:Y:S04]  /*15b0*/  @P0 LDG.E R0, desc[UR42][R4.64] ;  /* 0x0000002a04000981 */ /* 0x000ea8000c1e1900 */
[----:B------:R-:W2:Y:S01]  /*15c0*/  @P0 LDG.E R9, desc[UR42][R4.64+0x4] ;  /* 0x0000042a04090981 */ /* 0x000ea2000c1e1900 */
[----:B-----5:R-:W-:Y:S02]  /*15d0*/  IMAD.MOV.U32 R24, RZ, RZ, R28 ;  /* 0x000000ffff187224 */ /* 0x020fe400078e001c */
[----:B---3--:R-:W-:-:S05]  /*15e0*/  @P1 IMAD.WIDE R6, R155, 0x4, R6 ;  /* 0x000000049b061825 */ /* 0x008fca00078e0206 */
[----:B------:R3:W5:Y:S01]  /*15f0*/  @P1 LDG.E R24, desc[UR42][R6.64] ;  /* 0x0000002a06181981 */ /* 0x000762000c1e1900 */
[----:B-1----:R-:W-:Y:S01]  /*1600*/  ISETP.NE.AND P1, PT, R2, 0x1, PT ;  /* 0x000000010200780c */ /* 0x002fe20003f25270 */
[----:B------:R-:W-:Y:S01]  /*1610*/  IMAD.IADD R10, R28, 0x1, -R11 ;  /* 0x000000011c0a7824 */ /* 0x000fe200078e0a0b */
[----:B------:R-:W1:Y:S01]  /*1620*/  LDC.64 R2, c[0x0][0x9e0] ;  /* 0x00027800ff027b82 */ /* 0x000e620000000a00 */
[----:B------:R-:W-:-:S05]  /*1630*/  IMAD R14, R153, 0xc0, RZ ;  /* 0x000000c0990e7824 */ /* 0x000fca00078e02ff */
[----:B------:R4:W-:Y:S05]  /*1640*/  STL [R1+0x2c], R14 ;  /* 0x00002c0e01007387 */ /* 0x0009ea0000100800 */
[----:B------:R-:W0:Y:S08]  /*1650*/  @P1 LDC R13, c[0x0][0x44c] ;  /* 0x00011300ff0d1b82 */ /* 0x000e300000000800 */
[----:B------:R-:W3:Y:S01]  /*1660*/  @P1 LDC R8, c[0x0][0x450] ;  /* 0x00011400ff081b82 */ /* 0x000ee20000000800 */
[----:B-1----:R-:W-:Y:S01]  /*1670*/  ISETP.GE.AND P2, PT, R3, 0x1, PT ;  /* 0x000000010300780c */ /* 0x002fe20003f46270 */
[----:B--2---:R-:W-:-:S02]  /*1680*/  @P0 IMAD.IADD R27, R9, 0x1, -R0 ;  /* 0x00000001091b0824 */ /* 0x004fc400078e0a00 */
[----:B------:R-:W-:Y:S02]  /*1690*/  VIADD R0, R14, 0xbf ;  /* 0x000000bf0e007836 */ /* 0x000fe40000000000 */
[----:B------:R-:W-:Y:S02]  /*16a0*/  IMAD.IADD R12, R10, 0x1, R27 ;  /* 0x000000010a0c7824 */ /* 0x000fe400078e021b */
[----:B0-----:R-:W-:-:S03]  /*16b0*/  @P1 IMAD.HI.U32 R5, R0, R13, RZ ;  /* 0x0000000d00051227 */ /* 0x001fc600078e00ff */
[----:B------:R4:W-:Y:S01]  /*16c0*/  STL [R1+0x8], R12 ;  /* 0x0000080c01007387 */ /* 0x0009e20000100800 */
[----:B------:R-:W-:Y:S01]  /*16d0*/  IMAD.MOV.U32 R4, RZ, RZ, R0 ;  /* 0x000000ffff047224 */ /* 0x000fe200078e0000 */
[----:B---3--:R-:W-:Y:S01]  /*16e0*/  @P1 SHF.R.U32.HI R4, RZ, R8, R5 ;  /* 0x00000008ff041219 */ /* 0x008fe20000011605 */
[C---:B------:R-:W-:Y:S01]  /*16f0*/  VIADD R0, R12.reuse, 0x7f ;  /* 0x0000007f0c007836 */ /* 0x040fe20000000000 */
[----:B------:R-:W-:-:S04]  /*1700*/  IADD3 R7, R12, 0x1, -R157 ;  /* 0x000000010c077810 */ /* 0x000fc80007ffe89d */
[----:B------:R-:W-:Y:S01]  /*1710*/  SHF.R.S32.HI R5, RZ, 0x1f, R0 ;  /* 0x0000001fff057819 */ /* 0x000fe20000011400 */
[----:B------:R-:W-:-:S03]  /*1720*/  IMAD.IADD R9, R7, 0x1, R4 ;  /* 0x0000000107097824 */ /* 0x000fc600078e0204 */
[----:B------:R-:W-:Y:S01]  /*1730*/  LEA.HI R5, R5, R0, RZ, 0x7 ;  /* 0x0000000005057211 */ /* 0x000fe200078f38ff */
[----:B------:R-:W-:-:S03]  /*1740*/  IMAD.IADD R2, R9, 0x1, R2 ;  /* 0x0000000109027824 */ /* 0x000fc600078e0202 */
[----:B------:R-:W-:Y:S01]  /*1750*/  SHF.R.S32.HI R25, RZ, 0x7, R5 ;  /* 0x00000007ff197819 */ /* 0x000fe20000011405 */
[----:B----4-:R-:W-:Y:S06]  /*1760*/  @!P2 BRA `(.L_x_1283) ;  /* 0x000000000048a947 */ /* 0x010fec0003800000 */
[C---:B------:R-:W-:Y:S01]  /*1770*/  ISETP.GT.AND P0, PT, R9.reuse, RZ, PT ;  /* 0x000000ff0900720c */ /* 0x040fe20003f04270 */
[----:B------:R-:W-:Y:S01]  /*1780*/  BSSY B0, `(.L_x_1284) ;  /* 0x000000e000007945 */ /* 0x000fe20003800000 */
[----:B------:R-:W-:-:S11]  /*1790*/  VIADD R0, R9, 0xffffffff ;  /* 0xffffffff09007836 */ /* 0x000fd60000000000 */
[----:B------:R-:W-:Y:S05]  /*17a0*/  @P0 BRA `(.L_x_1285) ;  /* 0x00000000001c0947 */ /* 0x000fea0003800000 */
[----:B------:R-:W-:Y:S01]  /*17b0*/  ISETP.NE.AND P0, PT, R3, 0x1, PT ;  /* 0x000000010300780c */ /* 0x000fe20003f05270 */
[----:B------:R-:W-:-:S12]  /*17c0*/  IMAD.MOV R5, RZ, RZ, -R9 ;  /* 0x000000ffff057224 */ /* 0x000fd800078e0a09 */
[----:B------:R-:W0:Y:S02]  /*17d0*/  @P0 LDC.64 R6, c[0x0][0x9e8] ;  /* 0x00027a00ff060b82 */ /* 0x000e240000000a00 */
[----:B0-----:R-:W-:-:S05]  /*17e0*/  @P0 IMAD.HI.U32 R0, R5, R6, RZ ;  /* 0x0000000605000227 */ /* 0x001fca00078e00ff */
[----:B------:R-:W-:-:S04]  /*17f0*/  @P0 SHF.R.U32.HI R5, RZ, R7, R0 ;  /* 0x00000007ff050219 */ /* 0x000fc80000011600 */
[----:B------:R-:W-:Y:S01]  /*1800*/  LOP3.LUT R0, RZ, R5, RZ, 0x33, !PT ;  /* 0x00000005ff007212 */ /* 0x000fe200078e33ff */
[----:B------:R-:W-:Y:S06]  /*1810*/  BRA `(.L_x_1286) ;  /* 0x0000000000107947 */ /* 0x000fec0003800000 */
.L_x_1285:
[----:B------:R-:W-:-:S13]  /*1820*/  ISETP.NE.AND P0, PT, R3, 0x1, PT ;  /* 0x000000010300780c */ /* 0x000fda0003f05270 */
[----:B------:R-:W0:Y:S02]  /*1830*/  @P0 LDC.64 R4, c[0x0][0x9e8] ;  /* 0x00027a00ff040b82 */ /* 0x000e240000000a00 */
[----:B0-----:R-:W-:-:S05]  /*1840*/  @P0 IMAD.HI.U32 R4, R0, R4, RZ ;  /* 0x0000000400040227 */ /* 0x001fca00078e00ff */
[----:B------:R-:W-:-:S07]  /*1850*/  @P0 SHF.R.U32.HI R0, RZ, R5, R4 ;  /* 0x00000005ff000219 */ /* 0x000fce0000011604 */
.L_x_1286:
[----:B------:R-:W-:Y:S05]  /*1860*/  BSYNC B0 ;  /* 0x0000000000007941 */ /* 0x000fea0003800000 */
.L_x_1284:
[----:B------:R-:W-:-:S05]  /*1870*/  IMAD R5, R0, R3, R3 ;  /* 0x0000000300057224 */ /* 0x000fca00078e0203 */
[----:B------:R-:W-:-:S07]  /*1880*/  VIMNMX R2, R2, R5, PT ;  /* 0x0000000502027248 */ /* 0x000fce0003fe0100 */
.L_x_1283:
[----:B------:R-:W0:Y:S01]  /*1890*/  @P1 LDC R0, c[0x0][0x44c] ;  /* 0x00011300ff001b82 */ /* 0x000e220000000800 */
[----:B------:R-:W-:Y:S01]  /*18a0*/  IMAD.MOV.U32 R5, RZ, RZ, R14 ;  /* 0x000000ffff057224 */ /* 0x000fe200078e000e */
[----:B------:R-:W-:Y:S01]  /*18b0*/  ULDC UR4, c[0x0][0x9dc] ;  /* 0x0002770000047ab9 */ /* 0x000fe20000000800 */
[----:B------:R-:W-:-:S05]  /*18c0*/  IMAD.IADD R88, R12, 0x1, -R157 ;  /* 0x000000010c587824 */ /* 0x000fca00078e0a9d */
[----:B------:R-:W1:Y:S01]  /*18d0*/  @P1 LDC R7, c[0x0][0x450] ;  /* 0x00011400ff071b82 */ /* 0x000e620000000800 */
[----:B0-----:R-:W-:-:S05]  /*18e0*/  @P1 IMAD.HI.U32 R0, R14, R0, RZ ;  /* 0x000000000e001227 */ /* 0x001fca00078e00ff */
[----:B-1----:R-:W-:-:S05]  /*18f0*/  @P1 SHF.R.U32.HI R5, RZ, R7, R0 ;  /* 0x00000007ff051219 */ /* 0x002fca0000011600 */
[----:B------:R-:W-:-:S04]  /*1900*/  IMAD.IADD R0, R88, 0x1, R5 ;  /* 0x0000000158007824 */ /* 0x000fc800078e0205 */
[----:B------:R-:W-:Y:S01]  /*1910*/  VIADD R4, R0, -UR4 ;  /* 0x8000000400047c36 */ /* 0x000fe20008000000 */
[----:B------:R-:W-:Y:S06]  /*1920*/  @!P2 BRA `(.L_x_1287) ;  /* 0x000000000044a947 */ /* 0x000fec0003800000 */
[----:B------:R-:W-:Y:S01]  /*1930*/  ISETP.GT.AND P0, PT, R0, -0x1, PT ;  /* 0xffffffff0000780c */ /* 0x000fe20003f04270 */
[----:B------:R-:W-:-:S12]  /*1940*/  BSSY B0, `(.L_x_1288) ;  /* 0x000000d000007945 */ /* 0x000fd80003800000 */
[----:B------:R-:W-:Y:S05]  /*1950*/  @P0 BRA `(.L_x_1289) ;  /* 0x00000000001c0947 */ /* 0x000fea0003800000 */
[----:B------:R-:W-:Y:S02]  /*1960*/  ISETP.NE.AND P0, PT, R3, 0x1, PT ;  /* 0x000000010300780c */ /* 0x000fe40003f05270 */
[----:B------:R-:W-:-:S11]  /*1970*/  LOP3.LUT R5, RZ, R0, RZ, 0x33, !PT ;  /* 0x00000000ff057212 */ /* 0x000fd600078e33ff */
[----:B------:R-:W0:Y:S02]  /*1980*/  @P0 LDC.64 R6, c[0x0][0x9e8] ;  /* 0x00027a00ff060b82 */ /* 0x000e240000000a00 */
[----:B0-----:R-:W-:-:S05]  /*1990*/  @P0 IMAD.HI.U32 R0, R5, R6, RZ ;  /* 0x0000000605000227 */ /* 0x001fca00078e00ff */
[----:B------:R-:W-:-:S04]  /*19a0*/  @P0 SHF.R.U32.HI R5, RZ, R7, R0 ;  /* 0x00000007ff050219 */ /* 0x000fc80000011600 */
[----:B------:R-:W-:Y:S01]  /*19b0*/  LOP3.LUT R0, RZ, R5, RZ, 0x33, !PT ;  /* 0x00000005ff007212 */ /* 0x000fe200078e33ff */
[----:B------:R-:W-:Y:S06]  /*19c0*/  BRA `(.L_x_1290) ;  /* 0x0000000000107947 */ /* 0x000fec0003800000 */
.L_x_1289:
[----:B------:R-:W-:-:S13]  /*19d0*/  ISETP.NE.AND P0, PT, R3, 0x1, PT ;  /* 0x000000010300780c */ /* 0x000fda0003f05270 */
[----:B------:R-:W0:Y:S02]  /*19e0*/  @P0 LDC.64 R6, c[0x0][0x9e8] ;  /* 0x00027a00ff060b82 */ /* 0x000e240000000a00 */
[----:B0-----:R-:W-:-:S05]  /*19f0*/  @P0 IMAD.HI.U32 R6, R0, R6, RZ ;  /* 0x0000000600060227 */ /* 0x001fca00078e00ff */
[----:B------:R-:W-:-:S07]  /*1a00*/  @P0 SHF.R.U32.HI R0, RZ, R7, R6 ;  /* 0x00000007ff000219 */ /* 0x000fce0000011606 */
.L_x_1290:
[----:B------:R-:W-:Y:S05]  /*1a10*/  BSYNC B0 ;  /* 0x0000000000007941 */ /* 0x000fea0003800000 */
.L_x_1288:
[----:B------:R-:W-:-:S05]  /*1a20*/  IMAD R3, R0, R3, RZ ;  /* 0x0000000300037224 */ /* 0x000fca00078e02ff */
[----:B------:R-:W-:-:S07]  /*1a30*/  VIMNMX R4, R4, R3, !PT ;  /* 0x0000000304047248 */ /* 0x000fce0007fe0100 */
.L_x_1287:
[----:B------:R-:W-:Y:S01]  /*1a40*/  VIADD R2, R2, 0x7f ;  /* 0x0000007f02027836 */ /* 0x000fe20000000000 */
[----:B------:R-:W-:-:S04]  /*1a50*/  SHF.R.S32.HI R5, RZ, 0x1f, R4 ;  /* 0x0000001fff057819 */ /* 0x000fc80000011404 */
[----:B------:R-:W-:Y:S02]  /*1a60*/  SHF.R.S32.HI R3, RZ, 0x1f, R2 ;  /* 0x0000001fff037819 */ /* 0x000fe40000011402 */
[----:B------:R-:W-:Y:S02]  /*1a70*/  LEA.HI R5, R5, R4, RZ, 0x7 ;  /* 0x0000000405057211 */ /* 0x000fe400078f38ff */
[----:B------:R-:W-:Y:S02]  /*1a80*/  LEA.HI R3, R3, R2, RZ, 0x7 ;  /* 0x0000000203037211 */ /* 0x000fe400078f38ff */
[----:B------:R-:W-:Y:S02]  /*1a90*/  SHF.R.S32.HI R5, RZ, 0x7, R5 ;  /* 0x00000007ff057819 */ /* 0x000fe40000011405 */
[----:B------:R-:W-:Y:S02]  /*1aa0*/  SHF.R.S32.HI R0, RZ, 0x7, R3 ;  /* 0x00000007ff007819 */ /* 0x000fe40000011403 */
[----:B------:R-:W-:-:S02]  /*1ab0*/  VIMNMX R5, RZ, R5, !PT ;  /* 0x00000005ff057248 */ /* 0x000fc40007fe0100 */
[----:B------:R-:W-:-:S03]  /*1ac0*/  VIMNMX R0, R25, R0, PT ;  /* 0x0000000019007248 */ /* 0x000fc60003fe0100 */
[--C-:B------:R-:W-:Y:S02]  /*1ad0*/  IMAD R5, R5, 0x80, -R10.reuse ;  /* 0x0000008005057824 */ /* 0x100fe400078e0a0a */
[----:B------:R-:W-:-:S03]  /*1ae0*/  IMAD R0, R0, 0x80, -R10 ;  /* 0x0000008000007824 */ /* 0x000fc600078e0a0a */
[----:B------:R-:W-:Y:S02]  /*1af0*/  VIMNMX R5, RZ, R5, !PT ;  /* 0x00000005ff057248 */ /* 0x000fe40007fe0100 */
[----:B------:R-:W-:Y:S02]  /*1b00*/  VIMNMX R0, R0, R27, PT ;  /* 0x0000001b00007248 */ /* 0x000fe40003fe0100 */
[----:B------:R-:W-:Y:S02]  /*1b10*/  SHF.R.U32.HI R26, RZ, 0x7, R5 ;  /* 0x00000007ff1a7819 */ /* 0x000fe40000011605 */
[----:B------:R-:W-:-:S03]  /*1b20*/  ISETP.GT.AND P0, PT, R0, R5, PT ;  /* 0x000000050000720c */ /* 0x000fc60003f04270 */
[----:B------:R-:W-:-:S10]  /*1b30*/  IMAD.MOV.U32 R2, RZ, RZ, R26 ;  /* 0x000000ffff027224 */ /* 0x000fd400078e001a */
[----:B------:R-:W-:-:S05]  /*1b40*/  @P0 VIADD R0, R0, 0x7f ;  /* 0x0000007f00000836 */ /* 0x000fca0000000000 */
[----:B------:R-:W-:-:S04]  /*1b50*/  @P0 SHF.R.S32.HI R3, RZ, 0x1f, R0 ;  /* 0x0000001fff030819 */ /* 0x000fc80000011400 */
[----:B------:R-:W-:-:S04]  /*1b60*/  @P0 LEA.HI R3, R3, R0, RZ, 0x7 ;  /* 0x0000000003030211 */ /* 0x000fc800078f38ff */
[----:B------:R-:W-:Y:S02]  /*1b70*/  @P0 SHF.R.S32.HI R2, RZ, 0x7, R3 ;  /* 0x00000007ff020819 */ /* 0x000fe40000011403 */
[----:B------:R-:W-:Y:S02]  /*1b80*/  PLOP3.LUT P0, PT, PT, PT, PT, 0x80, 0x0 ;  /* 0x000000000000781c */ /* 0x000fe40003f0f070 */
[----:B------:R-:W-:-:S13]  /*1b90*/  ISETP.GT.AND P1, PT, R2, R26, PT ;  /* 0x0000001a0200720c */ /* 0x000fda0003f24270 */
[----:B------:R-:W-:Y:S05]  /*1ba0*/  @!P1 BRA `(.L_x_1291) ;  /* 0x0000005000989947 */ /* 0x000fea0003800000 */
        /* <DEDUP_REMOVED lines=20> */
.L_x_1293:
[----:B------:R-:W-:Y:S05]  /*1cf0*/  BSYNC B6 ;  /* 0x0000000000067941 */ /* 0x000fea0003800000 */
.L_x_1292:
        /* <DEDUP_REMOVED lines=20> */
.L_x_1295:
[----:B------:R-:W-:Y:S05]  /*1e40*/  BSYNC B6 ;  /* 0x0000000000067941 */ /* 0x000fea0003800000 */
.L_x_1294:
[----:B------:R-:W2:Y:S01]  /*1e50*/  LDL.64 R32, [R1+0x20] ;  /* 0x0000200001207983 */ /* 0x000ea20000100a00 */
[----:B------:R-:W-:-:S03]  /*1e60*/  ULDC.64 UR4, c[0x0][0x9f8] ;  /* 0x00027e0000047ab9 */ /* 0x000fc60000000a00 */
[----:B------:R-:W2:Y:S01]  /*1e70*/  LDL.64 R20, [R1+0x20] ;  /* 0x0000200001147983 */ /* 0x000ea20000100a00 */
[----:B------:R-:W-:Y:S01]  /*1e80*/  ISETP.NE.U32.AND P0, PT, RZ, UR4, PT ;  /* 0x00000004ff007c0c */ /* 0x000fe2000bf05070 */
[----:B------:R-:W-:Y:S01]  /*1e90*/  IMAD.MOV.U32 R67, RZ, RZ, R155 ;  /* 0x000000ffff437224 */ /* 0x000fe200078e009b */
[----:B------:R-:W0:Y:S01]  /*1ea0*/  LDC R53, c[0x0][0x3f4] ;  /* 0x0000fd00ff357b82 */ /* 0x000e220000000800 */
[----:B------:R-:W3:Y:S01]  /*1eb0*/  LDL R30, [R1+0x30] ;  /* 0x00003000011e7983 */ /* 0x000ee20000100800 */
[----:B------:R-:W-:Y:S01]  /*1ec0*/  ISETP.NE.AND.EX P0, PT, RZ, UR5, PT, P0 ;  /* 0x00000005ff007c0c */ /* 0x000fe2000bf05300 */
[----:B------:R-:W1:Y:S05]  /*1ed0*/  S2R R29, SR_TID.X ;  /* 0x00000000001d7919 */ /* 0x000e6a0000002100 */
[----:B------:R-:W4:Y:S01]  /*1ee0*/  LDC.64 R6, c[0x0][0x3f8] ;  /* 0x0000fe00ff067b82 */ /* 0x000f220000000a00 */
[----:B------:R-:W3:Y:S01]  /*1ef0*/  LDL R12, [R1+0x78] ;  /* 0x00007800010c7983 */ /* 0x000ee20000100800 */
[----:B------:R-:W-:Y:S01]  /*1f00*/  VIADD R66, R16, 0x20 ;  /* 0x0000002010427836 */ /* 0x000fe20000000000 */
[----:B------:R-:W-:-:S05]  /*1f10*/  ULDC UR4, c[0x0][0x2f4] ;  /* 0x0000bd0000047ab9 */ /* 0x000fca0000000800 */
[----:B------:R-:W1:Y:S08]  /*1f20*/  @P0 LDC.64 R8, c[0x0][0x9f8] ;  /* 0x00027e00ff080b82 */ /* 0x000e700000000a00 */
[----:B------:R-:W4:Y:S01]  /*1f30*/  LDC.64 R4, c[0x0][0x408] ;  /* 0x00010200ff047b82 */ /* 0x000f220000000a00 */
[----:B-1----:R-:W-:-:S05]  /*1f40*/  @P0 IMAD.WIDE R8, R155, 0x4, R8 ;  /* 0x000000049b080825 */ /* 0x002fca00078e0208 */
[----:B------:R1:W3:Y:S01]  /*1f50*/  @P0 LDG.E R67, desc[UR42][R8.64] ;  /* 0x0000002a08430981 */ /* 0x0002e2000c1e1900 */
[----:B------:R-:W-:Y:S01]  /*1f60*/  VIADD R31, R29, 0xffffff80 ;  /* 0xffffff801d1f7836 */ /* 0x000fe20000000000 */
[----:B------:R-:W-:-:S04]  /*1f70*/  ISETP.GE.AND P1, PT, R66, UR4, PT ;  /* 0x0000000442007c0c */ /* 0x000fc8000bf26270 */
[----:B------:R-:W-:Y:S01]  /*1f80*/  LEA.HI R29, R31, R31, RZ, 0x1 ;  /* 0x0000001f1f1d7211 */ /* 0x000fe200078f08ff */
[----:B--2---:R-:W-:-:S05]  /*1f90*/  IMAD.MOV.U32 R20, RZ, RZ, R32 ;  /* 0x000000ffff147224 */ /* 0x004fca00078e0020 */
[----:B------:R-:W-:-:S05]  /*1fa0*/  SHF.R.S32.HI R21, RZ, 0x1f, R20 ;  /* 0x0000001fff157819 */ /* 0x000fca0000011414 */
[----:B------:R2:W-:Y:S04]  /*1fb0*/  STL [R1+0x24], R21 ;  /* 0x0000241501007387 */ /* 0x0005e80000100800 */
[----:B------:R-:W2:Y:S04]  /*1fc0*/  LDL R15, [R1+0x44] ;  /* 0x00004400010f7983 */ /* 0x000ea80000100800 */
[----:B------:R-:W2:Y:S01]  /*1fd0*/  LDL R14, [R1+0x14] ;  /* 0x00001400010e7983 */ /* 0x000ea20000100800 */
[----:B------:R-:W-:Y:S02]  /*1fe0*/  SEL R3, RZ, 0xffffffff, P1 ;  /* 0xffffffffff037807 */ /* 0x000fe40000800000 */
[----:B------:R-:W-:-:S02]  /*1ff0*/  SHF.R.S32.HI R29, RZ, 0x1, R29 ;  /* 0x00000001ff1d7819 */ /* 0x000fc4000001141d */
[C---:B------:R-:W-:Y:S01]  /*2000*/  ISETP.GE.AND P0, PT, R16.reuse, UR4, PT ;  /* 0x0000000410007c0c */ /* 0x040fe2000bf06270 */
[----:B-1----:R-:W-:Y:S01]  /*2010*/  IMAD.SHL.U32 R9, R3, 0x2, RZ ;  /* 0x0000000203097824 */ /* 0x002fe200078e00ff */
[----:B------:R-:W-:Y:S02]  /*2020*/  SHF.R.S32.HI R3, RZ, 0x1f, R29 ;  /* 0x0000001fff037819 */ /* 0x000fe4000001141d */
[----:B------:R-:W-:Y:S02]  /*2030*/  SEL R0, RZ, 0x1, P0 ;  /* 0x00000001ff007807 */ /* 0x000fe40000000000 */
[-C--:B0-----:R-:W-:Y:S02]  /*2040*/  ISETP.GE.AND P3, PT, R16, R53.reuse, PT ;  /* 0x000000351000720c */ /* 0x081fe40003f66270 */
[----:B------:R-:W-:Y:S01]  /*2050*/  ISETP.GE.AND P2, PT, R66, R53, PT ;  /* 0x000000354200720c */ /* 0x000fe20003f46270 */
[----:B----4-:R-:W-:Y:S01]  /*2060*/  IMAD R8, R3, R6, RZ ;  /* 0x0000000603087224 */ /* 0x010fe200078e02ff */
[----:B------:R-:W-:Y:S01]  /*2070*/  LOP3.LUT R0, R9, 0x2, R0, 0xe2, !PT ;  /* 0x0000000209007812 */ /* 0x000fe200078ee200 */
[----:B------:R-:W-:Y:S01]  /*2080*/  IMAD R10, R3, R4, RZ ;  /* 0x00000004030a7224 */ /* 0x000fe200078e02ff */
[----:B------:R-:W-:-:S02]  /*2090*/  SEL R3, R53, RZ, P3 ;  /* 0x000000ff35037207 */ /* 0x000fc40001800000 */
[----:B------:R-:W-:-:S03]  /*20a0*/  SEL R9, R53, RZ, P2 ;  /* 0x000000ff35097207 */ /* 0x000fc60001000000 */
[----:B------:R-:W-:Y:S02]  /*20b0*/  IMAD.IADD R3, R16, 0x1, R3 ;  /* 0x0000000110037824 */ /* 0x000fe400078e0203 */
[----:B------:R-:W-:Y:S02]  /*20c0*/  IMAD.IADD R9, R66, 0x1, R9 ;  /* 0x0000000142097824 */ /* 0x000fe400078e0209 */
[C---:B------:R-:W-:Y:S01]  /*20d0*/  IMAD R11, R29.reuse, R7, R8 ;  /* 0x000000071d0b7224 */ /* 0x040fe200078e0208 */
[----:B------:R-:W-:Y:S01]  /*20e0*/  SHF.R.S32.HI R8, RZ, 0x1f, R3 ;  /* 0x0000001fff087819 */ /* 0x000fe20000011403 */
[----:B------:R-:W-:Y:S01]  /*20f0*/  IMAD R13, R29, R5, R10 ;  /* 0x000000051d0d7224 */ /* 0x000fe200078e020a */
[----:B------:R-:W-:Y:S02]  /*2100*/  SHF.R.S32.HI R10, RZ, 0x1f, R9 ;  /* 0x0000001fff0a7819 */ /* 0x000fe40000011409 */
[----:B------:R-:W-:Y:S02]  /*2110*/  LEA.HI R64, R8, R3, RZ, 0x4 ;  /* 0x0000000308407211 */ /* 0x000fe400078f20ff */
[----:B------:R-:W-:-:S02]  /*2120*/  LEA.HI R63, R10, R9, RZ, 0x4 ;  /* 0x000000090a3f7211 */ /* 0x000fc400078f20ff */
[----:B------:R-:W-:Y:S02]  /*2130*/  LEA.HI R3, R8, R3, RZ, 0x5 ;  /* 0x0000000308037211 */ /* 0x000fe400078f28ff */
[----:B------:R-:W-:-:S03]  /*2140*/  LEA.HI R9, R10, R9, RZ, 0x5 ;  /* 0x000000090a097211 */ /* 0x000fc600078f28ff */
[----:B------:R-:W-:Y:S01]  /*2150*/  IMAD.SHL.U32 R8, R3, 0x80, RZ ;  /* 0x0000008003087824 */ /* 0x000fe200078e00ff */
[C---:B---3--:R-:W-:Y:S01]  /*2160*/  LOP3.LUT R3, R30.reuse, 0x10, R64, 0xf8, !PT ;  /* 0x000000101e037812 */ /* 0x048fe200078ef840 */
[----:B------:R-:W-:Y:S01]  /*2170*/  IMAD.SHL.U32 R10, R9, 0x80, RZ ;  /* 0x00000080090a7824 */ /* 0x000fe200078e00ff */
[----:B------:R-:W-:Y:S02]  /*2180*/  LOP3.LUT R9, R30, 0x10, R63, 0xf8, !PT ;  /* 0x000000101e097812 */ /* 0x000fe400078ef83f */
[----:B------:R-:W0:Y:S01]  /*2190*/  S2R R30, SR_TID.X ;  /* 0x00000000001e7919 */ /* 0x000e220000002100 */
[----:B------:R-:W-:Y:S01]  /*21a0*/  SHF.R.S32.HI R17, RZ, 0x1f, R16 ;  /* 0x0000001fff117819 */ /* 0x000fe20000011410 */
[----:B------:R-:W-:-:S04]  /*21b0*/  IMAD.WIDE.U32 R44, R29, R6, R20 ;  /* 0x000000061d2c7225 */ /* 0x000fc800078e0014 */
[----:B------:R-:W-:-:S04]  /*21c0*/  IMAD.WIDE.U32 R42, R29, R6, R16 ;  /* 0x000000061d2a7225 */ /* 0x000fc800078e0010 */
[----:B------:R-:W-:Y:S02]  /*21d0*/  IMAD.IADD R45, R45, 0x1, R11 ;  /* 0x000000012d2d7824 */ /* 0x000fe400078e020b */
[----:B------:R-:W-:Y:S01]  /*21e0*/  IMAD.IADD R43, R11, 0x1, R43 ;  /* 0x000000010b2b7824 */ /* 0x000fe200078e022b */
[----:B-----5:R-:W-:Y:S01]  /*21f0*/  SHF.R.S32.HI R11, RZ, 0x1f, R24 ;  /* 0x0000001fff0b7819 */ /* 0x020fe20000011418 */
[----:B------:R-:W-:Y:S01]  /*2200*/  IMAD.IADD R65, R65, 0x1, R28 ;  /* 0x0000000141417824 */ /* 0x000fe200078e021c */
[----:B------:R-:W-:Y:S01]  /*2210*/  LEA.HI R28, R31, R31, RZ, 0x1 ;  /* 0x0000001f1f1c7211 */ /* 0x000fe200078f08ff */
[----:B------:R-:W-:Y:S01]  /*2220*/  IMAD.WIDE.U32 R40, R29, R4, R20 ;  /* 0x000000041d287225 */ /* 0x000fe200078e0014 */
[----:B------:R-:W-:-:S03]  /*2230*/  LOP3.LUT R8, R8, 0xfffff000, RZ, 0xc0, !PT ;  /* 0xfffff00008087812 */ /* 0x000fc600078ec0ff */
[----:B--2---:R-:W-:Y:S01]  /*2240*/  IMAD.WIDE.U32 R20, R29, R4, R16 ;  /* 0x000000041d147225 */ /* 0x004fe200078e0010 */
[-C--:B------:R-:W-:Y:S02]  /*2250*/  LOP3.LUT R3, R3, R12.reuse, RZ, 0x3c, !PT ;  /* 0x0000000c03037212 */ /* 0x080fe400078e3cff */
[----:B------:R-:W-:Y:S02]  /*2260*/  LOP3.LUT R10, R10, 0xfffff000, RZ, 0xc0, !PT ;  /* 0xfffff0000a0a7812 */ /* 0x000fe400078ec0ff */
[----:B------:R-:W-:Y:S01]  /*2270*/  LOP3.LUT R9, R9, R12, RZ, 0x3c, !PT ;  /* 0x0000000c09097212 */ /* 0x000fe200078e3cff */
[----:B------:R-:W-:Y:S01]  /*2280*/  IMAD R12, R11, R6, RZ ;  /* 0x000000060b0c7224 */ /* 0x000fe200078e02ff */
[----:B------:R-:W-:Y:S01]  /*2290*/  LOP3.LUT R28, R28, 0xfffffffe, RZ, 0xc0, !PT ;  /* 0xfffffffe1c1c7812 */ /* 0x000fe200078ec0ff */
[----:B------:R-:W-:Y:S02]  /*22a0*/  IMAD.IADD R41, R41, 0x1, R13 ;  /* 0x0000000129297824 */ /* 0x000fe400078e020d */
[----:B------:R-:W-:-:S02]  /*22b0*/  IMAD.IADD R21, R13, 0x1, R21 ;  /* 0x000000010d157824 */ /* 0x000fc400078e0215 */
[----:B------:R-:W-:Y:S02]  /*22c0*/  IMAD R11, R11, R4, RZ ;  /* 0x000000040b0b7224 */ /* 0x000fe400078e02ff */
[----:B------:R-:W-:-:S04]  /*22d0*/  IMAD.WIDE.U32 R44, R24, R6, R44 ;  /* 0x00000006182c7225 */ /* 0x000fc800078e002c */
[----:B------:R-:W-:Y:S01]  /*22e0*/  IMAD.WIDE.U32 R42, R24, R6, R42 ;  /* 0x00000006182a7225 */ /* 0x000fe200078e002a */
[----:B------:R-:W-:-:S03]  /*22f0*/  LOP3.LUT R52, R0, 0x1, RZ, 0xc0, !PT ;  /* 0x0000000100347812 */ /* 0x000fc600078ec0ff */
[C---:B------:R-:W-:Y:S02]  /*2300*/  IMAD R11, R24.reuse, R5, R11 ;  /* 0x00000005180b7224 */ /* 0x040fe400078e020b */
[----:B------:R-:W-:Y:S01]  /*2310*/  IMAD.WIDE.U32 R40, R24, R4, R40 ;  /* 0x0000000418287225 */ /* 0x000fe200078e0028 */
[----:B------:R-:W-:-:S03]  /*2320*/  LOP3.LUT R51, R0, 0x2, RZ, 0xc0, !PT ;  /* 0x0000000200337812 */ /* 0x000fc600078ec0ff */
[----:B------:R-:W-:-:S04]  /*2330*/  IMAD.WIDE.U32 R20, R24, R4, R20 ;  /* 0x0000000418147225 */ /* 0x000fc800078e0014 */
[----:B------:R-:W-:Y:S01]  /*2340*/  IMAD.IADD R28, R31, 0x1, -R28 ;  /* 0x000000011f1c7824 */ /* 0x000fe200078e0a1c */
[C---:B------:R-:W-:Y:S01]  /*2350*/  SHF.L.U64.HI R60, R6.reuse, 0x7, R7 ;  /* 0x00000007063c7819 */ /* 0x040fe20000010207 */
[----:B------:R-:W-:Y:S01]  /*2360*/  IMAD.SHL.U32 R59, R6, 0x80, RZ ;  /* 0x00000080063b7824 */ /* 0x000fe200078e00ff */
[C---:B------:R-:W-:Y:S01]  /*2370*/  SHF.L.U64.HI R58, R4.reuse, 0x7, R5 ;  /* 0x00000007043a7819 */ /* 0x040fe20000010205 */
[----:B------:R-:W-:Y:S01]  /*2380*/  IMAD.SHL.U32 R57, R4, 0x80, RZ ;  /* 0x0000008004397824 */ /* 0x000fe200078e00ff */
[----:B------:R-:W-:Y:S01]  /*2390*/  SHF.R.S32.HI R56, RZ, 0x1f, R154 ;  /* 0x0000001fff387819 */ /* 0x000fe2000001149a */
[----:B------:R-:W-:Y:S01]  /*23a0*/  IMAD R55, R28, 0xc0, R29 ;  /* 0x000000c01c377824 */ /* 0x000fe200078e021d */
[----:B------:R-:W-:Y:S01]  /*23b0*/  SHF.R.S32.HI R50, RZ, 0x1f, R67 ;  /* 0x0000001fff327819 */ /* 0x000fe20000011443 */
[----:B------:R-:W-:Y:S01]  /*23c0*/  IMAD.SHL.U32 R53, R53, 0x2, RZ ;  /* 0x0000000235357824 */ /* 0x000fe200078e00ff */
[----:B------:R-:W-:Y:S01]  /*23d0*/  LOP3.LUT R0, R63, 0xfffffff0, RZ, 0xc0, !PT ;  /* 0xfffffff03f007812 */ /* 0x000fe200078ec0ff */
[----:B------:R-:W-:-:S02]  /*23e0*/  IMAD.IADD R47, R41, 0x1, R11 ;  /* 0x00000001292f7824 */ /* 0x000fc400078e020b */
[----:B------:R-:W-:Y:S01]  /*23f0*/  IMAD.IADD R46, R11, 0x1, R21 ;  /* 0x000000010b2e7824 */ /* 0x000fe200078e0215 */
[--C-:B------:R-:W-:Y:S01]  /*2400*/  IADD3 R62, R3, R8, R15.reuse ;  /* 0x00000008033e7210 */ /* 0x100fe20007ffe00f */
[----:B------:R-:W-:Y:S01]  /*2410*/  IMAD R3, R24, R7, R12 ;  /* 0x0000000718037224 */ /* 0x000fe200078e020c */
[----:B------:R-:W-:Y:S02]  /*2420*/  IADD3 R61, R9, R10, R15 ;  /* 0x0000000a093d7210 */ /* 0x000fe40007ffe00f */
[----:B0-----:R-:W-:Y:S01]  /*2430*/  SHF.R.U32.HI R15, RZ, 0x7, R30 ;  /* 0x00000007ff0f7819 */ /* 0x001fe2000001161e */
[----:B------:R-:W-:Y:S01]  /*2440*/  IMAD.IADD R49, R45, 0x1, R3 ;  /* 0x000000012d317824 */ /* 0x000fe200078e0203 */
[----:B------:R-:W-:Y:S01]  /*2450*/  ISETP.GE.AND P1, PT, R14, UR4, PT ;  /* 0x000000040e007c0c */ /* 0x000fe2000bf26270 */
[----:B------:R-:W-:Y:S01]  /*2460*/  IMAD.IADD R48, R3, 0x1, R43 ;  /* 0x0000000103307824 */ /* 0x000fe200078e022b */
[----:B------:R-:W-:Y:S01]  /*2470*/  LOP3.LUT R3, R64, 0xfffffff0, RZ, 0xc0, !PT ;  /* 0xfffffff040037812 */ /* 0x000fe200078ec0ff */
[----:B------:R-:W-:-:S10]  /*2480*/  VIADD R54, R15, 0x8 ;  /* 0x000000080f367836 */ /* 0x000fd40000000000 */
.L_x_1338:
[----:B--2---:R-:W2:Y:S01]  /*2490*/  LDL R10, [R1+0x50] ;  /* 0x00005000010a7983 */ /* 0x004ea20000100800 */
[----:B0-----:R-:W0:Y:S01]  /*24a0*/  LDC R77, c[0x0][0x430] ;  /* 0x00010c00ff4d7b82 */ /* 0x001e220000000800 */
        /* <DEDUP_REMOVED lines=36> */
[C---:B------:R-:W-:Y:S01]  /*26f0*/  IMAD.WIDE.U32 R4, R77.reuse, UR4, RZ ;  /* 0x000000044d047c25 */ /* 0x040fe2000f8e00ff */
[----:B------:R-:W-:Y:S02]  /*2700*/  ULDC.U8 UR6, c[0x0][0x410] ;  /* 0x0001040000067ab9 */ /* 0x000fe40000000000 */
[----:B------:R-:W-:Y:S01]  /*2710*/  ISETP.NE.AND P0, PT, RZ, UR6, PT ;  /* 0x00000006ff007c0c */ /* 0x000fe2000bf05270 */
[----:B------:R-:W-:Y:S02]  /*2720*/  IMAD R6, R76, UR4, RZ ;  /* 0x000000044c067c24 */ /* 0x000fe4000f8e02ff */
[----:B------:R-:W-:Y:S02]  /*2730*/  IMAD R10, R58, R2, RZ ;  /* 0x000000023a0a7224 */ /* 0x000fe400078e02ff */
[----:B------:R-:W-:Y:S01]  /*2740*/  IMAD R7, R77, UR5, R6 ;  /* 0x000000054d077c24 */ /* 0x000fe2000f8e0206 */
[----:B------:R-:W-:Y:S01]  /*2750*/  ULDC.64 UR4, c[0x0][0x310] ;  /* 0x0000c40000047ab9 */ /* 0x000fe20000000a00 */
[----:B------:R-:W-:Y:S01]  /*2760*/  SHF.R.S32.HI R6, RZ, 0x1f, R2 ;  /* 0x0000001fff067819 */ /* 0x000fe20000011402 */
[----:B------:R-:W-:-:S02]  /*2770*/  IMAD R9, R71, UR4, RZ ;  /* 0x0000000447097c24 */ /* 0x000fc4000f8e02ff */
        /* <DEDUP_REMOVED lines=9> */
[-C--:B------:R-:W-:Y:S01]  /*2810*/  IMAD R8, R60, R2.reuse, RZ ;  /* 0x000000023c087224 */ /* 0x080fe200078e02ff */
[----:B------:R-:W-:Y:S01]  /*2820*/  IADD3 R72, P5, R4, UR4, RZ ;  /* 0x0000000404487c10 */ /* 0x000fe2000ffbe0ff */
[----:B------:R-:W-:Y:S02]  /*2830*/  IMAD R15, R6, R57, R10 ;  /* 0x00000039060f7224 */ /* 0x000fe400078e020a */
[----:B------:R-:W-:Y:S01]  /*2840*/  IMAD R70, R12, -0x80, R27 ;  /* 0xffffff800c467824 */ /* 0x000fe200078e021b */
[----:B------:R-:W-:Y:S01]  /*2850*/  IADD3.X R81, R5, UR5, R7, P5, !PT ;  /* 0x0000000505517c10 */ /* 0x000fe2000affe407 */
[----:B------:R-:W-:Y:S02]  /*2860*/  IMAD R9, R6, R59, R8 ;  /* 0x0000003b06097224 */ /* 0x000fe400078e0208 */
[----:B------:R-:W-:Y:S01]  /*2870*/  IMAD.WIDE.U32 R12, R59, R2, RZ ;  /* 0x000000023b0c7225 */ /* 0x000fe200078e00ff */
[----:B------:R-:W-:-:S03]  /*2880*/  VIMNMX R70, R70, 0x80, PT ;  /* 0x0000008046467848 */ /* 0x000fc60003fe0100 */
[----:B------:R-:W-:-:S04]  /*2890*/  IMAD.WIDE.U32 R10, R57, R2, RZ ;  /* 0x00000002390a7225 */ /* 0x000fc800078e00ff */
[----:B------:R-:W-:Y:S02]  /*28a0*/  IMAD.IADD R14, R13, 0x1, R9 ;  /* 0x000000010d0e7824 */ /* 0x000fe400078e0209 */
        /* <DEDUP_REMOVED lines=15> */
[----:B------:R-:W2:Y:S01]  /*29a0*/  LDL.64 R74, [R1+0x20] ;  /* 0x00002000014a7983 */ /* 0x000ea20000100a00 */
[----:B------:R-:W-:Y:S01]  /*29b0*/  ULDC.64 UR4, c[0x0][0x3e8] ;  /* 0x0000fa0000047ab9 */ /* 0x000fe20000000a00 */
[----:B------:R-:W-:Y:S02]  /*29c0*/  ULDC.64 UR6, c[0x0][0x400] ;  /* 0x0001000000067ab9 */ /* 0x000fe40000000a00 */
[----:B------:R-:W3:Y:S04]  /*29d0*/  LDL R39, [R1+0x3c] ;  /* 0x00003c0001277983 */ /* 0x000ee80000100800 */
[----:B------:R-:W4:Y:S01]  /*29e0*/  LDL R38, [R1+0x40] ;  /* 0x0000400001267983 */ /* 0x000f220000100800 */
[----:B------:R-:W-:Y:S02]  /*29f0*/  IADD3 R12, P0, P6, R44, UR4, R12 ;  /* 0x000000042c0c7c10 */ /* 0x000fe4000fe1e00c */
[----:B------:R-:W-:-:S02]  /*2a00*/  CS2R R34, SRZ ;  /* 0x0000000000227805 */ /* 0x000fc4000001ff00 */
[----:B------:R-:W-:Y:S02]  /*2a10*/  CS2R R36, SRZ ;  /* 0x0000000000247805 */ /* 0x000fe4000001ff00 */
[----:B------:R-:W-:Y:S02]  /*2a20*/  IADD3.X R13, R49, UR5, R14, P0, P6 ;  /* 0x00000005310d7c10 */ /* 0x000fe400087ec40e */
[----:B------:R-:W-:-:S04]  /*2a30*/  IADD3 R10, P0, P6, R40, UR6, R10 ;  /* 0x00000006280a7c10 */ /* 0x000fc8000fe1e00a */
[----:B------:R-:W-:Y:S02]  /*2a40*/  IADD3.X R11, R47, UR7, R15, P0, P6 ;  /* 0x000000072f0b7c10 */ /* 0x000fe400087ec40f */
[----:B------:R-:W-:Y:S02]  /*2a50*/  CS2R R30, SRZ ;  /* 0x00000000001e7805 */ /* 0x000fe4000001ff00 */
[----:B------:R-:W-:Y:S02]  /*2a60*/  CS2R R8, SRZ ;  /* 0x0000000000087805 */ /* 0x000fe4000001ff00 */
[----:B------:R-:W-:Y:S02]  /*2a70*/  CS2R R32, SRZ ;  /* 0x0000000000207805 */ /* 0x000fe4000001ff00 */
[----:B------:R-:W-:Y:S02]  /*2a80*/  CS2R R28, SRZ ;  /* 0x00000000001c7805 */ /* 0x000fe4000001ff00 */
[----:B--2---:R-:W-:-:S02]  /*2a90*/  ISETP.GE.AND P6, PT, R74, R80, PT ;  /* 0x000000504a00720c */ /* 0x004fc40003fc6270 */
[----:B---3--:R-:W-:-:S11]  /*2aa0*/  ISETP.GE.AND P0, PT, R39, R80, PT ;  /* 0x000000502700720c */ /* 0x008fd60003f06270 */
[----:B------:R0:W5:Y:S04]  /*2ab0*/  @!P6 LDG.E.64 R34, desc[UR42][R12.64] ;  /* 0x0000002a0c22e981 */ /* 0x000168000c1e1b00 */
[----:B------:R0:W5:Y:S01]  /*2ac0*/  @!P6 LDG.E.64 R36, desc[UR42][R10.64] ;  /* 0x0000002a0a24e981 */ /* 0x000162000c1e1b00 */
[----:B----4-:R-:W-:-:S03]  /*2ad0*/  ISETP.GE.AND P6, PT, R38, R80, PT ;  /* 0x000000502600720c */ /* 0x010fc60003fc6270 */
[----:B------:R0:W5:Y:S04]  /*2ae0*/  @!P0 LDG.E.64 R30, desc[UR42][R12.64+0x10] ;  /* 0x0000102a0c1e8981 */ /* 0x000168000c1e1b00 */
[----:B------:R0:W5:Y:S06]  /*2af0*/  @!P0 LDG.E.64 R32, desc[UR42][R10.64+0x10] ;  /* 0x0000102a0a208981 */ /* 0x00016c000c1e1b00 */
[----:B------:R0:W5:Y:S04]  /*2b00*/  @!P6 LDG.E.64 R8, desc[UR42][R12.64+0x20] ;  /* 0x0000202a0c08e981 */ /* 0x000168000c1e1b00 */
[----:B------:R0:W5:Y:S02]  /*2b10*/  @!P6 LDG.E.64 R28, desc[UR42][R10.64+0x20] ;  /* 0x0000202a0a1ce981 */ /* 0x000164000c1e1b00 */
.L_x_1300:
[----:B------:R-:W-:Y:S05]  /*2b20*/  BSYNC B1 ;  /* 0x0000000000017941 */ /* 0x000fea0003800000 */
.L_x_1299:
        /* <DEDUP_REMOVED lines=10> */
.L_x_1301:
[----:B------:R-:W2:Y:S01]  /*2bd0*/  LDL R4, [R1+0x18] ;  /* 0x0000180001047983 */ /* 0x000ea20000100800 */
[----:B------:R-:W-:Y:S01]  /*2be0*/  IMAD R68, R23, 0x8, R18 ;  /* 0x0000000817447824 */ /* 0x000fe200078e0212 */
[----:B------:R-:W-:Y:S01]  /*2bf0*/  BSSY B1, `(.L_x_1302) ;  /* 0x0000004000017945 */ /* 0x000fe20003800000 */
[----:B--2---:R-:W-:-:S04]  /*2c00*/  SHF.L.U32 R79, R4, 0x1f, RZ ;  /* 0x0000001f044f7819 */ /* 0x004fc800000006ff */
[----:B------:R-:W1:Y:S02]  /*2c10*/  SYNCS.PHASECHK.TRANS64.TRYWAIT P6, [R68+URZ+0x19c90], R79 ;  /* 0x019c904f440075a7 */ /* 0x000e6400080c017f */
[----:B-1----:R-:W-:Y:S05]  /*2c20*/  @!P6 BRA `(.L_x_1303) ;  /* 0x000001ec0034e947 */ /* 0x002fea0003800000 */
.L_x_1637:
[----:B------:R-:W-:Y:S05]  /*2c30*/  BSYNC B1 ;  /* 0x0000000000017941 */ /* 0x000fea0003800000 */
.L_x_1302:
[----:B------:R-:W-:-:S03]  /*2c40*/  UMOV UR4, 0xffffffff ;  /* 0xffffffff00047882 */ /* 0x000fc60000000000 */
[----:B------:R-:W-:Y:S05]  /*2c50*/  BRA.DIV UR4, `(.L_x_1304) ;  /* 0x000001ee043c7947 */ /* 0x000fea000b800000 */
[----:B------:R2:W3:Y:S04]  /*2c60*/  SHFL.IDX PT, R39, R81, RZ, 0x1e1f ;  /* 0x001e1fff51277589 */ /* 0x0004e800000e0000 */
[----:B------:R2:W4:Y:S02]  /*2c70*/  SHFL.IDX PT, R14, R72, RZ, 0x1e1f ;  /* 0x001e1fff480e7589 */ /* 0x00052400000e0000 */
.L_x_1641:
[----:B------:R-:W-:Y:S05]  /*2c80*/  @P5 BRA `(.L_x_1305) ;  /* 0x0000003c00005947 */ /* 0x000fea0003800000 */
[----:B------:R-:W-:Y:S01]  /*2c90*/  ISETP.NE.AND P5, PT, R52, RZ, PT ;  /* 0x000000ff3400720c */ /* 0x000fe20003fa5270 */
[----:B------:R-:W-:-:S12]  /*2ca0*/  BSSY B1, `(.L_x_1306) ;  /* 0x0000072000017945 */ /* 0x000fd80003800000 */
[----:B------:R-:W-:Y:S05]  /*2cb0*/  @!P5 BRA `(.L_x_1307) ;  /* 0x0000000400c0d947 */ /* 0x000fea0003800000 */
[----:B0-----:R-:W5:Y:S01]  /*2cc0*/  LDL.64 R12, [R1+0x20] ;  /* 0x00002000010c7983 */ /* 0x001f620000100a00 */
[----:B----4-:R-:W-:Y:S01]  /*2cd0*/  IADD3 R10, P5, R16, R14, RZ ;  /* 0x0000000e100a7210 */ /* 0x010fe20007fbe0ff */
[----:B------:R-:W-:Y:S02]  /*2ce0*/  BSSY B2, `(.L_x_1308) ;  /* 0x000006c000027945 */ /* 0x000fe40003800000 */
[----:B------:R0:W4:Y:S02]  /*2cf0*/  LDS.128 R4, [R69+0x13800] ;  /* 0x0138000045047984 */ /* 0x0001240000000c00 */
[----:B---3--:R-:W-:Y:S01]  /*2d00*/  IMAD.X R11, R39, 0x1, R17, P5 ;  /* 0x00000001270b7824 */ /* 0x008fe200028e0611 */
[----:B-----5:R-:W-:-:S13]  /*2d10*/  ISETP.GE.AND P6, PT, R12, R80, PT ;  /* 0x000000500c00720c */ /* 0x020fda0003fc6270 */
[----:B0---4-:R-:W-:Y:S05]  /*2d20*/  @P6 BRA `(.L_x_1309) ;  /* 0x00000004009c6947 */ /* 0x011fea0003800000 */
[----:B------:R-:W-:Y:S01]  /*2d30*/  SHF.R.U32.HI R12, RZ, 0x8, R35 ;  /* 0x00000008ff0c7819 */ /* 0x000fe20000011623 */
[----:B------:R-:W-:Y:S01]  /*2d40*/  IMAD.MOV.U32 R15, RZ, RZ, R4 ;  /* 0x000000ffff0f7224 */ /* 0x000fe200078e0004 */
        /* <DEDUP_REMOVED lines=11> */
[----:B------:R-:W-:Y:S02]  /*2e00*/  F2FP.F16.E4M3.UNPACK_B R4, R5 ;  /* 0x00000005ff04723e */ /* 0x000fe400020006ff */
[----:B------:R-:W-:Y:S02]  /*2e10*/  F2FP.F16.E4M3.UNPACK_B R35, R83.H1 ;  /* 0x00000053ff23723e */ /* 0x000fe400030006ff */
        /* <DEDUP_REMOVED lines=9> */
[-C--:B------:R-:W-:Y:S01]  /*2eb0*/  FMUL.FTZ R87, R34, R85.reuse ;  /* 0x0000005522577220 */ /* 0x080fe20000410000 */
        /* <DEDUP_REMOVED lines=26> */
[----:B------:R-:W-:Y:S01]  /*3060*/  F2FP.F16.E4M3.UNPACK_B R83, R12.H1 ;  /* 0x0000000cff53723e */ /* 0x000fe200030006ff */
[-C--:B------:R-:W-:Y:S01]  /*3070*/  FFMA.FTZ R36, R36, R15.reuse, -R85 ;  /* 0x0000000f24247223 */ /* 0x080fe20000010855 */
[----:B------:R-:W-:Y:S01]  /*3080*/  FFMA.FTZ R37, R37, R15, R84 ;  /* 0x0000000f25257223 */ /* 0x000fe20000010054 */
[-C--:B------:R-:W-:Y:S01]  /*3090*/  FFMA.FTZ R15, R34, R82.reuse, -R81 ;  /* 0x00000052220f7223 */ /* 0x080fe20000010851 */
[----:B------:R-:W-:Y:S01]  /*30a0*/  FFMA.FTZ R34, R35, R82, R72 ;  /* 0x0000005223227223 */ /* 0x000fe20000010048 */
[----:B------:R-:W-:Y:S01]  /*30b0*/  F2FP.F16.E4M3.UNPACK_B R72, R7.H1 ;  /* 0x00000007ff48723e */ /* 0x000fe200030006ff */
[--C-:B------:R-:W-:Y:S01]  /*30c0*/  HADD2.F32 R84, -RZ, R83.reuse.H1_H1 ;  /* 0x30000053ff547230 */ /* 0x100fe20000004100 */
[----:B------:R-:W-:Y:S01]  /*30d0*/  F2FP.SATFINITE.E4M3.F32.PACK_AB_MERGE_C R35, R87, R86, RZ ;  /* 0x000000565723723e */ /* 0x000fe200048070ff */
[----:B------:R-:W-:Y:S01]  /*30e0*/  HADD2.F32 R83, -RZ, R83.H0_H0 ;  /* 0x20000053ff537230 */ /* 0x000fe20000004100 */
[-C--:B------:R-:W-:Y:S01]  /*30f0*/  F2FP.F16.E4M3.UNPACK_B R86, R13.reuse.H1 ;  /* 0x0000000dff56723e */ /* 0x080fe200030006ff */
[--C-:B------:R-:W-:Y:S01]  /*3100*/  HADD2.F32 R81, -RZ, R72.reuse.H0_H0 ;  /* 0x20000048ff517230 */ /* 0x100fe20000004100 */
[----:B------:R-:W-:Y:S01]  /*3110*/  F2FP.SATFINITE.E4M3.F32.PACK_AB_MERGE_C R36, R37, R36, RZ ;  /* 0x000000242524723e */ /* 0x000fe200048070ff */
[----:B------:R-:W-:Y:S01]  /*3120*/  HADD2.F32 R72, -RZ, R72.H1_H1 ;  /* 0x30000048ff487230 */ /* 0x000fe20000004100 */
[----:B------:R-:W-:Y:S01]  /*3130*/  F2FP.F16.E4M3.UNPACK_B R37, R6.H1 ;  /* 0x00000006ff25723e */ /* 0x000fe200030006ff */
[--C-:B------:R-:W-:Y:S01]  /*3140*/  HADD2.F32 R87, -RZ, R86.reuse.H1_H1 ;  /* 0x30000056ff577230 */ /* 0x100fe20000004100 */
[----:B------:R-:W-:Y:S01]  /*3150*/  F2FP.F16.E4M3.UNPACK_B R85, R13 ;  /* 0x0000000dff55723e */ /* 0x000fe200020006ff */
[----:B------:R-:W-:Y:S01]  /*3160*/  HADD2.F32 R86, -RZ, R86.H0_H0 ;  /* 0x20000056ff567230 */ /* 0x000fe20000004100 */
        /* <DEDUP_REMOVED lines=19> */
[--C-:B------:R-:W-:Y:S01]  /*32a0*/  HADD2.F32 R7, -RZ, R6.reuse.H0_H0 ;  /* 0x20000006ff077230 */ /* 0x100fe20000004100 */
[----:B------:R-:W-:Y:S01]  /*32b0*/  F2FP.SATFINITE.E4M3.F32.PACK_AB_MERGE_C R37, R37, R92, RZ ;  /* 0x0000005c2525723e */ /* 0x000fe200048070ff */
[----:B------:R-:W-:Y:S02]  /*32c0*/  HADD2.F32 R6, -RZ, R6.H1_H1 ;  /* 0x30000006ff067230 */ /* 0x000fe40000004100 */
[----:B------:R-:W-:Y:S01]  /*32d0*/  FMUL.FTZ R81, R13, R86 ;  /* 0x000000560d517220 */ /* 0x000fe20000410000 */
[----:B------:R-:W-:-:S02]  /*32e0*/  HADD2.F32 R82, -RZ, R82.H0_H0 ;  /* 0x20000052ff527230 */ /* 0x000fc40000004100 */
[----:B------:R-:W-:Y:S01]  /*32f0*/  FMUL.FTZ R86, R12, R86 ;  /* 0x000000560c567220 */ /* 0x000fe20000410000 */
[----:B------:R-:W-:Y:S01]  /*3300*/  F2FP.SATFINITE.E4M3.F32.PACK_AB_MERGE_C R84, R84, R87, RZ ;  /* 0x000000575454723e */ /* 0x000fe200048070ff */
        /* <DEDUP_REMOVED lines=9> */
.L_x_1309:
[----:B------:R-:W-:Y:S05]  /*33a0*/  BSYNC B2 ;  /* 0x0000000000027941 */ /* 0x000fea0003800000 */
.L_x_1308:
[----:B------:R0:W-:Y:S02]  /*33b0*/  ST.E.128 desc[UR42][R10.64], R4 ;  /* 0x000000040a007985 */ /* 0x0001e4000c101d2a */
.L_x_1307:
[----:B------:R-:W-:Y:S05]  /*33c0*/  BSYNC B1 ;  /* 0x0000000000017941 */ /* 0x000fea0003800000 */
.L_x_1306:
        /* <DEDUP_REMOVED lines=68> */
[----:B------:R-:W-:-:S02]  /*3810*/  F2FP.F16.E4M3.UNPACK_B R34, R7.H1 ;  /* 0x00000007ff22723e */ /* 0x000fc400030006ff */
[----:B------:R-:W-:Y:S01]  /*3820*/  F2FP.SATFINITE.E4M3.F32.PACK_AB_MERGE_C R31, R81, R72, RZ ;  /* 0x00000048511f723e */ /* 0x000fe200048070ff */
[--C-:B------:R-:W-:Y:S01]  /*3830*/  HADD2.F32 R81, -RZ, R75.reuse.H1_H1 ;  /* 0x3000004bff517230 */ /* 0x100fe20000004100 */
[----:B------:R-:W-:Y:S01]  /*3840*/  F2FP.SATFINITE.E4M3.F32.PACK_AB_MERGE_C R32, R33, R32, RZ ;  /* 0x000000202120723e */ /* 0x000fe200048070ff */
[--C-:B------:R-:W-:Y:S01]  /*3850*/  HADD2.F32 R35, -RZ, R34.reuse.H0_H0 ;  /* 0x20000022ff237230 */ /* 0x100fe20000004100 */
        /* <DEDUP_REMOVED lines=8> */
[----:B------:R-:W-:Y:S01]  /*38e0*/  FMUL.FTZ R12, R34, R81 ;  /* 0x00000051220c7220 */ /* 0x000fe20000410000 */
[----:B------:R-:W-:Y:S01]  /*38f0*/  HADD2.F32 R82, -RZ, R74.H1_H1 ;  /* 0x3000004aff527230 */ /* 0x000fe20000004100 */
[----:B------:R-:W-:Y:S01]  /*3900*/  F2FP.F16.E4M3.UNPACK_B R7, R7 ;  /* 0x00000007ff07723e */ /* 0x000fe200020006ff */
[----:B------:R-:W-:Y:S02]  /*3910*/  HADD2.F32 R33, -RZ, R33.H0_H0 ;  /* 0x20000021ff217230 */ /* 0x000fe40000004100 */
[----:B------:R-:W-:Y:S01]  /*3920*/  FFMA.FTZ R83, R35, R72, -R12 ;  /* 0x0000004823537223 */ /* 0x000fe2000001080c */
[----:B------:R-:W-:Y:S02]  /*3930*/  HADD2.F32 R12, -RZ, R36.H1_H1 ;  /* 0x30000024ff0c7230 */ /* 0x000fe40000004100 */
[----:B------:R-:W-:Y:S01]  /*3940*/  FMUL.FTZ R84, R13, R82 ;  /* 0x000000520d547220 */ /* 0x000fe20000410000 */
[----:B------:R-:W-:Y:S01]  /*3950*/  F2FP.F16.E4M3.UNPACK_B R6, R6 ;  /* 0x00000006ff06723e */ /* 0x000fe200020006ff */
[----:B------:R-:W-:Y:S01]  /*3960*/  FMUL.FTZ R82, R33, R82 ;  /* 0x0000005221527220 */ /* 0x000fe20000410000 */
[----:B------:R-:W-:Y:S01]  /*3970*/  FMUL.FTZ R81, R35, R81 ;  /* 0x0000005123517220 */ /* 0x000fe20000410000 */
        /* <DEDUP_REMOVED lines=24> */
.L_x_1313:
[----:B------:R-:W-:Y:S05]  /*3b00*/  BSYNC B2 ;  /* 0x0000000000027941 */ /* 0x000fea0003800000 */
.L_x_1312:
[----:B--2---:R0:W-:Y:S02]  /*3b10*/  ST.E.128 desc[UR42][R10.64], R4 ;  /* 0x000000040a007985 */ /* 0x0041e4000c101d2a */
.L_x_1311:
[----:B------:R-:W-:Y:S05]  /*3b20*/  BSYNC B1 ;  /* 0x0000000000017941 */ /* 0x000fea0003800000 */
.L_x_1310:
[----:B------:R-:W-:Y:S05]  /*3b30*/  @P1 BRA `(.L_x_1305) ;  /* 0x0000002c00541947 */ /* 0x000fea0003800000 */
[----:B0-----:R-:W4:Y:S04]  /*3b40*/  LDL R4, [R1+0x14] ;  /* 0x0000140001047983 */ /* 0x001f280000100800 */
[----:B------:R-:W5:Y:S04]  /*3b50*/  LDL R13, [R1+0x40] ;  /* 0x00004000010d7983 */ /* 0x000f680000100800 */
[----:B------:R-:W3:Y:S01]  /*3b60*/  LDL R12, [R1+0x34] ;  /* 0x00003400010c7983 */ /* 0x000ee20000100800 */
[----:B------:R-:W-:Y:S01]  /*3b70*/  BSSY B1, `(.L_x_1314) ;  /* 0x000006d000017945 */ /* 0x000fe20003800000 */
[----:B----4-:R-:W-:-:S02]  /*3b80*/  IADD3 R10, P5, R4, R14, RZ ;  /* 0x0000000e040a7210 */ /* 0x010fc40007fbe0ff */
[----:B------:R0:W4:Y:S01]  /*3b90*/  LDS.128 R4, [R69+0x15800] ;  /* 0x0158000045047984 */ /* 0x0001220000000c00 */
[----:B-----5:R-:W-:Y:S02]  /*3ba0*/  ISETP.GE.AND P6, PT, R13, R80, PT ;  /* 0x000000500d00720c */ /* 0x020fe40003fc6270 */
[----:B---3--:R-:W-:-:S11]  /*3bb0*/  IMAD.X R11, R39, 0x1, R12, P5 ;  /* 0x00000001270b7824 */ /* 0x008fd600028e060c */
[----:B0-----:R-:W-:Y:S05]  /*3bc0*/  @P6 BRA `(.L_x_1315) ;  /* 0x00000004009c6947 */ /* 0x001fea0003800000 */
        /* <DEDUP_REMOVED lines=8> */
[----:B----4-:R-:W-:Y:S01]  /*3c50*/  IMAD.MOV.U32 R9, RZ, RZ, R4 ;  /* 0x000000ffff097224 */ /* 0x010fe200078e0004 */
[----:B------:R-:W-:Y:S01]  /*3c60*/  LOP3.LUT R15, R15, 0xff00, R12, 0xf8, !PT ;  /* 0x0000ff000f0f7812 */ /* 0x000fe200078ef80c */
[----:B------:R-:W-:Y:S01]  /*3c70*/  IMAD.U32 R12, R14, 0x10000, RZ ;  /* 0x000100000e0c7824 */ /* 0x000fe200078e00ff */
[----:B------:R-:W-:-:S02]  /*3c80*/  F2FP.F16.E4M3.UNPACK_B R4, R5 ;  /* 0x00000005ff04723e */ /* 0x000fc400020006ff */
[----:B------:R-:W-:Y:S02]  /*3c90*/  F2FP.F16.E4M3.UNPACK_B R14, R73.H1 ;  /* 0x00000049ff0e723e */ /* 0x000fe400030006ff */
[----:B------:R-:W-:Y:S01]  /*3ca0*/  LOP3.LUT R13, R13, 0xff00, R8, 0xf8, !PT ;  /* 0x0000ff000d0d7812 */ /* 0x000fe200078ef808 */
[----:B------:R-:W-:Y:S01]  /*3cb0*/  IMAD.U32 R8, R28, 0x10000, RZ ;  /* 0x000100001c087824 */ /* 0x000fe200078e00ff */
[----:B------:R-:W-:Y:S01]  /*3cc0*/  LOP3.LUT R30, R15, 0xff0000, R12, 0xf8, !PT ;  /* 0x00ff00000f1e7812 */ /* 0x000fe200078ef80c */
[----:B------:R-:W-:Y:S01]  /*3cd0*/  HADD2.F32 R12, -RZ, R4.H1_H1 ;  /* 0x30000004ff0c7230 */ /* 0x000fe20000004100 */
[----:B------:R-:W-:Y:S01]  /*3ce0*/  F2FP.F16.E4M3.UNPACK_B R15, R38.H1 ;  /* 0x00000026ff0f723e */ /* 0x000fe200030006ff */
[----:B------:R-:W-:Y:S01]  /*3cf0*/  HADD2.F32 R31, -RZ, R14.H0_H0 ;  /* 0x2000000eff1f7230 */ /* 0x000fe20000004100 */
[----:B------:R-:W-:Y:S01]  /*3d00*/  F2FP.F16.E4M3.UNPACK_B R5, R5.H1 ;  /* 0x00000005ff05723e */ /* 0x000fe200030006ff */
[----:B------:R-:W-:Y:S01]  /*3d10*/  HADD2.F32 R4, -RZ, R4.H0_H0 ;  /* 0x20000004ff047230 */ /* 0x000fe20000004100 */
[----:B------:R-:W-:Y:S01]  /*3d20*/  LOP3.LUT R8, R13, 0xff0000, R8, 0xf8, !PT ;  /* 0x00ff00000d087812 */ /* 0x000fe200078ef808 */
[----:B------:R-:W-:-:S02]  /*3d30*/  HADD2.F32 R28, -RZ, R14.H1_H1 ;  /* 0x3000000eff1c7230 */ /* 0x000fc40000004100 */
[----:B------:R-:W-:Y:S01]  /*3d40*/  FMUL.FTZ R33, R12, R31 ;  /* 0x0000001f0c217220 */ /* 0x000fe20000410000 */
[----:B------:R-:W-:Y:S01]  /*3d50*/  HADD2.F32 R29, -RZ, R15.H0_H0 ;  /* 0x2000000fff1d7230 */ /* 0x000fe20000004100 */
[----:B------:R-:W-:Y:S01]  /*3d60*/  F2FP.F16.E4M3.UNPACK_B R73, R73 ;  /* 0x00000049ff49723e */ /* 0x000fe200020006ff */
        /* <DEDUP_REMOVED lines=15> */
[----:B------:R-:W-:Y:S01]  /*3e60*/  HADD2.F32 R15, -RZ, R12.H1_H1 ;  /* 0x3000000cff0f7230 */ /* 0x000fe20000004100 */
[----:B------:R-:W-:Y:S01]  /*3e70*/  F2FP.SATFINITE.E4M3.F32.PACK_AB_MERGE_C R39, R34, R33, RZ ;  /* 0x000000212227723e */ /* 0x000fe200048070ff */
[--C-:B------:R-:W-:Y:S02]  /*3e80*/  HADD2.F32 R12, -RZ, R9.reuse.H0_H0 ;  /* 0x20000009ff0c7230 */ /* 0x100fe40000004100 */
[-C--:B------:R-:W-:Y:S01]  /*3e90*/  FMUL.FTZ R32, R14, R28.reuse ;  /* 0x0000001c0e207220 */ /* 0x080fe20000410000 */
[----:B------:R-:W-:Y:S02]  /*3ea0*/  HADD2.F32 R13, -RZ, R9.H1_H1 ;  /* 0x30000009ff0d7230 */ /* 0x000fe40000004100 */
[----:B------:R-:W-:Y:S01]  /*3eb0*/  FMUL.FTZ R31, R15, R28 ;  /* 0x0000001c0f1f7220 */ /* 0x000fe20000410000 */
[----:B------:R-:W-:Y:S01]  /*3ec0*/  HADD2.F32 R73, -RZ, R73.H0_H0 ;  /* 0x20000049ff497230 */ /* 0x000fe20000004100 */
[----:B------:R-:W-:Y:S01]  /*3ed0*/  F2FP.SATFINITE.E4M3.F32.PACK_AB_MERGE_C R5, R5, R4, R39 ;  /* 0x000000040505723e */ /* 0x000fe20004807027 */
[----:B------:R-:W-:-:S02]  /*3ee0*/  HADD2.F32 R9, -RZ, R38.H1_H1 ;  /* 0x30000026ff097230 */ /* 0x000fc40000004100 */
[----:B------:R-:W-:Y:S02]  /*3ef0*/  HADD2.F32 R38, -RZ, R38.H0_H0 ;  /* 0x20000026ff267230 */ /* 0x000fe40000004100 */
[-C--:B------:R-:W-:Y:S01]  /*3f00*/  FMUL.FTZ R29, R13, R73.reuse ;  /* 0x000000490d1d7220 */ /* 0x080fe20000410000 */
[----:B------:R-:W-:Y:S01]  /*3f10*/  FMUL.FTZ R28, R12, R73 ;  /* 0x000000490c1c7220 */ /* 0x000fe20000410000 */
[-C--:B------:R-:W-:Y:S01]  /*3f20*/  FFMA.FTZ R31, R14, R9.reuse, -R31 ;  /* 0x000000090e1f7223 */ /* 0x080fe2000001081f */
[----:B------:R-:W-:Y:S01]  /*3f30*/  FFMA.FTZ R32, R15, R9, R32 ;  /* 0x000000090f207223 */ /* 0x000fe20000010020 */
[-C--:B------:R-:W-:Y:S01]  /*3f40*/  FFMA.FTZ R9, R12, R38.reuse, -R29 ;  /* 0x000000260c097223 */ /* 0x080fe2000001081d */
[----:B------:R-:W-:Y:S01]  /*3f50*/  FFMA.FTZ R38, R13, R38, R28 ;  /* 0x000000260d267223 */ /* 0x000fe2000001001c */
[----:B------:R-:W-:Y:S02]  /*3f60*/  F2FP.F16.E4M3.UNPACK_B R13, R7.H1 ;  /* 0x00000007ff0d723e */ /* 0x000fe400030006ff */
[----:B------:R-:W-:-:S02]  /*3f70*/  F2FP.SATFINITE.E4M3.F32.PACK_AB_MERGE_C R37, R32, R31, RZ ;  /* 0x0000001f2025723e */ /* 0x000fc400048070ff */
[----:B------:R-:W-:Y:S01]  /*3f80*/  F2FP.F16.E4M3.UNPACK_B R32, R30.H1 ;  /* 0x0000001eff20723e */ /* 0x000fe200030006ff */
[--C-:B------:R-:W-:Y:S01]  /*3f90*/  HADD2.F32 R15, -RZ, R13.reuse.H1_H1 ;  /* 0x3000000dff0f7230 */ /* 0x100fe20000004100 */
[----:B------:R-:W-:Y:S01]  /*3fa0*/  F2FP.F16.E4M3.UNPACK_B R12, R6.H1 ;  /* 0x00000006ff0c723e */ /* 0x000fe200030006ff */
[----:B------:R-:W-:Y:S01]  /*3fb0*/  HADD2.F32 R14, -RZ, R13.H0_H0 ;  /* 0x2000000dff0e7230 */ /* 0x000fe20000004100 */
[----:B------:R-:W-:Y:S01]  /*3fc0*/  F2FP.F16.E4M3.UNPACK_B R29, R8.H1 ;  /* 0x00000008ff1d723e */ /* 0x000fe200030006ff */
[----:B------:R-:W-:Y:S01]  /*3fd0*/  HADD2.F32 R34, -RZ, R32.H1_H1 ;  /* 0x30000020ff227230 */ /* 0x000fe20000004100 */
[----:B------:R-:W-:Y:S01]  /*3fe0*/  F2FP.F16.E4M3.UNPACK_B R31, R30 ;  /* 0x0000001eff1f723e */ /* 0x000fe200020006ff */
[----:B------:R-:W-:Y:S01]  /*3ff0*/  HADD2.F32 R13, -RZ, R12.H1_H1 ;  /* 0x3000000cff0d7230 */ /* 0x000fe20000004100 */
[----:B------:R-:W-:Y:S01]  /*4000*/  F2FP.F16.E4M3.UNPACK_B R28, R8 ;  /* 0x00000008ff1c723e */ /* 0x000fe200020006ff */
[----:B------:R-:W-:Y:S02]  /*4010*/  HADD2.F32 R30, -RZ, R29.H1_H1 ;  /* 0x3000001dff1e7230 */ /* 0x000fe40000004100 */
[----:B------:R-:W-:Y:S01]  /*4020*/  FMUL.FTZ R35, R15, R34 ;  /* 0x000000220f237220 */ /* 0x000fe20000410000 */
[----:B------:R-:W-:-:S02]  /*4030*/  HADD2.F32 R33, -RZ, R31.H1_H1 ;  /* 0x3000001fff217230 */ /* 0x000fc40000004100 */
        /* <DEDUP_REMOVED lines=17> */
[----:B------:R-:W-:-:S02]  /*4150*/  HADD2.F32 R13, -RZ, R32.H0_H0 ;  /* 0x20000020ff0d7230 */ /* 0x000fc40000004100 */
[----:B------:R-:W-:Y:S02]  /*4160*/  HADD2.F32 R6, -RZ, R6.H1_H1 ;  /* 0x30000006ff067230 */ /* 0x000fe40000004100 */
        /* <DEDUP_REMOVED lines=13> */
.L_x_1315:
[----:B------:R-:W-:Y:S05]  /*4240*/  BSYNC B1 ;  /* 0x0000000000017941 */ /* 0x000fea0003800000 */
.L_x_1314:
[----:B----4-:R0:W-:Y:S01]  /*4250*/  ST.E.128 desc[UR42][R10.64], R4 ;  /* 0x000000040a007985 */ /* 0x0101e2000c101d2a */
[----:B------:R-:W-:Y:S05]  /*4260*/  BRA `(.L_x_1305) ;  /* 0x0000002400887947 */ /* 0x000fea0003800000 */
.L_x_1298:
        /* <DEDUP_REMOVED lines=31> */
.L_x_1317:
[----:B------:R-:W-:Y:S05]  /*4460*/  BSYNC B1 ;  /* 0x0000000000017941 */ /* 0x000fea0003800000 */
.L_x_1316:
        /* <DEDUP_REMOVED lines=12> */
.L_x_1318:
[----:B------:R-:W2:Y:S01]  /*4530*/  LDL R8, [R1+0x18] ;  /* 0x0000180001087983 */ /* 0x000ea20000100800 */
[----:B------:R-:W-:Y:S01]  /*4540*/  IMAD R68, R23, 0x8, R18 ;  /* 0x0000000817447824 */ /* 0x000fe200078e0212 */
[----:B------:R-:W-:Y:S01]  /*4550*/  BSSY B1, `(.L_x_1319) ;  /* 0x0000004000017945 */ /* 0x000fe20003800000 */
[----:B--2---:R-:W-:-:S04]  /*4560*/  SHF.L.U32 R79, R8, 0x1f, RZ ;  /* 0x0000001f084f7819 */ /* 0x004fc800000006ff */
[----:B------:R-:W1:Y:S02]  /*4570*/  SYNCS.PHASECHK.TRANS64.TRYWAIT P6, [R68+URZ+0x19c90], R79 ;  /* 0x019c904f440075a7 */ /* 0x000e6400080c017f */
[----:B-1----:R-:W-:Y:S05]  /*4580*/  @!P6 BRA `(.L_x_1320) ;  /* 0x000001d40038e947 */ /* 0x002fea0003800000 */
.L_x_1642:
[----:B------:R-:W-:Y:S05]  /*4590*/  BSYNC B1 ;  /* 0x0000000000017941 */ /* 0x000fea0003800000 */
.L_x_1319:
[----:B------:R-:W-:-:S03]  /*45a0*/  UMOV UR4, 0xffffffff ;  /* 0xffffffff00047882 */ /* 0x000fc60000000000 */
[----:B------:R-:W-:Y:S05]  /*45b0*/  BRA.DIV UR4, `(.L_x_1321) ;  /* 0x000001d604407947 */ /* 0x000fea000b800000 */
[----:B------:R-:W2:Y:S04]  /*45c0*/  SHFL.IDX PT, R81, R81, RZ, 0x1e1f ;  /* 0x001e1fff51517589 */ /* 0x000ea800000e0000 */
[----:B------:R3:W4:Y:S02]  /*45d0*/  SHFL.IDX PT, R82, R72, RZ, 0x1e1f ;  /* 0x001e1fff48527589 */ /* 0x00072400000e0000 */
.L_x_1646:
[----:B------:R-:W-:Y:S05]  /*45e0*/  @P5 BRA `(.L_x_1305) ;  /* 0x0000002000a85947 */ /* 0x000fea0003800000 */
[----:B------:R-:W5:Y:S01]  /*45f0*/  LDC R90, c[0x0][0x2f4] ;  /* 0x0000bd00ff5a7b82 */ /* 0x000f620000000800 */
[----:B------:R-:W-:Y:S01]  /*4600*/  ISETP.NE.AND P5, PT, R52, RZ, PT ;  /* 0x000000ff3400720c */ /* 0x000fe20003fa5270 */
[----:B------:R-:W-:Y:S01]  /*4610*/  BSSY B1, `(.L_x_1322) ;  /* 0x00000f7000017945 */ /* 0x000fe20003800000 */
[----:B-----5:R-:W-:-:S11]  /*4620*/  IMAD.IADD R92, R90, 0x1, -R53 ;  /* 0x000000015a5c7824 */ /* 0x020fd600078e0a35 */
[----:B------:R-:W-:Y:S05]  /*4630*/  @!P5 BRA `(.L_x_1323) ;  /* 0x0000000c00d0d947 */ /* 0x000fea0003800000 */
[----:B0-----:R-:W5:Y:S04]  /*4640*/  LDL R13, [R1+0x30] ;  /* 0x00003000010d7983 */ /* 0x001f680000100800 */
[----:B------:R-:W5:Y:S04]  /*4650*/  LDL R12, [R1+0x78] ;  /* 0x00007800010c7983 */ /* 0x000f680000100800 */
[----:B------:R-:W5:Y:S01]  /*4660*/  LDL R10, [R1+0x44] ;  /* 0x00004400010a7983 */ /* 0x000f620000100800 */
[----:B------:R-:W-:Y:S01]  /*4670*/  SEL R8, R53, R92, !P3 ;  /* 0x0000005c35087207 */ /* 0x000fe20005800000 */
[----:B------:R-:W-:Y:S01]  /*4680*/  BSSY B2, `(.L_x_1324) ;  /* 0x00000ed000027945 */ /* 0x000fe20003800000 */
[----:B---34-:R-:W-:-:S02]  /*4690*/  IADD3 R72, P6, R3, R82, RZ ;  /* 0x0000005203487210 */ /* 0x018fc40007fde0ff */
[----:B------:R-:W-:Y:S02]  /*46a0*/  SHF.R.S32.HI R9, RZ, 0x1f, R8 ;  /* 0x0000001fff097819 */ /* 0x000fe40000011408 */
[----:B--2---:R-:W-:Y:S02]  /*46b0*/  LEA.HI.X.SX32 R73, R3, R81, 0x1, P6 ;  /* 0x0000005103497211 */ /* 0x004fe400030f0eff */
[----:B------:R-:W-:-:S04]  /*46c0*/  LEA.HI R9, R9, R8, RZ, 0x5 ;  /* 0x0000000809097211 */ /* 0x000fc800078f28ff */
[----:B------:R-:W-:-:S04]  /*46d0*/  SHF.R.S32.HI R9, RZ, 0x5, R9 ;  /* 0x00000005ff097819 */ /* 0x000fc80000011409 */
[----:B------:R-:W-:-:S04]  /*46e0*/  LEA.HI.SX32 R9, R64, R9, 0x1c ;  /* 0x0000000940097211 */ /* 0x000fc800078fe2ff */
[C---:B------:R-:W-:Y:S01]  /*46f0*/  LEA.HI R8, R9.reuse, R9, RZ, 0x1 ;  /* 0x0000000909087211 */ /* 0x040fe200078f08ff */
[----:B------:R-:W-:-:S04]  /*4700*/  IMAD.SHL.U32 R11, R9, 0x10, RZ ;  /* 0x00000010090b7824 */ /* 0x000fc800078e00ff */
[----:B------:R-:W-:Y:S01]  /*4710*/  IMAD.SHL.U32 R9, R8, 0x800, RZ ;  /* 0x0000080008097824 */ /* 0x000fe200078e00ff */
[----:B------:R-:W-:-:S04]  /*4720*/  ISETP.GE.AND P5, PT, R11, R90, PT ;  /* 0x0000005a0b00720c */ /* 0x000fc80003fa6270 */
[----:B------:R-:W-:-:S09]  /*4730*/  LOP3.LUT R9, R9, 0xfffff000, RZ, 0xc0, !PT ;  /* 0xfffff00009097812 */ /* 0x000fd200078ec0ff */
[----:B------:R-:W-:-:S04]  /*4740*/  @!P5 IADD3 R74, P6, R82, R11, RZ ;  /* 0x0000000b524ad210 */ /* 0x000fc80007fde0ff */
[----:B------:R-:W-:Y:S02]  /*4750*/  @!P5 LEA.HI.X.SX32 R75, R11, R81, 0x1, P6 ;  /* 0x000000510b4bd211 */ /* 0x000fe400030f0eff */
[----:B------:R-:W-:Y:S02]  /*4760*/  ISETP.GE.AND P6, PT, R16, R80, PT ;  /* 0x000000501000720c */ /* 0x000fe40003fc6270 */
[----:B-----5:R-:W-:-:S04]  /*4770*/  LOP3.LUT R8, R13, 0x10, R11, 0xf8, !PT ;  /* 0x000000100d087812 */ /* 0x020fc800078ef80b */
[----:B------:R-:W-:-:S04]  /*4780*/  LOP3.LUT R8, R8, R12, RZ, 0x3c, !PT ;  /* 0x0000000c08087212 */ /* 0x000fc800078e3cff */
        /* <DEDUP_REMOVED lines=8> */
[----:B------:R-:W-:Y:S01]  /*4810*/  SHF.R.U32.HI R28, RZ, 0x8, R29 ;  /* 0x00000008ff1c7819 */ /* 0x000fe2000001161d */
[----:B0-----:R-:W-:Y:S01]  /*4820*/  IMAD.MOV.U32 R36, RZ, RZ, R8 ;  /* 0x000000ffff247224 */ /* 0x001fe200078e0008 */
[----:B------:R-:W-:Y:S02]  /*4830*/  LOP3.LUT R97, R29, 0xff0000ff, RZ, 0xc0, !PT ;  /* 0xff0000ff1d617812 */ /* 0x000fe400078ec0ff */
[----:B------:R-:W-:Y:S01]  /*4840*/  SHF.R.U32.HI R100, RZ, 0x8, R31 ;  /* 0x00000008ff647819 */ /* 0x000fe2000001161f */
[----:B------:R-:W-:Y:S01]  /*4850*/  IMAD.SHL.U32 R8, R28, 0x100, RZ ;  /* 0x000001001c087824 */ /* 0x000fe200078e00ff */
[----:B------:R-:W-:Y:S01]  /*4860*/  SHF.R.U32.HI R94, RZ, 0x10, R29 ;  /* 0x00000010ff5e7819 */ /* 0x000fe2000001161d */
[----:B------:R-:W-:Y:S01]  /*4870*/  IMAD.MOV.U32 R28, RZ, RZ, R10 ;  /* 0x000000ffff1c7224 */ /* 0x000fe200078e000a */
[--C-:B------:R-:W-:Y:S01]  /*4880*/  SHF.R.U32.HI R99, RZ, 0x8, R37.reuse ;  /* 0x00000008ff637819 */ /* 0x100fe20000011625 */
[----:B--2---:R-:W-:Y:S01]  /*4890*/  IMAD.MOV.U32 R29, RZ, RZ, R14 ;  /* 0x000000ffff1d7224 */ /* 0x004fe200078e000e */
[----:B------:R-:W-:-:S02]  /*48a0*/  SHF.R.U32.HI R30, RZ, 0x10, R37 ;  /* 0x00000010ff1e7819 */ /* 0x000fc40000011625 */
[----:B------:R-:W-:Y:S01]  /*48b0*/  LOP3.LUT R96, R37, 0xff0000ff, RZ, 0xc0, !PT ;  /* 0xff0000ff25607812 */ /* 0x000fe200078ec0ff */
[----:B------:R-:W-:Y:S01]  /*48c0*/  IMAD.MOV.U32 R37, RZ, RZ, R12 ;  /* 0x000000ffff257224 */ /* 0x000fe200078e000c */
[----:B------:R-:W-:Y:S01]  /*48d0*/  LOP3.LUT R97, R97, 0xff00, R8, 0xf8, !PT ;  /* 0x0000ff0061617812 */ /* 0x000fe200078ef808 */
[----:B------:R-:W-:Y:S01]  /*48e0*/  IMAD.SHL.U32 R8, R100, 0x100, RZ ;  /* 0x0000010064087824 */ /* 0x000fe200078e00ff */
[----:B------:R-:W-:Y:S01]  /*48f0*/  SHF.R.U32.HI R38, RZ, 0x10, R31 ;  /* 0x00000010ff267819 */ /* 0x000fe2000001161f */
[----:B------:R-:W-:Y:S01]  /*4900*/  IMAD.U32 R12, R94, 0x10000, RZ ;  /* 0x000100005e0c7824 */ /* 0x000fe200078e00ff */
[----:B------:R-:W-:Y:S01]  /*4910*/  LOP3.LUT R95, R31, 0xff0000ff, RZ, 0xc0, !PT ;  /* 0xff0000ff1f5f7812 */ /* 0x000fe200078ec0ff */
[----:B------:R-:W-:Y:S01]  /*4920*/  IMAD.U32 R14, R30, 0x10000, RZ ;  /* 0x000100001e0e7824 */ /* 0x000fe200078e00ff */
[--C-:B------:R-:W-:Y:S02]  /*4930*/  SHF.R.U32.HI R31, RZ, 0x10, R39.reuse ;  /* 0x00000010ff1f7819 */ /* 0x100fe40000011627 */
[----:B------:R-:W-:-:S02]  /*4940*/  SHF.R.U32.HI R98, RZ, 0x8, R39 ;  /* 0x00000008ff627819 */ /* 0x000fc40000011627 */
[----:B------:R-:W-:Y:S01]  /*4950*/  LOP3.LUT R101, R39, 0xff0000ff, RZ, 0xc0, !PT ;  /* 0xff0000ff27657812 */ /* 0x000fe200078ec0ff */
[----:B------:R-:W-:Y:S01]  /*4960*/  IMAD.SHL.U32 R39, R99, 0x100, RZ ;  /* 0x0000010063277824 */ /* 0x000fe200078e00ff */
[----:B------:R-:W-:Y:S01]  /*4970*/  LOP3.LUT R95, R95, 0xff00, R8, 0xf8, !PT ;  /* 0x0000ff005f5f7812 */ /* 0x000fe200078ef808 */
[----:B------:R-:W-:Y:S01]  /*4980*/  IMAD.SHL.U32 R10, R98, 0x100, RZ ;  /* 0x00000100620a7824 */ /* 0x000fe200078e00ff */
[----:B------:R-:W-:Y:S01]  /*4990*/  LOP3.LUT R12, R97, 0xff0000, R12, 0xf8, !PT ;  /* 0x00ff0000610c7812 */ /* 0x000fe200078ef80c */
[----:B------:R-:W-:Y:S01]  /*49a0*/  IMAD.U32 R8, R38, 0x10000, RZ ;  /* 0x0001000026087824 */ /* 0x000fe200078e00ff */
[----:B------:R-:W-:Y:S01]  /*49b0*/  LOP3.LUT R99, R96, 0xff00, R39, 0xf8, !PT ;  /* 0x0000ff0060637812 */ /* 0x000fe200078ef827 */
[----:B------:R-:W-:Y:S01]  /*49c0*/  IMAD.U32 R31, R31, 0x10000, RZ ;  /* 0x000100001f1f7824 */ /* 0x000fe200078e00ff */
[----:B------:R-:W-:Y:S02]  /*49d0*/  F2FP.F16.E4M3.UNPACK_B R97, R91.H1 ;  /* 0x0000005bff61723e */ /* 0x000fe400030006ff */
[----:B------:R-:W-:-:S02]  /*49e0*/  F2FP.F16.E4M3.UNPACK_B R38, R37.H1 ;  /* 0x00000025ff26723e */ /* 0x000fc400030006ff */
[----:B------:R-:W-:Y:S02]  /*49f0*/  F2FP.F16.E4M3.UNPACK_B R39, R36.H1 ;  /* 0x00000024ff27723e */ /* 0x000fe400030006ff */
[----:B------:R-:W-:Y:S01]  /*4a00*/  LOP3.LUT R98, R101, 0xff00, R10, 0xf8, !PT ;  /* 0x0000ff0065627812 */ /* 0x000fe200078ef80a */
[----:B------:R-:W-:Y:S01]  /*4a10*/  HADD2.F32 R10, -RZ, R97.H0_H0 ;  /* 0x20000061ff0a7230 */ /* 0x000fe20000004100 */
[----:B------:R-:W-:Y:S01]  /*4a20*/  LOP3.LUT R8, R95, 0xff0000, R8, 0xf8, !PT ;  /* 0x00ff00005f087812 */ /* 0x000fe200078ef808 */
[----:B------:R-:W-:Y:S01]  /*4a30*/  HADD2.F32 R95, -RZ, R38.H0_H0 ;  /* 0x20000026ff5f7230 */ /* 0x000fe20000004100 */
[----:B------:R-:W-:Y:S01]  /*4a40*/  F2FP.F16.E4M3.UNPACK_B R96, R93.H1 ;  /* 0x0000005dff60723e */ /* 0x000fe200030006ff */
[--C-:B------:R-:W-:Y:S01]  /*4a50*/  HADD2.F32 R94, -RZ, R39.reuse.H0_H0 ;  /* 0x20000027ff5e7230 */ /* 0x100fe20000004100 */
[----:B------:R-:W-:Y:S01]  /*4a60*/  LOP3.LUT R14, R99, 0xff0000, R14, 0xf8, !PT ;  /* 0x00ff0000630e7812 */ /* 0x000fe200078ef80e */
[----:B------:R-:W-:Y:S02]  /*4a70*/  HADD2.F32 R39, -RZ, R39.H1_H1 ;  /* 0x30000027ff277230 */ /* 0x000fe40000004100 */
[----:B------:R-:W-:Y:S01]  /*4a80*/  FMUL.FTZ R101, R95, R10 ;  /* 0x0000000a5f657220 */ /* 0x000fe20000410000 */
[----:B------:R-:W-:-:S02]  /*4a90*/  HADD2.F32 R30, -RZ, R96.H0_H0 ;  /* 0x20000060ff1e7230 */ /* 0x000fc40000004100 */
[----:B------:R-:W-:Y:S01]  /*4aa0*/  FMUL.FTZ R100, R94, R10 ;  /* 0x0000000a5e647220 */ /* 0x000fe20000410000 */
[----:B------:R-:W-:Y:S01]  /*4ab0*/  LOP3.LUT R10, R98, 0xff0000, R31, 0xf8, !PT ;  /* 0x00ff0000620a7812 */ /* 0x000fe200078ef81f */
[----:B------:R-:W-:Y:S02]  /*4ac0*/  HADD2.F32 R98, -RZ, R96.H1_H1 ;  /* 0x30000060ff627230 */ /* 0x000fe40000004100 */
[-C--:B------:R-:W-:Y:S01]  /*4ad0*/  FFMA.FTZ R31, R94, R30.reuse, -R101 ;  /* 0x0000001e5e1f7223 */ /* 0x080fe20000010865 */
[----:B------:R-:W-:Y:S01]  /*4ae0*/  FFMA.FTZ R30, R95, R30, R100 ;  /* 0x0000001e5f1e7223 */ /* 0x000fe20000010064 */
[----:B------:R-:W-:Y:S01]  /*4af0*/  HADD2.F32 R100, -RZ, R97.H1_H1 ;  /* 0x30000061ff647230 */ /* 0x000fe20000004100 */
[----:B------:R-:W-:Y:S02]  /*4b00*/  F2FP.F16.E4M3.UNPACK_B R97, R91 ;  /* 0x0000005bff61723e */ /* 0x000fe400020006ff */
[----:B------:R-:W-:Y:S02]  /*4b10*/  F2FP.F16.E4M3.UNPACK_B R94, R36 ;  /* 0x00000024ff5e723e */ /* 0x000fe400020006ff */
[----:B------:R-:W-:Y:S01]  /*4b20*/  F2FP.F16.E4M3.UNPACK_B R91, R37 ;  /* 0x00000025ff5b723e */ /* 0x000fe200020006ff */
[----:B------:R-:W-:Y:S01]  /*4b30*/  HADD2.F32 R36, -RZ, R97.H0_H0 ;  /* 0x20000061ff247230 */ /* 0x000fe20000004100 */
[----:B------:R-:W-:Y:S01]  /*4b40*/  F2FP.F16.E4M3.UNPACK_B R95, R93 ;  /* 0x0000005dff5f723e */ /* 0x000fe200020006ff */
[----:B------:R-:W-:-:S02]  /*4b50*/  HADD2.F32 R93, -RZ, R38.H1_H1 ;  /* 0x30000026ff5d7230 */ /* 0x000fc40000004100 */
[-C--:B------:R-:W-:Y:S01]  /*4b60*/  FMUL.FTZ R104, R39, R100.reuse ;  /* 0x0000006427687220 */ /* 0x080fe20000410000 */
[--C-:B------:R-:W-:Y:S01]  /*4b70*/  HADD2.F32 R38, -RZ, R94.reuse.H0_H0 ;  /* 0x2000005eff267230 */ /* 0x100fe20000004100 */
[----:B------:R-:W-:Y:S01]  /*4b80*/  F2FP.F16.E4M3.UNPACK_B R101, R87.H1 ;  /* 0x00000057ff65723e */ /* 0x000fe200030006ff */
[----:B------:R-:W-:Y:S02]  /*4b90*/  HADD2.F32 R37, -RZ, R91.H0_H0 ;  /* 0x2000005bff257230 */ /* 0x000fe40000004100 */
[----:B------:R-:W-:Y:S01]  /*4ba0*/  FMUL.FTZ R102, R93, R100 ;  /* 0x000000645d667220 */ /* 0x000fe20000410000 */
[--C-:B------:R-:W-:Y:S02]  /*4bb0*/  HADD2.F32 R96, -RZ, R95.reuse.H0_H0 ;  /* 0x2000005fff607230 */ /* 0x100fe40000004100 */
[-C--:B------:R-:W-:Y:S01]  /*4bc0*/  FMUL.FTZ R100, R38, R36.reuse ;  /* 0x0000002426647220 */ /* 0x080fe20000410000 */
[----:B------:R-:W-:Y:S02]  /*4bd0*/  HADD2.F32 R94, -RZ, R94.H1_H1 ;  /* 0x3000005eff5e7230 */ /* 0x000fe40000004100 */
[----:B------:R-:W-:Y:S01]  /*4be0*/  FMUL.FTZ R99, R37, R36 ;  /* 0x0000002425637220 */ /* 0x000fe20000410000 */
[----:B------:R-:W-:Y:S01]  /*4bf0*/  FFMA.FTZ R36, R39, R98, -R102 ;  /* 0x0000006227247223 */ /* 0x000fe20000010866 */
[----:B------:R-:W-:Y:S01]  /*4c00*/  FFMA.FTZ R37, R37, R96, R100 ;  /* 0x0000006025257223 */ /* 0x000fe20000010064 */
[----:B------:R-:W-:Y:S01]  /*4c10*/  FFMA.FTZ R39, R93, R98, R104 ;  /* 0x000000625d277223 */ /* 0x000fe20000010068 */
[----:B------:R-:W-:Y:S01]  /*4c20*/  HADD2.F32 R100, -RZ, R95.H1_H1 ;  /* 0x3000005fff647230 */ /* 0x000fe20000004100 */
[----:B------:R-:W-:Y:S01]  /*4c30*/  F2FP.F16.E4M3.UNPACK_B R98, R28.H1 ;  /* 0x0000001cff62723e */ /* 0x000fe200030006ff */
[----:B------:R-:W-:Y:S01]  /*4c40*/  HADD2.F32 R93, -RZ, R97.H1_H1 ;  /* 0x30000061ff5d7230 */ /* 0x000fe20000004100 */
[----:B------:R-:W-:Y:S01]  /*4c50*/  F2FP.F16.E4M3.UNPACK_B R97, R29.H1 ;  /* 0x0000001dff61723e */ /* 0x000fe200030006ff */
[----:B------:R-:W-:-:S02]  /*4c60*/  HADD2.F32 R95, -RZ, R91.H1_H1 ;  /* 0x3000005bff5f7230 */ /* 0x000fc40000004100 */
[----:B------:R-:W-:Y:S01]  /*4c70*/  FFMA.FTZ R38, R38, R96, -R99 ;  /* 0x0000006026267223 */ /* 0x000fe20000010863 */
[----:B------:R-:W-:Y:S01]  /*4c80*/  F2FP.F16.E4M3.UNPACK_B R96, R89.H1 ;  /* 0x00000059ff60723e */ /* 0x000fe200030006ff */
[CC--:B------:R-:W-:Y:S01]  /*4c90*/  FMUL.FTZ R104, R94.reuse, R93.reuse ;  /* 0x0000005d5e687220 */ /* 0x0c0fe20000410000 */
[----:B------:R-:W-:Y:S02]  /*4ca0*/  HADD2.F32 R102, -RZ, R101.H0_H0 ;  /* 0x20000065ff667230 */ /* 0x000fe40000004100 */
[C---:B------:R-:W-:Y:S01]  /*4cb0*/  FMUL.FTZ R91, R95.reuse, R93 ;  /* 0x0000005d5f5b7220 */ /* 0x040fe20000410000 */
[----:B------:R-:W-:Y:S01]  /*4cc0*/  HADD2.F32 R99, -RZ, R97.H0_H0 ;  /* 0x20000061ff637230 */ /* 0x000fe20000004100 */
[----:B------:R-:W-:Y:S01]  /*4cd0*/  F2FP.F16.E4M3.UNPACK_B R87, R87 ;  /* 0x00000057ff57723e */ /* 0x000fe200020006ff */
[----:B------:R-:W-:Y:S02]  /*4ce0*/  HADD2.F32 R93, -RZ, R98.H0_H0 ;  /* 0x20000062ff5d7230 */ /* 0x000fe40000004100 */
[-C--:B------:R-:W-:Y:S01]  /*4cf0*/  FFMA.FTZ R91, R94, R100.reuse, -R91 ;  /* 0x000000645e5b7223 */ /* 0x080fe2000001085b */
[----:B------:R-:W-:Y:S01]  /*4d00*/  FFMA.FTZ R94, R95, R100, R104 ;  /* 0x000000645f5e7223 */ /* 0x000fe20000010068 */
[----:B------:R-:W-:-:S02]  /*4d10*/  HADD2.F32 R100, -RZ, R96.H0_H0 ;  /* 0x20000060ff647230 */ /* 0x000fc40000004100 */
[-C--:B------:R-:W-:Y:S01]  /*4d20*/  FMUL.FTZ R104, R99, R102.reuse ;  /* 0x0000006663687220 */ /* 0x080fe20000410000 */
[----:B------:R-:W-:Y:S01]  /*4d30*/  FMUL.FTZ R106, R93, R102 ;  /* 0x000000665d6a7220 */ /* 0x000fe20000410000 */
[----:B------:R-:W-:Y:S01]  /*4d40*/  HADD2.F32 R102, -RZ, R101.H1_H1 ;  /* 0x30000065ff667230 */ /* 0x000fe20000004100 */
[----:B------:R-:W-:Y:S01]  /*4d50*/  F2FP.SATFINITE.E4M3.F32.PACK_AB_MERGE_C R30, R39, R30, RZ ;  /* 0x0000001e271e723e */ /* 0x000fe200048070ff */
[----:B------:R-:W-:Y:S02]  /*4d60*/  HADD2.F32 R98, -RZ, R98.H1_H1 ;  /* 0x30000062ff627230 */ /* 0x000fe40000004100 */
[-C--:B------:R-:W-:Y:S01]  /*4d70*/  FFMA.FTZ R93, R93, R100.reuse, -R104 ;  /* 0x000000645d5d7223 */ /* 0x080fe20000010868 */
[----:B------:R-:W-:Y:S02]  /*4d80*/  HADD2.F32 R97, -RZ, R97.H1_H1 ;  /* 0x30000061ff617230 */ /* 0x000fe40000004100 */
[----:B------:R-:W-:Y:S01]  /*4d90*/  FFMA.FTZ R95, R99, R100, R106 ;  /* 0x00000064635f7223 */ /* 0x000fe2000001006a */
[----:B------:R-:W-:Y:S01]  /*4da0*/  HADD2.F32 R101, -RZ, R96.H1_H1 ;  /* 0x30000060ff657230 */ /* 0x000fe20000004100 */
[----:B------:R-:W-:Y:S01]  /*4db0*/  F2FP.F16.E4M3.UNPACK_B R99, R29 ;  /* 0x0000001dff63723e */ /* 0x000fe200020006ff */
[-C--:B------:R-:W-:Y:S01]  /*4dc0*/  FMUL.FTZ R104, R98, R102.reuse ;  /* 0x0000006662687220 */ /* 0x080fe20000410000 */
[----:B------:R-:W-:Y:S01]  /*4dd0*/  FMUL.FTZ R103, R97, R102 ;  /* 0x0000006661677220 */ /* 0x000fe20000410000 */
[----:B------:R-:W-:Y:S01]  /*4de0*/  F2FP.F16.E4M3.UNPACK_B R29, R28 ;  /* 0x0000001cff1d723e */ /* 0x000fe200020006ff */
[----:B------:R-:W-:-:S02]  /*4df0*/  HADD2.F32 R102, -RZ, R87.H0_H0 ;  /* 0x20000057ff667230 */ /* 0x000fc40000004100 */
[-C--:B------:R-:W-:Y:S01]  /*4e00*/  FFMA.FTZ R28, R97, R101.reuse, R104 ;  /* 0x00000065611c7223 */ /* 0x080fe20000010068 */
[----:B------:R-:W-:Y:S01]  /*4e10*/  FFMA.FTZ R96, R98, R101, -R103 ;  /* 0x0000006562607223 */ /* 0x000fe20000010867 */
[----:B------:R-:W-:Y:S01]  /*4e20*/  HADD2.F32 R104, -RZ, R87.H1_H1 ;  /* 0x30000057ff687230 */ /* 0x000fe20000004100 */
[----:B------:R-:W-:Y:S01]  /*4e30*/  F2FP.F16.E4M3.UNPACK_B R100, R89 ;  /* 0x00000059ff64723e */ /* 0x000fe200020006ff */
[----:B------:R-:W-:Y:S01]  /*4e40*/  HADD2.F32 R98, -RZ, R99.H0_H0 ;  /* 0x20000063ff627230 */ /* 0x000fe20000004100 */
[----:B------:R-:W-:Y:S01]  /*4e50*/  F2FP.SATFINITE.E4M3.F32.PACK_AB_MERGE_C R31, R36, R31, RZ ;  /* 0x0000001f241f723e */ /* 0x000fe200048070ff */
[----:B------:R-:W-:Y:S01]  /*4e60*/  HADD2.F32 R87, -RZ, R29.H0_H0 ;  /* 0x2000001dff577230 */ /* 0x000fe20000004100 */
[----:B------:R-:W-:Y:S01]  /*4e70*/  F2FP.SATFINITE.E4M3.F32.PACK_AB_MERGE_C R96, R96, R93, RZ ;  /* 0x0000005d6060723e */ /* 0x000fe200048070ff */
[----:B------:R-:W-:Y:S02]  /*4e80*/  HADD2.F32 R99, -RZ, R99.H1_H1 ;  /* 0x30000063ff637230 */ /* 0x000fe40000004100 */
[----:B------:R-:W-:Y:S01]  /*4e90*/  FMUL.FTZ R106, R98, R102 ;  /* 0x00000066626a7220 */ /* 0x000fe20000410000 */
[----:B------:R-:W-:-:S02]  /*4ea0*/  HADD2.F32 R89, -RZ, R29.H1_H1 ;  /* 0x3000001dff597230 */ /* 0x000fc40000004100 */
[----:B------:R-:W-:Y:S01]  /*4eb0*/  FMUL.FTZ R101, R87, R102 ;  /* 0x0000006657657220 */ /* 0x000fe20000410000 */
[--C-:B------:R-:W-:Y:S02]  /*4ec0*/  HADD2.F32 R97, -RZ, R100.reuse.H0_H0 ;  /* 0x20000064ff617230 */ /* 0x100fe40000004100 */
[-C--:B------:R-:W-:Y:S01]  /*4ed0*/  FMUL.FTZ R102, R99, R104.reuse ;  /* 0x0000006863667220 */ /* 0x080fe20000410000 */
[----:B------:R-:W-:Y:S02]  /*4ee0*/  HADD2.F32 R100, -RZ, R100.H1_H1 ;  /* 0x30000064ff647230 */ /* 0x000fe40000004100 */
[----:B------:R-:W-:Y:S01]  /*4ef0*/  FMUL.FTZ R104, R89, R104 ;  /* 0x0000006859687220 */ /* 0x000fe20000410000 */
[----:B------:R-:W-:Y:S01]  /*4f00*/  F2FP.F16.E4M3.UNPACK_B R39, R13 ;  /* 0x0000000dff27723e */ /* 0x000fe200020006ff */
[-C--:B------:R-:W-:Y:S01]  /*4f10*/  FFMA.FTZ R29, R87, R97.reuse, -R106 ;  /* 0x00000061571d7223 */ /* 0x080fe2000001086a */
[----:B------:R-:W-:Y:S01]  /*4f20*/  F2FP.F16.E4M3.UNPACK_B R93, R14 ;  /* 0x0000000eff5d723e */ /* 0x000fe200020006ff */
[----:B------:R-:W-:Y:S01]  /*4f30*/  FFMA.FTZ R87, R98, R97, R101 ;  /* 0x0000006162577223 */ /* 0x000fe20000010065 */
[----:B------:R-:W-:Y:S01]  /*4f40*/  F2FP.SATFINITE.E4M3.F32.PACK_AB_MERGE_C R30, R94, R37, R30 ;  /* 0x000000255e1e723e */ /* 0x000fe2000480701e */
[-C--:B------:R-:W-:Y:S01]  /*4f50*/  FFMA.FTZ R102, R89, R100.reuse, -R102 ;  /* 0x0000006459667223 */ /* 0x080fe20000010866 */
[----:B------:R-:W-:Y:S01]  /*4f60*/  F2FP.F16.E4M3.UNPACK_B R37, R9 ;  /* 0x00000009ff25723e */ /* 0x000fe200020006ff */
[----:B------:R-:W-:Y:S01]  /*4f70*/  FFMA.FTZ R104, R99, R100, R104 ;  /* 0x0000006463687223 */ /* 0x000fe20000010068 */
[----:B------:R-:W-:Y:S01]  /*4f80*/  F2FP.SATFINITE.E4M3.F32.PACK_AB_MERGE_C R28, R28, R95, RZ ;  /* 0x0000005f1c1c723e */ /* 0x000fe200048070ff */
[----:B------:R-:W-:Y:S01]  /*4f90*/  HADD2.F32 R95, -RZ, R93.H0_H0 ;  /* 0x2000005dff5f7230 */ /* 0x000fe20000004100 */
[----:B------:R-:W-:Y:S01]  /*4fa0*/  F2FP.SATFINITE.E4M3.F32.PACK_AB_MERGE_C R31, R91, R38, R31 ;  /* 0x000000265b1f723e */ /* 0x000fe2000480701f */
[----:B------:R-:W-:Y:S01]  /*4fb0*/  HADD2.F32 R38, -RZ, R39.H0_H0 ;  /* 0x20000027ff267230 */ /* 0x000fe20000004100 */
[----:B------:R-:W-:Y:S01]  /*4fc0*/  F2FP.F16.E4M3.UNPACK_B R91, R12 ;  /* 0x0000000cff5b723e */ /* 0x000fe200020006ff */
[----:B------:R-:W-:Y:S01]  /*4fd0*/  HADD2.F32 R36, -RZ, R37.H0_H0 ;  /* 0x20000025ff247230 */ /* 0x000fe20000004100 */
[----:B------:R-:W-:Y:S01]  /*4fe0*/  F2FP.SATFINITE.E4M3.F32.PACK_AB_MERGE_C R29, R102, R29, R96 ;  /* 0x0000001d661d723e */ /* 0x000fe20004807060 */
[----:B------:R-:W-:Y:S01]  /*4ff0*/  HADD2.F32 R89, -RZ, R39.H1_H1 ;  /* 0x30000027ff597230 */ /* 0x000fe20000004100 */
[----:B------:R-:W-:Y:S01]  /*5000*/  F2FP.SATFINITE.E4M3.F32.PACK_AB_MERGE_C R28, R104, R87, R28 ;  /* 0x00000057681c723e */ /* 0x000fe2000480701c */
[----:B------:R-:W-:-:S02]  /*5010*/  HADD2.F32 R87, -RZ, R91.H0_H0 ;  /* 0x2000005bff577230 */ /* 0x000fc40000004100 */
[-C--:B------:R-:W-:Y:S01]  /*5020*/  FMUL.FTZ R97, R38, R95.reuse ;  /* 0x0000005f26617220 */ /* 0x080fe20000410000 */
[----:B------:R-:W-:Y:S02]  /*5030*/  HADD2.F32 R96, -RZ, R93.H1_H1 ;  /* 0x3000005dff607230 */ /* 0x000fe40000004100 */
[C---:B------:R-:W-:Y:S01]  /*5040*/  FMUL.FTZ R95, R36.reuse, R95 ;  /* 0x0000005f245f7220 */ /* 0x040fe20000410000 */
[----:B------:R-:W-:Y:S02]  /*5050*/  HADD2.F32 R39, -RZ, R37.H1_H1 ;  /* 0x30000025ff277230 */ /* 0x000fe40000004100 */
[-C--:B------:R-:W-:Y:S01]  /*5060*/  FFMA.FTZ R36, R36, R87.reuse, -R97 ;  /* 0x0000005724247223 */ /* 0x080fe20000010861 */
[----:B------:R-:W-:Y:S02]  /*5070*/  HADD2.F32 R94, -RZ, R91.H1_H1 ;  /* 0x3000005bff5e7230 */ /* 0x000fe40000004100 */
[----:B------:R-:W-:Y:S01]  /*5080*/  FFMA.FTZ R37, R38, R87, R95 ;  /* 0x0000005726257223 */ /* 0x000fe2000001005f */
[-C--:B------:R-:W-:Y:S01]  /*5090*/  FMUL.FTZ R98, R89, R96.reuse ;  /* 0x0000006059627220 */ /* 0x080fe20000410000 */
[----:B------:R-:W-:Y:S01]  /*50a0*/  FMUL.FTZ R96, R39, R96 ;  /* 0x0000006027607220 */ /* 0x000fe20000410000 */
[----:B------:R-:W-:-:S02]  /*50b0*/  F2FP.F16.E4M3.UNPACK_B R87, R13.H1 ;  /* 0x0000000dff57723e */ /* 0x000fc400030006ff */
[----:B------:R-:W-:Y:S01]  /*50c0*/  F2FP.F16.E4M3.UNPACK_B R93, R14.H1 ;  /* 0x0000000eff5d723e */ /* 0x000fe200030006ff */
[-C--:B------:R-:W-:Y:S01]  /*50d0*/  FFMA.FTZ R14, R89, R94.reuse, R96 ;  /* 0x0000005e590e7223 */ /* 0x080fe20000010060 */
[----:B------:R-:W-:Y:S01]  /*50e0*/  F2FP.F16.E4M3.UNPACK_B R38, R9.H1 ;  /* 0x00000009ff26723e */ /* 0x000fe200030006ff */
[----:B------:R-:W-:Y:S01]  /*50f0*/  FFMA.FTZ R9, R39, R94, -R98 ;  /* 0x0000005e27097223 */ /* 0x000fe20000010862 */
[----:B------:R-:W-:Y:S01]  /*5100*/  F2FP.F16.E4M3.UNPACK_B R12, R12.H1 ;  /* 0x0000000cff0c723e */ /* 0x000fe200030006ff */
[----:B------:R-:W-:Y:S01]  /*5110*/  HADD2.F32 R39, -RZ, R87.H0_H0 ;  /* 0x20000057ff277230 */ /* 0x000fe20000004100 */
[----:B------:R-:W-:Y:S01]  /*5120*/  F2FP.F16.E4M3.UNPACK_B R99, R10.H1 ;  /* 0x0000000aff63723e */ /* 0x000fe200030006ff */
[----:B------:R-:W-:Y:S02]  /*5130*/  HADD2.F32 R96, -RZ, R93.H0_H0 ;  /* 0x2000005dff607230 */ /* 0x000fe40000004100 */
[----:B------:R-:W-:Y:S02]  /*5140*/  HADD2.F32 R13, -RZ, R38.H0_H0 ;  /* 0x20000026ff0d7230 */ /* 0x000fe40000004100 */
[----:B------:R-:W-:-:S02]  /*5150*/  HADD2.F32 R91, -RZ, R87.H1_H1 ;  /* 0x30000057ff5b7230 */ /* 0x000fc40000004100 */
[-C--:B------:R-:W-:Y:S01]  /*5160*/  FMUL.FTZ R98, R39, R96.reuse ;  /* 0x0000006027627220 */ /* 0x080fe20000410000 */
[----:B------:R-:W-:Y:S02]  /*5170*/  HADD2.F32 R87, -RZ, R93.H1_H1 ;  /* 0x3000005dff577230 */ /* 0x000fe40000004100 */
[----:B------:R-:W-:Y:S01]  /*5180*/  FMUL.FTZ R96, R13, R96 ;  /* 0x000000600d607220 */ /* 0x000fe20000410000 */
[----:B------:R-:W-:Y:S02]  /*5190*/  HADD2.F32 R94, -RZ, R12.H0_H0 ;  /* 0x2000000cff5e7230 */ /* 0x000fe40000004100 */
[----:B------:R-:W-:Y:S02]  /*51a0*/  HADD2.F32 R38, -RZ, R38.H1_H1 ;  /* 0x30000026ff267230 */ /* 0x000fe40000004100 */
[-C--:B------:R-:W-:Y:S01]  /*51b0*/  FMUL.FTZ R89, R91, R87.reuse ;  /* 0x000000575b597220 */ /* 0x080fe20000410000 */
[----:B------:R-:W-:Y:S02]  /*51c0*/  HADD2.F32 R93, -RZ, R12.H1_H1 ;  /* 0x3000000cff5d7230 */ /* 0x000fe40000004100 */
[-C--:B------:R-:W-:Y:S01]  /*51d0*/  FFMA.FTZ R12, R13, R94.reuse, -R98 ;  /* 0x0000005e0d0c7223 */ /* 0x080fe20000010862 */
[----:B------:R-:W-:Y:S01]  /*51e0*/  FFMA.FTZ R13, R39, R94, R96 ;  /* 0x0000005e270d7223 */ /* 0x000fe20000010060 */
[C---:B------:R-:W-:Y:S01]  /*51f0*/  FMUL.FTZ R94, R38.reuse, R87 ;  /* 0x00000057265e7220 */ /* 0x040fe20000410000 */
[----:B------:R-:W-:Y:S01]  /*5200*/  F2FP.F16.E4M3.UNPACK_B R87, R15 ;  /* 0x0000000fff57723e */ /* 0x000fe200020006ff */
[----:B------:R-:W-:Y:S01]  /*5210*/  FFMA.FTZ R39, R38, R93, -R89 ;  /* 0x0000005d26277223 */ /* 0x000fe20000010859 */
[----:B------:R-:W-:Y:S01]  /*5220*/  F2FP.F16.E4M3.UNPACK_B R96, R15.H1 ;  /* 0x0000000fff60723e */ /* 0x000fe200030006ff */
[----:B------:R-:W-:Y:S01]  /*5230*/  FFMA.FTZ R38, R91, R93, R94 ;  /* 0x0000005d5b267223 */ /* 0x000fe2000001005e */
[----:B------:R-:W-:Y:S01]  /*5240*/  F2FP.F16.E4M3.UNPACK_B R15, R10 ;  /* 0x0000000aff0f723e */ /* 0x000fe200020006ff */
[----:B------:R-:W-:Y:S01]  /*5250*/  HADD2.F32 R93, -RZ, R87.H0_H0 ;  /* 0x20000057ff5d7230 */ /* 0x000fe20000004100 */
[-C--:B------:R-:W-:Y:S01]  /*5260*/  F2FP.F16.E4M3.UNPACK_B R89, R11.reuse ;  /* 0x0000000bff59723e */ /* 0x080fe200020006ff */
[----:B------:R-:W-:Y:S01]  /*5270*/  HADD2.F32 R95, -RZ, R96.H0_H0 ;  /* 0x20000060ff5f7230 */ /* 0x000fe20000004100 */
[-C--:B------:R-:W-:Y:S01]  /*5280*/  F2FP.F16.E4M3.UNPACK_B R10, R8.reuse ;  /* 0x00000008ff0a723e */ /* 0x080fe200020006ff */
[----:B------:R-:W-:Y:S01]  /*5290*/  HADD2.F32 R100, -RZ, R15.H0_H0 ;  /* 0x2000000fff647230 */ /* 0x000fe20000004100 */
[----:B------:R-:W-:Y:S01]  /*52a0*/  F2FP.F16.E4M3.UNPACK_B R11, R11.H1 ;  /* 0x0000000bff0b723e */ /* 0x000fe200030006ff */
[----:B------:R-:W-:Y:S01]  /*52b0*/  HADD2.F32 R91, -RZ, R89.H0_H0 ;  /* 0x20000059ff5b7230 */ /* 0x000fe20000004100 */
[----:B------:R-:W-:Y:S01]  /*52c0*/  F2FP.F16.E4M3.UNPACK_B R8, R8.H1 ;  /* 0x00000008ff08723e */ /* 0x000fe200030006ff */
[----:B------:R-:W-:-:S02]  /*52d0*/  HADD2.F32 R98, -RZ, R10.H0_H0 ;  /* 0x2000000aff627230 */ /* 0x000fc40000004100 */
[-C--:B------:R-:W-:Y:S01]  /*52e0*/  FMUL.FTZ R102, R93, R100.reuse ;  /* 0x000000645d667220 */ /* 0x080fe20000410000 */
[----:B------:R-:W-:Y:S02]  /*52f0*/  HADD2.F32 R101, -RZ, R99.H0_H0 ;  /* 0x20000063ff657230 */ /* 0x000fe40000004100 */
[C---:B------:R-:W-:Y:S01]  /*5300*/  FMUL.FTZ R100, R91.reuse, R100 ;  /* 0x000000645b647220 */ /* 0x040fe20000410000 */
[----:B------:R-:W-:Y:S02]  /*5310*/  HADD2.F32 R94, -RZ, R11.H0_H0 ;  /* 0x2000000bff5e7230 */ /* 0x000fe40000004100 */
[-C--:B------:R-:W-:Y:S01]  /*5320*/  FFMA.FTZ R91, R91, R98.reuse, -R102 ;  /* 0x000000625b5b7223 */ /* 0x080fe20000010866 */
[----:B------:R-:W-:Y:S02]  /*5330*/  HADD2.F32 R96, -RZ, R96.H1_H1 ;  /* 0x30000060ff607230 */ /* 0x000fe40000004100 */
[----:B------:R-:W-:Y:S01]  /*5340*/  FFMA.FTZ R93, R93, R98, R100 ;  /* 0x000000625d5d7223 */ /* 0x000fe20000010064 */
[----:B------:R-:W-:-:S02]  /*5350*/  HADD2.F32 R99, -RZ, R99.H1_H1 ;  /* 0x30000063ff637230 */ /* 0x000fc40000004100 */
[-C--:B------:R-:W-:Y:S01]  /*5360*/  FMUL.FTZ R104, R94, R101.reuse ;  /* 0x000000655e687220 */ /* 0x080fe20000410000 */
[----:B------:R-:W-:Y:S02]  /*5370*/  HADD2.F32 R11, -RZ, R11.H1_H1 ;  /* 0x3000000bff0b7230 */ /* 0x000fe40000004100 */
[----:B------:R-:W-:Y:S01]  /*5380*/  FMUL.FTZ R103, R95, R101 ;  /* 0x000000655f677220 */ /* 0x000fe20000410000 */
[----:B------:R-:W-:Y:S02]  /*5390*/  HADD2.F32 R97, -RZ, R8.H0_H0 ;  /* 0x20000008ff617230 */ /* 0x000fe40000004100 */
[-C--:B------:R-:W-:Y:S01]  /*53a0*/  FMUL.FTZ R102, R96, R99.reuse ;  /* 0x0000006360667220 */ /* 0x080fe20000410000 */
[----:B------:R-:W-:Y:S02]  /*53b0*/  HADD2.F32 R87, -RZ, R87.H1_H1 ;  /* 0x30000057ff577230 */ /* 0x000fe40000004100 */
[----:B------:R-:W-:Y:S01]  /*53c0*/  FMUL.FTZ R99, R11, R99 ;  /* 0x000000630b637220 */ /* 0x000fe20000410000 */
[----:B------:R-:W-:-:S02]  /*53d0*/  HADD2.F32 R98, -RZ, R15.H1_H1 ;  /* 0x3000000fff627230 */ /* 0x000fc40000004100 */
[-C--:B------:R-:W-:Y:S01]  /*53e0*/  FFMA.FTZ R95, R95, R97.reuse, R104 ;  /* 0x000000615f5f7223 */ /* 0x080fe20000010068 */
[----:B------:R-:W-:Y:S02]  /*53f0*/  HADD2.F32 R8, -RZ, R8.H1_H1 ;  /* 0x30000008ff087230 */ /* 0x000fe40000004100 */
[----:B------:R-:W-:Y:S01]  /*5400*/  FFMA.FTZ R94, R94, R97, -R103 ;  /* 0x000000615e5e7223 */ /* 0x000fe20000010867 */
[----:B------:R-:W-:Y:S02]  /*5410*/  HADD2.F32 R89, -RZ, R89.H1_H1 ;  /* 0x30000059ff597230 */ /* 0x000fe40000004100 */
[----:B------:R-:W-:Y:S01]  /*5420*/  FMUL.FTZ R100, R87, R98 ;  /* 0x0000006257647220 */ /* 0x000fe20000410000 */
[----:B------:R-:W-:Y:S02]  /*5430*/  HADD2.F32 R10, -RZ, R10.H1_H1 ;  /* 0x3000000aff0a7230 */ /* 0x000fe40000004100 */
[-C--:B------:R-:W-:Y:S01]  /*5440*/  FFMA.FTZ R11, R11, R8.reuse, -R102 ;  /* 0x000000080b0b7223 */ /* 0x080fe20000010866 */
[----:B------:R-:W-:Y:S01]  /*5450*/  FFMA.FTZ R8, R96, R8, R99 ;  /* 0x0000000860087223 */ /* 0x000fe20000010063 */
[----:B------:R-:W-:Y:S01]  /*5460*/  FMUL.FTZ R98, R89, R98 ;  /* 0x0000006259627220 */ /* 0x000fe20000410000 */
[----:B------:R-:W-:Y:S01]  /*5470*/  F2FP.SATFINITE.E4M3.F32.PACK_AB_MERGE_C R12, R39, R12, RZ ;  /* 0x0000000c270c723e */ /* 0x000fe200048070ff */
[-C--:B------:R-:W-:Y:S01]  /*5480*/  FFMA.FTZ R100, R89, R10.reuse, -R100 ;  /* 0x0000000a59647223 */ /* 0x080fe20000010864 */
[----:B------:R-:W-:Y:S01]  /*5490*/  F2FP.SATFINITE.E4M3.F32.PACK_AB_MERGE_C R13, R38, R13, RZ ;  /* 0x0000000d260d723e */ /* 0x000fe200048070ff */
[----:B------:R-:W-:Y:S01]  /*54a0*/  FFMA.FTZ R98, R87, R10, R98 ;  /* 0x0000000a57627223 */ /* 0x000fe20000010062 */
[----:B------:R-:W-:Y:S01]  /*54b0*/  F2FP.SATFINITE.E4M3.F32.PACK_AB_MERGE_C R8, R8, R95, RZ ;  /* 0x0000005f0808723e */ /* 0x000fe200048070ff */
[----:B------:R-:W-:Y:S01]  /*54c0*/  IMAD.MOV.U32 R10, RZ, RZ, R29 ;  /* 0x000000ffff0a7224 */ /* 0x000fe200078e001d */
[----:B------:R-:W-:-:S02]  /*54d0*/  F2FP.SATFINITE.E4M3.F32.PACK_AB_MERGE_C R11, R11, R94, RZ ;  /* 0x0000005e0b0b723e */ /* 0x000fc400048070ff */
[----:B------:R-:W-:Y:S01]  /*54e0*/  F2FP.SATFINITE.E4M3.F32.PACK_AB_MERGE_C R9, R9, R36, R12 ;  /* 0x000000240909723e */ /* 0x000fe2000480700c */
[----:B------:R-:W-:Y:S01]  /*54f0*/  IMAD.MOV.U32 R12, RZ, RZ, R30 ;  /* 0x000000ffff0c7224 */ /* 0x000fe200078e001e */
[----:B------:R-:W-:Y:S01]  /*5500*/  F2FP.SATFINITE.E4M3.F32.PACK_AB_MERGE_C R13, R14, R37, R13 ;  /* 0x000000250e0d723e */ /* 0x000fe2000480700d */
[----:B------:R-:W-:Y:S01]  /*5510*/  IMAD.MOV.U32 R14, RZ, RZ, R28 ;  /* 0x000000ffff0e7224 */ /* 0x000fe200078e001c */
[----:B------:R-:W-:Y:S01]  /*5520*/  F2FP.SATFINITE.E4M3.F32.PACK_AB_MERGE_C R15, R98, R93, R8 ;  /* 0x0000005d620f723e */ /* 0x000fe20004807008 */
[----:B------:R-:W-:Y:S01]  /*5530*/  IMAD.MOV.U32 R8, RZ, RZ, R31 ;  /* 0x000000ffff087224 */ /* 0x000fe200078e001f */
[----:B------:R-:W-:-:S07]  /*5540*/  F2FP.SATFINITE.E4M3.F32.PACK_AB_MERGE_C R11, R100, R91, R11 ;  /* 0x0000005b640b723e */ /* 0x000fce000480700b */
.L_x_1325:
[----:B------:R-:W-:Y:S05]  /*5550*/  BSYNC B2 ;  /* 0x0000000000027941 */ /* 0x000fea0003800000 */
.L_x_1324:
[----:B0-----:R0:W-:Y:S04]  /*5560*/  ST.E.128 desc[UR42][R72.64], R8 ;  /* 0x0000000848007985 */ /* 0x0011e8000c101d2a */
[----:B--2---:R0:W-:Y:S02]  /*5570*/  @!P5 ST.E.128 desc[UR42][R74.64], R12 ;  /* 0x0000000c4a00d985 */ /* 0x0041e4000c101d2a */
.L_x_1323:
[----:B------:R-:W-:Y:S05]  /*5580*/  BSYNC B1 ;  /* 0x0000000000017941 */ /* 0x000fea0003800000 */
.L_x_1322:
[----:B------:R-:W-:-:S13]  /*5590*/  ISETP.NE.AND P5, PT, R51, RZ, PT ;  /* 0x000000ff3300720c */ /* 0x000fda0003fa5270 */
[----:B------:R-:W-:Y:S05]  /*55a0*/  @!P5 BRA `(.L_x_1305) ;  /* 0x0000001000b8d947 */ /* 0x000fea0003800000 */
[----:B0-----:R-:W5:Y:S04]  /*55b0*/  LDL R12, [R1+0x30] ;  /* 0x00003000010c7983 */ /* 0x001f680000100800 */
[----:B------:R-:W3:Y:S04]  /*55c0*/  LDL R11, [R1+0x78] ;  /* 0x00007800010b7983 */ /* 0x000ee80000100800 */
[----:B------:R-:W3:Y:S01]  /*55d0*/  LDL R10, [R1+0x44] ;  /* 0x00004400010a7983 */ /* 0x000ee20000100800 */
[----:B------:R-:W-:Y:S01]  /*55e0*/  SEL R92, R53, R92, !P2 ;  /* 0x0000005c355c7207 */ /* 0x000fe20005000000 */
[----:B------:R-:W-:Y:S01]  /*55f0*/  BSSY B1, `(.L_x_1326) ;  /* 0x00000e4000017945 */ /* 0x000fe20003800000 */
[----:B------:R-:W-:-:S02]  /*5600*/  ISETP.GE.AND P6, PT, R66, R80, PT ;  /* 0x000000504200720c */ /* 0x000fc40003fc6270 */
[----:B------:R-:W-:Y:S02]  /*5610*/  SHF.R.S32.HI R9, RZ, 0x1f, R92 ;  /* 0x0000001fff097819 */ /* 0x000fe4000001145c */
[C---:B----4-:R-:W-:Y:S02]  /*5620*/  IADD3 R28, P5, R0.reuse, R82, RZ ;  /* 0x00000052001c7210 */ /* 0x050fe40007fbe0ff */
        /* <DEDUP_REMOVED lines=8> */
[----:B-----5:R-:W-:-:S04]  /*56b0*/  LOP3.LUT R8, R12, 0x10, R31, 0xf8, !PT ;  /* 0x000000100c087812 */ /* 0x020fc800078ef81f */
[----:B---3--:R-:W-:-:S04]  /*56c0*/  LOP3.LUT R8, R8, R11, RZ, 0x3c, !PT ;  /* 0x0000000b08087212 */ /* 0x008fc800078e3cff */
        /* <DEDUP_REMOVED lines=26> */
[----:B------:R-:W-:Y:S02]  /*5870*/  LOP3.LUT R36, R35, 0xff0000ff, RZ, 0xc0, !PT ;  /* 0xff0000ff23247812 */ /* 0x000fe400078ec0ff */
[----:B------:R-:W-:Y:S01]  /*5880*/  SHF.R.U32.HI R72, RZ, 0x10, R35 ;  /* 0x00000010ff487819 */ /* 0x000fe20000011623 */
[----:B------:R-:W-:Y:S01]  /*5890*/  IMAD.SHL.U32 R35, R37, 0x100, RZ ;  /* 0x0000010025237824 */ /* 0x000fe200078e00ff */
[----:B------:R-:W-:Y:S01]  /*58a0*/  LOP3.LUT R6, R4, 0xff0000, R5, 0xf8, !PT ;  /* 0x00ff000004067812 */ /* 0x000fe200078ef805 */
[----:B------:R-:W-:Y:S01]  /*58b0*/  IMAD.U32 R4, R74, 0x10000, RZ ;  /* 0x000100004a047824 */ /* 0x000fe200078e00ff */
[----:B------:R-:W-:Y:S01]  /*58c0*/  LOP3.LUT R38, R34, 0xff00, R33, 0xf8, !PT ;  /* 0x0000ff0022267812 */ /* 0x000fe200078ef821 */
[----:B------:R-:W-:Y:S01]  /*58d0*/  IMAD.U32 R72, R72, 0x10000, RZ ;  /* 0x0001000048487824 */ /* 0x000fe200078e00ff */
[----:B------:R-:W-:-:S02]  /*58e0*/  LOP3.LUT R39, R36, 0xff00, R35, 0xf8, !PT ;  /* 0x0000ff0024277812 */ /* 0x000fc400078ef823 */
[----:B------:R-:W-:Y:S01]  /*58f0*/  LOP3.LUT R4, R7, 0xff0000, R4, 0xf8, !PT ;  /* 0x00ff000007047812 */ /* 0x000fe200078ef804 */
[----:B------:R-:W-:Y:S01]  /*5900*/  IMAD.U32 R7, R73, 0x10000, RZ ;  /* 0x0001000049077824 */ /* 0x000fe200078e00ff */
[----:B------:R-:W-:Y:S02]  /*5910*/  F2FP.F16.E4M3.UNPACK_B R36, R86.H1 ;  /* 0x00000056ff24723e */ /* 0x000fe400030006ff */
[----:B------:R-:W-:Y:S02]  /*5920*/  F2FP.F16.E4M3.UNPACK_B R34, R32.H1 ;  /* 0x00000020ff22723e */ /* 0x000fe400030006ff */
        /* <DEDUP_REMOVED lines=9> */
[----:B------:R-:W-:-:S02]  /*59c0*/  HADD2.F32 R38, -RZ, R35.H1_H1 ;  /* 0x30000023ff267230 */ /* 0x000fc40000004100 */
[-C--:B------:R-:W-:Y:S01]  /*59d0*/  FMUL.FTZ R73, R12, R5.reuse ;  /* 0x000000050c497220 */ /* 0x080fe20000410000 */
[----:B------:R-:W-:Y:S02]  /*59e0*/  HADD2.F32 R36, -RZ, R36.H1_H1 ;  /* 0x30000024ff247230 */ /* 0x000fe40000004100 */
[----:B------:R-:W-:Y:S01]  /*59f0*/  FMUL.FTZ R75, R8, R5 ;  /* 0x00000005084b7220 */ /* 0x000fe20000410000 */
[----:B------:R-:W-:Y:S01]  /*5a00*/  HADD2.F32 R33, -RZ, R33.H1_H1 ;  /* 0x30000021ff217230 */ /* 0x000fe20000004100 */
[----:B------:R-:W-:Y:S01]  /*5a10*/  LOP3.LUT R5, R39, 0xff0000, R72, 0xf8, !PT ;  /* 0x00ff000027057812 */ /* 0x000fe200078ef848 */
[----:B------:R-:W-:Y:S01]  /*5a20*/  HADD2.F32 R35, -RZ, R34.H1_H1 ;  /* 0x30000022ff237230 */ /* 0x000fe20000004100 */
[----:B------:R-:W-:Y:S01]  /*5a30*/  F2FP.F16.E4M3.UNPACK_B R34, R30 ;  /* 0x0000001eff22723e */ /* 0x000fe200020006ff */
[----:B------:R-:W-:Y:S02]  /*5a40*/  HADD2.F32 R39, -RZ, R86.H0_H0 ;  /* 0x20000056ff277230 */ /* 0x000fe40000004100 */
[----:B------:R-:W-:Y:S01]  /*5a50*/  FMUL.FTZ R74, R33, R36 ;  /* 0x00000024214a7220 */ /* 0x000fe20000410000 */
        /* <DEDUP_REMOVED lines=24> */
[-C--:B------:R-:W-:Y:S01]  /*5be0*/  F2FP.F16.E4M3.UNPACK_B R34, R10.reuse.H1 ;  /* 0x0000000aff22723e */ /* 0x080fe200030006ff */
[----:B------:R-:W-:Y:S01]  /*5bf0*/  HADD2.F32 R72, -RZ, R38.H0_H0 ;  /* 0x20000026ff487230 */ /* 0x000fe20000004100 */
[----:B------:R-:W-:Y:S01]  /*5c00*/  F2FP.F16.E4M3.UNPACK_B R85, R85 ;  /* 0x00000055ff55723e */ /* 0x000fe200020006ff */
[----:B------:R-:W-:Y:S01]  /*5c10*/  HADD2.F32 R80, -RZ, R36.H1_H1 ;  /* 0x30000024ff507230 */ /* 0x000fe20000004100 */
[----:B------:R-:W-:Y:S01]  /*5c20*/  F2FP.F16.E4M3.UNPACK_B R10, R10 ;  /* 0x0000000aff0a723e */ /* 0x000fe200020006ff */
[----:B------:R-:W-:-:S02]  /*5c30*/  HADD2.F32 R36, -RZ, R34.H0_H0 ;  /* 0x20000022ff247230 */ /* 0x000fc40000004100 */
[----:B------:R-:W-:Y:S01]  /*5c40*/  FMUL.FTZ R89, R72, R87 ;  /* 0x0000005748597220 */ /* 0x000fe20000410000 */
[----:B------:R-:W-:Y:S01]  /*5c50*/  HADD2.F32 R75, -RZ, R74.H0_H0 ;  /* 0x2000004aff4b7230 */ /* 0x000fe20000004100 */
[----:B------:R-:W-:Y:S01]  /*5c60*/  F2FP.F16.E4M3.UNPACK_B R83, R83 ;  /* 0x00000053ff53723e */ /* 0x000fe200020006ff */
[----:B------:R-:W-:Y:S02]  /*5c70*/  HADD2.F32 R73, -RZ, R38.H1_H1 ;  /* 0x30000026ff497230 */ /* 0x000fe40000004100 */
[C---:B------:R-:W-:Y:S01]  /*5c80*/  FMUL.FTZ R87, R36.reuse, R87 ;  /* 0x0000005724577220 */ /* 0x040fe20000410000 */
[----:B------:R-:W-:Y:S02]  /*5c90*/  HADD2.F32 R38, -RZ, R34.H1_H1 ;  /* 0x30000022ff267230 */ /* 0x000fe40000004100 */
[-C--:B------:R-:W-:Y:S01]  /*5ca0*/  FFMA.FTZ R34, R36, R75.reuse, -R89 ;  /* 0x0000004b24227223 */ /* 0x080fe20000010859 */
[----:B------:R-:W-:Y:S02]  /*5cb0*/  HADD2.F32 R74, -RZ, R74.H1_H1 ;  /* 0x3000004aff4a7230 */ /* 0x000fe40000004100 */
[----:B------:R-:W-:Y:S01]  /*5cc0*/  FMUL.FTZ R89, R73, R80 ;  /* 0x0000005049597220 */ /* 0x000fe20000410000 */
[----:B------:R-:W-:Y:S01]  /*5cd0*/  F2FP.F16.E4M3.UNPACK_B R36, R14 ;  /* 0x0000000eff24723e */ /* 0x000fe200020006ff */
[----:B------:R-:W-:Y:S01]  /*5ce0*/  FMUL.FTZ R80, R38, R80 ;  /* 0x0000005026507220 */ /* 0x000fe20000410000 */
[----:B------:R-:W-:Y:S01]  /*5cf0*/  FFMA.FTZ R72, R72, R75, R87 ;  /* 0x0000004b48487223 */ /* 0x000fe20000010057 */
[----:B------:R-:W-:Y:S01]  /*5d00*/  FFMA.FTZ R91, R38, R74, -R89 ;  /* 0x0000004a265b7223 */ /* 0x000fe20000010859 */
[----:B------:R-:W-:-:S02]  /*5d10*/  HADD2.F32 R75, -RZ, R85.H0_H0 ;  /* 0x20000055ff4b7230 */ /* 0x000fc40000004100 */
[----:B------:R-:W-:Y:S01]  /*5d20*/  FFMA.FTZ R39, R39, R84, R86 ;  /* 0x0000005427277223 */ /* 0x000fe20000010056 */
[----:B------:R-:W-:Y:S01]  /*5d30*/  HADD2.F32 R38, -RZ, R36.H0_H0 ;  /* 0x20000024ff267230 */ /* 0x000fe20000004100 */
[----:B------:R-:W-:Y:S01]  /*5d40*/  F2FP.SATFINITE.E4M3.F32.PACK_AB_MERGE_C R12, R35, R12, RZ ;  /* 0x0000000c230c723e */ /* 0x000fe200048070ff */
[----:B------:R-:W-:Y:S02]  /*5d50*/  HADD2.F32 R85, -RZ, R85.H1_H1 ;  /* 0x30000055ff557230 */ /* 0x000fe40000004100 */
[----:B------:R-:W-:Y:S01]  /*5d60*/  FFMA.FTZ R93, R73, R74, R80 ;  /* 0x0000004a495d7223 */ /* 0x000fe20000010050 */
[----:B------:R-:W-:Y:S02]  /*5d70*/  HADD2.F32 R14, -RZ, R10.H0_H0 ;  /* 0x2000000aff0e7230 */ /* 0x000fe40000004100 */
[----:B------:R-:W-:Y:S01]  /*5d80*/  FMUL.FTZ R87, R38, R75 ;  /* 0x0000004b26577220 */ /* 0x000fe20000410000 */
[----:B------:R-:W-:Y:S01]  /*5d90*/  HADD2.F32 R36, -RZ, R36.H1_H1 ;  /* 0x30000024ff247230 */ /* 0x000fe20000004100 */
[----:B------:R-:W-:Y:S01]  /*5da0*/  F2FP.SATFINITE.E4M3.F32.PACK_AB_MERGE_C R8, R33, R8, RZ ;  /* 0x000000082108723e */ /* 0x000fe200048070ff */
[----:B------:R-:W-:Y:S01]  /*5db0*/  HADD2.F32 R10, -RZ, R10.H1_H1 ;  /* 0x3000000aff0a7230 */ /* 0x000fe20000004100 */
[----:B------:R-:W-:Y:S01]  /*5dc0*/  F2FP.SATFINITE.E4M3.F32.PACK_AB_MERGE_C R91, R91, R34, RZ ;  /* 0x000000225b5b723e */ /* 0x000fe200048070ff */
[----:B------:R-:W-:-:S02]  /*5dd0*/  HADD2.F32 R73, -RZ, R83.H0_H0 ;  /* 0x20000053ff497230 */ /* 0x000fc40000004100 */
        /* <DEDUP_REMOVED lines=65> */
[----:B------:R-:W-:Y:S01]  /*61f0*/  F2FP.SATFINITE.E4M3.F32.PACK_AB_MERGE_C R6, R33, R6, RZ ;  /* 0x000000062106723e */ /* 0x000fe200048070ff */
        /* <DEDUP_REMOVED lines=24> */
[----:B------:R-:W-:Y:S01]  /*6380*/  F2FP.SATFINITE.E4M3.F32.PACK_AB_MERGE_C R10, R10, R87, R91 ;  /* 0x000000570a0a723e */ /* 0x000fe2000480705b */
        /* <DEDUP_REMOVED lines=10> */
.L_x_1327:
[----:B------:R-:W-:Y:S05]  /*6430*/  BSYNC B1 ;  /* 0x0000000000017941 */ /* 0x000fea0003800000 */
.L_x_1326:
[----:B0-----:R0:W-:Y:S01]  /*6440*/  ST.E.128 desc[UR42][R28.64], R8 ;  /* 0x000000081c007985 */ /* 0x0011e2000c101d2a */
[----:B------:R-:W-:-:S13]  /*6450*/  ISETP.GE.AND P5, PT, R31, R90, PT ;  /* 0x0000005a1f00720c */ /* 0x000fda0003fa6270 */
[----:B------:R-:W-:Y:S05]  /*6460*/  @P5 BRA `(.L_x_1305) ;  /* 0x0000000400085947 */ /* 0x000fea0003800000 */
[----:B------:R-:W-:-:S04]  /*6470*/  IADD3 R4, P5, R82, R31, RZ ;  /* 0x0000001f52047210 */ /* 0x000fc80007fbe0ff */
[----:B------:R-:W-:-:S05]  /*6480*/  LEA.HI.X.SX32 R5, R31, R81, 0x1, P5 ;  /* 0x000000511f057211 */ /* 0x000fca00028f0eff */
[----:B--2---:R2:W-:Y:S01]  /*6490*/  ST.E.128 desc[UR42][R4.64], R12 ;  /* 0x0000000c04007985 */ /* 0x0045e2000c101d2a */
[----:B------:R-:W-:Y:S05]  /*64a0*/  BRA `(.L_x_1305) ;  /* 0x0000000000f87947 */ /* 0x000fea0003800000 */
.L_x_1297:
[----:B------:R-:W-:-:S06]  /*64b0*/  UISETP.NE.AND UP0, UPT, UR36, 0x3, UPT ;  /* 0x000000032400788c */ /* 0x000fcc000bf05270 */
[----:B------:R-:W-:-:S13]  /*64c0*/  PLOP3.LUT P0, PT, PT, PT, UP0, 0x80, 0x0 ;  /* 0x000000000000781c */ /* 0x000fda0003f0f008 */
[----:B------:R-:W-:Y:S05]  /*64d0*/  @!P0 BRA `(.L_x_1328) ;  /* 0x0000000000048947 */ /* 0x000fea0003800000 */
[----:B------:R-:W-:Y:S01]  /*64e0*/  BPT.TRAP 0x1 ;  /* 0x000000040000795c */ /* 0x000fe20000300000 */
.L_x_1328:
[----:B------:R-:W2:Y:S01]  /*64f0*/  LDL R4, [R1+0x18] ;  /* 0x0000180001047983 */ /* 0x000ea20000100800 */
[----:B------:R-:W-:Y:S01]  /*6500*/  IMAD R68, R23, 0x8, R18 ;  /* 0x0000000817447824 */ /* 0x000fe200078e0212 */
[----:B------:R-:W-:Y:S01]  /*6510*/  BSSY B1, `(.L_x_1329) ;  /* 0x0000005000017945 */ /* 0x000fe20003800000 */
[----:B------:R-:W-:Y:S02]  /*6520*/  SHF.R.S32.HI R76, RZ, 0x1f, R77 ;  /* 0x0000001fff4c7819 */ /* 0x000fe4000001144d */
[----:B--2---:R-:W-:-:S04]  /*6530*/  SHF.L.U32 R79, R4, 0x1f, RZ ;  /* 0x0000001f044f7819 */ /* 0x004fc800000006ff */
[----:B------:R-:W0:Y:S02]  /*6540*/  SYNCS.PHASECHK.TRANS64.TRYWAIT P5, [R68+URZ+0x19c90], R79 ;  /* 0x019c904f440075a7 */ /* 0x000e2400080a017f */
[----:B0-----:R-:W-:Y:S05]  /*6550*/  @!P5 BRA `(.L_x_1330) ;  /* 0x000001b400a4d947 */ /* 0x001fea0003800000 */
.L_x_1647:
[----:B------:R-:W-:Y:S05]  /*6560*/  BSYNC B1 ;  /* 0x0000000000017941 */ /* 0x000fea0003800000 */
.L_x_1329:
        /* <DEDUP_REMOVED lines=29> */
.L_x_1651:
[----:B------:R-:W-:Y:S05]  /*6740*/  @!P5 BRA `(.L_x_1305) ;  /* 0x000000000050d947 */ /* 0x000fea0003800000 */
[----:B------:R-:W4:Y:S01]  /*6750*/  LDL R10, [R1+0x28] ;  /* 0x00002800010a7983 */ /* 0x000f220000100800 */
[----:B------:R-:W-:-:S03]  /*6760*/  ULDC UR4, c[0x0][0x2f4] ;  /* 0x0000bd0000047ab9 */ /* 0x000fc60000000800 */
[----:B------:R-:W5:Y:S04]  /*6770*/  LDL R12, [R1+0x14] ;  /* 0x00001400010c7983 */ /* 0x000f680000100800 */
        /* <DEDUP_REMOVED lines=11> */
[----:B-----5:R-:W-:-:S03]  /*6830*/  ISETP.GE.AND P6, PT, R12, UR4, PT ;  /* 0x000000040c007c0c */ /* 0x020fc6000bfc6270 */
[----:B--2---:R1:W-:Y:S10]  /*6840*/  @!P5 ST.E.128 desc[UR42][R8.64], R4 ;  /* 0x000000040800d985 */ /* 0x0043f4000c101d2a */
[----:B------:R-:W2:Y:S01]  /*6850*/  @!P6 LDS.128 R4, [R69+0x15800] ;  /* 0x015800004504e984 */ /* 0x000ea20000000c00 */
[----:B-1----:R-:W-:-:S05]  /*6860*/  @!P6 IADD3 R8, P5, R12, R14, RZ ;  /* 0x0000000e0c08e210 */ /* 0x002fca0007fbe0ff */
[----:B------:R-:W-:-:S05]  /*6870*/  @!P6 IMAD.X R9, R29, 0x1, R11, P5 ;  /* 0x000000011d09e824 */ /* 0x000fca00028e060b */
[----:B--2---:R4:W-:Y:S03]  /*6880*/  @!P6 ST.E.128 desc[UR42][R8.64], R4 ;  /* 0x000000040800e985 */ /* 0x0049e6000c101d2a */
.L_x_1305:
[----:B------:R-:W-:Y:S05]  /*6890*/  BSYNC B0 ;  /* 0x0000000000007941 */ /* 0x000fea0003800000 */
.L_x_1296:
        /* <DEDUP_REMOVED lines=11> */
[----:B------:R-:W-:-:S05]  /*6950*/  @!P5 VIADD R4, R68, 0x19ca0 ;  /* 0x00019ca04404d836 */ /* 0x000fca0000000000 */
[----:B------:R-:W-:-:S04]  /*6960*/  @!P5 PRMT R4, RZ, 0x654, R4 ;  /* 0x00000654ff04d816 */ /* 0x000fc80000000004 */
[----:B------:R1:W-:Y:S01]  /*6970*/  @!P5 SYNCS.ARRIVE.TRANS64.RED.A1T0 RZ, [R4+URZ], RZ ;  /* 0x000000ff04ffd9a7 */ /* 0x0003e2000810043f */
[----:B------:R-:W-:Y:S05]  /*6980*/  @!P0 BRA `(.L_x_1333) ;  /* 0x0000000000048947 */ /* 0x000fea0003800000 */
[----:B------:R-:W-:Y:S01]  /*6990*/  BPT.TRAP 0x1 ;  /* 0x000000040000795c */ /* 0x000fe20000300000 */
.L_x_1333:
[----:B------:R-:W-:Y:S05]  /*69a0*/  BSYNC B0 ;  /* 0x0000000000007941 */ /* 0x000fea0003800000 */
.L_x_1332:
[----:B------:R-:W0:Y:S01]  /*69b0*/  SYNCS.PHASECHK.TRANS64.TRYWAIT P0, [R68+URZ+0x19cb0], R79 ;  /* 0x019cb04f440075a7 */ /* 0x000e22000800017f */
[----:B------:R-:W-:Y:S04]  /*69c0*/  BSSY B0, `(.L_x_1334) ;  /* 0x0000002000007945 */ /* 0x000fe80003800000 */
[----:B0-----:R-:W-:Y:S05]  /*69d0*/  @!P0 BRA `(.L_x_1335) ;  /* 0x000001b000dc8947 */ /* 0x001fea0003800000 */
.L_x_1652:
[----:B------:R-:W-:Y:S05]  /*69e0*/  BSYNC B0 ;  /* 0x0000000000007941 */ /* 0x000fea0003800000 */
.L_x_1334:
        /* <DEDUP_REMOVED lines=28> */
[----:B---3--:R-:W3:Y:S04]  /*6bb0*/  LDL R14, [R1+0x14] ;  /* 0x00001400010e7983 */ /* 0x008ee80000100800 */
        /* <DEDUP_REMOVED lines=11> */
[----:B---3--:R-:W-:-:S03]  /*6c70*/  ISETP.GE.AND P6, PT, R14, UR4, PT ;  /* 0x000000040e007c0c */ /* 0x008fc6000bfc6270 */
[----:B--2---:R1:W-:Y:S10]  /*6c80*/  @!P0 ST.E.128 desc[UR42][R8.64], R4 ;  /* 0x0000000408008985 */ /* 0x0043f4000c101d2a */
[----:B------:R-:W2:Y:S01]  /*6c90*/  @!P6 LDS.128 R4, [R69+0xb000] ;  /* 0x00b000004504e984 */ /* 0x000ea20000000c00 */
[----:B-1----:R-:W-:-:S05]  /*6ca0*/  @!P6 IADD3 R8, P0, R14, R13, RZ ;  /* 0x0000000d0e08e210 */ /* 0x002fca0007f1e0ff */
[----:B------:R-:W-:-:S05]  /*6cb0*/  @!P6 IMAD.X R9, R11, 0x1, R12, P0 ;  /* 0x000000010b09e824 */ /* 0x000fca00000e060c */
[----:B--2---:R1:W-:Y:S03]  /*6cc0*/  @!P6 ST.E.128 desc[UR42][R8.64], R4 ;  /* 0x000000040800e985 */ /* 0x0043e6000c101d2a */
.L_x_1337:
[----:B------:R-:W-:Y:S05]  /*6cd0*/  BSYNC B0 ;  /* 0x0000000000007941 */ /* 0x000fea0003800000 */
.L_x_1336:
[----:B-1----:R-:W5:Y:S01]  /*6ce0*/  LDL.LU R5, [R1+0x18] ;  /* 0x0000180001057983 */ /* 0x002f620000300800 */
[----:B0-----:R-:W-:Y:S01]  /*6cf0*/  @!P5 VIADD R68, R68, 0x19cc0 ;  /* 0x00019cc04444d836 */ /* 0x001fe20000000000 */
[----:B------:R-:W-:Y:S01]  /*6d00*/  PLOP3.LUT P0, PT, PT, PT, PT, 0x8, 0x0 ;  /* 0x000000000000781c */ /* 0x000fe20003f0e170 */
[----:B------:R-:W-:Y:S01]  /*6d10*/  VIADD R23, R23, 0x1 ;  /* 0x0000000117177836 */ /* 0x000fe20000000000 */
[----:B------:R-:W-:Y:S01]  /*6d20*/  @!PT LDS RZ, [RZ] ;  /* 0x00000000fffff984 */ /* 0x000fe20000000800 */
[----:B------:R-:W-:Y:S01]  /*6d30*/  @!PT LDS RZ, [RZ] ;  /* 0x00000000fffff984 */ /* 0x000fe20000000800 */
[----:B------:R-:W-:Y:S01]  /*6d40*/  @!PT LDS RZ, [RZ] ;  /* 0x00000000fffff984 */ /* 0x000fe20000000800 */
[----:B------:R-:W-:Y:S01]  /*6d50*/  @!PT LDS RZ, [RZ] ;  /* 0x00000000fffff984 */ /* 0x000fe20000000800 */
[----:B------:R0:W-:Y:S06]  /*6d60*/  MEMBAR.ALL.CTA ;  /* 0x0000000000007992 */ /* 0x0001ec0000008000 */
[----:B0-----:R-:W0:Y:S01]  /*6d70*/  FENCE.VIEW.ASYNC.S ;  /* 0x00000000000073c6 */ /* 0x001e220000000000 */
[----:B------:R-:W-:Y:S01]  /*6d80*/  @!P5 PRMT R68, RZ, 0x654, R68 ;  /* 0x00000654ff44d816 */ /* 0x000fe20000000044 */
[----:B0-----:R0:W-:Y:S06]  /*6d90*/  BAR.SYNC.DEFER_BLOCKING R54, 0x80 ;  /* 0x000200360000751d */ /* 0x0011ec0000010000 */
[----:B------:R0:W-:Y:S01]  /*6da0*/  @!P5 SYNCS.ARRIVE.TRANS64.RED.A1T0 RZ, [R68+URZ], RZ ;  /* 0x000000ff44ffd9a7 */ /* 0x0001e2000810043f */
[----:B------:R-:W-:-:S04]  /*6db0*/  ISETP.NE.AND P5, PT, R23, 0x2, PT ;  /* 0x000000021700780c */ /* 0x000fc80003fa5270 */
[----:B------:R-:W-:Y:S02]  /*6dc0*/  SEL R4, RZ, 0x1, P5 ;  /* 0x00000001ff047807 */ /* 0x000fe40002800000 */
[----:B------:R-:W-:Y:S02]  /*6dd0*/  SEL R23, R23, RZ, P5 ;  /* 0x000000ff17177207 */ /* 0x000fe40002800000 */
[----:B-----5:R-:W-:-:S05]  /*6de0*/  LOP3.LUT R5, R5, R4, RZ, 0x3c, !PT ;  /* 0x0000000405057212 */ /* 0x020fca00078e3cff */
[----:B------:R0:W-:Y:S01]  /*6df0*/  STL [R1+0x18], R5 ;  /* 0x0000180501007387 */ /* 0x0001e20000100800 */
[----:B------:R-:W-:Y:S05]  /*6e00*/  @P4 BRA `(.L_x_1338) ;  /* 0xffffffb400a04947 */ /* 0x000fea000383ffff */
.L_x_1291:
[----:B------:R-:W-:Y:S04]  /*6e10*/  BSSY B0, `(.L_x_1339) ;  /* 0x0000004000007945 */ /* 0x000fe80003800000 */
[----:B------:R-:W-:Y:S05]  /*6e20*/  @P0 BRA `(.L_x_1340) ;  /* 0x0000000000080947 */ /* 0x000fea0003800000 */
[----:B------:R-:W1:Y:S02]  /*6e30*/  FENCE.VIEW.ASYNC.G ;  /* 0x00000000000073c6 */ /* 0x000e640000000100 */
[----:B-1----:R-:W-:Y:S06]  /*6e40*/  BAR.ARV 0xc, 0x200 ;  /* 0x0308000000007b1d */ /* 0x002fec0000002000 */
.L_x_1340:
[----:B------:R-:W-:Y:S05]  /*6e50*/  BSYNC B0 ;  /* 0x0000000000007941 */ /* 0x000fea0003800000 */
.L_x_1339:
[----:B------:R-:W-:Y:S01]  /*6e60*/  ULDC.64 UR4, c[0x0][0x990] ;  /* 0x0002640000047ab9 */ /* 0x000fe20000000a00 */
[----:B------:R-:W-:Y:S01]  /*6e70*/  ULDC.64 UR6, c[0x0][0x998] ;  /* 0x0002660000067ab9 */ /* 0x000fe20000000a00 */
[----:B------:R-:W-:Y:S01]  /*6e80*/  ISETP.NE.U32.AND P0, PT, RZ, UR4, PT ;  /* 0x00000004ff007c0c */ /* 0x000fe2000bf05070 */
[----:B---3--:R-:W3:Y:S01]  /*6e90*/  LDL R14, [R1+0x2c] ;  /* 0x00002c00010e7983 */ /* 0x008ee20000100800 */
[----:B------:R-:W-:Y:S02]  /*6ea0*/  ISETP.NE.U32.AND P1, PT, RZ, UR6, PT ;  /* 0x00000006ff007c0c */ /* 0x000fe4000bf25070 */
[----:B------:R-:W-:Y:S01]  /*6eb0*/  ISETP.NE.AND.EX P0, PT, RZ, UR5, PT, P0 ;  /* 0x00000005ff007c0c */ /* 0x000fe2000bf05300 */
[----:B------:R-:W3:Y:S01]  /*6ec0*/  LDL R20, [R1+0x8] ;  /* 0x0000080001147983 */ /* 0x000ee20000100800 */
[----:B------:R-:W-:-:S11]  /*6ed0*/  ISETP.NE.AND.EX P1, PT, RZ, UR7, PT, P1 ;  /* 0x00000007ff007c0c */ /* 0x000fd6000bf25310 */
[----:B------:R-:W1:Y:S08]  /*6ee0*/  @P0 LDC.64 R6, c[0x0][0x9a8] ;  /* 0x00026a00ff060b82 */ /* 0x000e700000000a00 */
[----:B------:R-:W0:Y:S01]  /*6ef0*/  @P1 LDC.64 R8, c[0x0][0x9b8] ;  /* 0x00026e00ff081b82 */ /* 0x000e220000000a00 */
[----:B------:R-:W-:-:S07]  /*6f00*/  @P0 SHF.R.S32.HI R3, RZ, 0x1f, R155 ;  /* 0x0000001fff030819 */ /* 0x000fce000001149b */
[----:B----4-:R-:W4:Y:S08]  /*6f10*/  @P0 LDC.64 R10, c[0x0][0x9b0] ;  /* 0x00026c00ff0a0b82 */ /* 0x010f300000000a00 */
[----:B--2---:R-:W2:Y:S01]  /*6f20*/  @P1 LDC.64 R12, c[0x0][0x9c0] ;  /* 0x00027000ff0c1b82 */ /* 0x004ea20000000a00 */
[-C--:B-1----:R-:W-:Y:S01]  /*6f30*/  @P0 IMAD R0, R3, R6.reuse, RZ ;  /* 0x0000000603000224 */ /* 0x082fe200078e02ff */
[----:B0-----:R-:W-:Y:S01]  /*6f40*/  @P1 SHF.R.S32.HI R5, RZ, 0x1f, R155 ;  /* 0x0000001fff051819 */ /* 0x001fe2000001149b */
[----:B------:R-:W-:-:S04]  /*6f50*/  @P0 IMAD.WIDE.U32 R2, R155, R6, RZ ;  /* 0x000000069b020225 */ /* 0x000fc800078e00ff */
[----:B------:R-:W-:Y:S02]  /*6f60*/  @P0 IMAD R7, R155, R7, R0 ;  /* 0x000000079b070224 */ /* 0x000fe400078e0200 */
[-C--:B------:R-:W-:Y:S01]  /*6f70*/  @P1 IMAD R4, R5, R8.reuse, RZ ;  /* 0x0000000805041224 */ /* 0x080fe200078e02ff */
[--C-:B------:R-:W-:Y:S01]  /*6f80*/  @P0 SHF.R.S32.HI R15, RZ, 0x1f, R154.reuse ;  /* 0x0000001fff0f0819 */ /* 0x100fe2000001149a */
[----:B------:R-:W-:Y:S01]  /*6f90*/  @P0 IMAD.IADD R3, R3, 0x1, R7 ;  /* 0x0000000103030824 */ /* 0x000fe200078e0207 */
[----:B------:R-:W-:Y:S01]  /*6fa0*/  @P1 SHF.R.S32.HI R7, RZ, 0x1f, R154 ;  /* 0x0000001fff071819 */ /* 0x000fe2000001149a */
[C---:B------:R-:W-:Y:S02]  /*6fb0*/  @P1 IMAD R9, R155.reuse, R9, R4 ;  /* 0x000000099b091224 */ /* 0x040fe400078e0204 */
[----:B------:R-:W-:-:S04]  /*6fc0*/  @P1 IMAD.WIDE.U32 R4, R155, R8, RZ ;  /* 0x000000089b041225 */ /* 0x000fc800078e00ff */
[----:B----4-:R-:W-:Y:S02]  /*6fd0*/  @P0 IMAD R0, R15, R10, RZ ;  /* 0x0000000a0f000224 */ /* 0x010fe400078e02ff */
[----:B------:R-:W-:Y:S02]  /*6fe0*/  @P1 IMAD.IADD R5, R5, 0x1, R9 ;  /* 0x0000000105051824 */ /* 0x000fe400078e0209 */
[----:B--2---:R-:W-:Y:S02]  /*6ff0*/  @P1 IMAD R6, R7, R12, RZ ;  /* 0x0000000c07061224 */ /* 0x004fe400078e02ff */
        /* <DEDUP_REMOVED lines=10> */
[----:B------:R-:W-:Y:S01]  /*70a0*/  @P0 LEA.HI.X R5, R2, UR5, R5, 0x2, P2 ;  /* 0x0000000502050c11 */ /* 0x000fe200090f1405 */
[----:B------:R-:W-:Y:S01]  /*70b0*/  IMAD.MOV.U32 R0, RZ, RZ, 0x3f800000 ;  /* 0x3f800000ff007424 */ /* 0x000fe200078e00ff */
[----:B------:R-:W-:Y:S01]  /*70c0*/  @P1 LEA.HI.X R9, R6, UR7, R3, 0x2, P3 ;  /* 0x0000000706091c11 */ /* 0x000fe200098f1403 */
[----:B------:R-:W0:Y:S02]  /*70d0*/  LDC R2, c[0x0][0x448] ;  /* 0x00011200ff027b82 */ /* 0x000e240000000800 */
[----:B------:R1:W2:Y:S04]  /*70e0*/  @P0 LDG.E R7, desc[UR42][R4.64] ;  /* 0x0000002a04070981 */ /* 0x0002a8000c1e1900 */
[----:B------:R-:W2:Y:S01]  /*70f0*/  @P1 LDG.E R0, desc[UR42][R8.64] ;  /* 0x0000002a08001981 */ /* 0x000ea2000c1e1900 */
[----:B0-----:R-:W-:-:S02]  /*7100*/  ISETP.NE.AND P1, PT, R2, 0x1, PT ;  /* 0x000000010200780c */ /* 0x001fc40003f25270 */
[----:B------:R-:W0:Y:S11]  /*7110*/  LDC.64 R2, c[0x0][0x9e0] ;  /* 0x00027800ff027b82 */ /* 0x000e360000000a00 */
[----:B------:R-:W4:Y:S08]  /*7120*/  @P1 LDC R11, c[0x0][0x44c] ;  /* 0x00011300ff0b1b82 */ /* 0x000f300000000800 */
[----:B------:R-:W1:Y:S01]  /*7130*/  @P1 LDC R10, c[0x0][0x450] ;  /* 0x00011400ff0a1b82 */ /* 0x000e620000000800 */
[----:B0-----:R-:W-:Y:S01]  /*7140*/  ISETP.GE.AND P2, PT, R3, 0x1, PT ;  /* 0x000000010300780c */ /* 0x001fe20003f46270 */
[----:B---3--:R-:W-:-:S04]  /*7150*/  VIADD R6, R14, 0xbf ;  /* 0x000000bf0e067836 */ /* 0x008fc80000000000 */
[----:B----4-:R-:W-:Y:S01]  /*7160*/  @P1 IMAD.HI.U32 R11, R6, R11, RZ ;  /* 0x0000000b060b1227 */ /* 0x010fe200078e00ff */
[----:B-1----:R-:W-:-:S04]  /*7170*/  IADD3 R5, R20, 0x1, -R157 ;  /* 0x0000000114057810 */ /* 0x002fc80007ffe89d */
[----:B------:R-:W-:-:S05]  /*7180*/  @P1 SHF.R.U32.HI R6, RZ, R10, R11 ;  /* 0x0000000aff061219 */ /* 0x000fca000001160b */
[----:B------:R-:W-:-:S04]  /*7190*/  IMAD.IADD R5, R5, 0x1, R6 ;  /* 0x0000000105057824 */ /* 0x000fc800078e0206 */
[----:B------:R-:W-:Y:S02]  /*71a0*/  IMAD.IADD R4, R5, 0x1, R2 ;  /* 0x0000000105047824 */ /* 0x000fe400078e0202 */
[----:B--2---:R-:W-:-:S04]  /*71b0*/  FMUL.FTZ R0, R7, R0 ;  /* 0x0000000007007220 */ /* 0x004fc80000410000 */
[----:B------:R-:W-:Y:S01]  /*71c0*/  FMUL.FTZ R2, R0, UR4 ;  /* 0x0000000400027c20 */ /* 0x000fe20008410000 */
[----:B------:R-:W-:Y:S06]  /*71d0*/  @!P2 BRA `(.L_x_1341) ;  /* 0x000000000048a947 */ /* 0x000fec0003800000 */
        /* <DEDUP_REMOVED lines=11> */
.L_x_1343:
[----:B------:R-:W-:-:S13]  /*7290*/  ISETP.NE.AND P0, PT, R3, 0x1, PT ;  /* 0x000000010300780c */ /* 0x000fda0003f05270 */
[----:B------:R-:W0:Y:S02]  /*72a0*/  @P0 LDC.64 R6, c[0x0][0x9e8] ;  /* 0x00027a00ff060b82 */ /* 0x000e240000000a00 */
[----:B0-----:R-:W-:-:S05]  /*72b0*/  @P0 IMAD.HI.U32 R6, R0, R6, RZ ;  /* 0x0000000600060227 */ /* 0x001fca00078e00ff */
[----:B------:R-:W-:-:S07]  /*72c0*/  @P0 SHF.R.U32.HI R0, RZ, R7, R6 ;  /* 0x00000007ff000219 */ /* 0x000fce0000011606 */
.L_x_1344:
[----:B------:R-:W-:Y:S05]  /*72d0*/  BSYNC B0 ;  /* 0x0000000000007941 */ /* 0x000fea0003800000 */
.L_x_1342:
[----:B------:R-:W-:-:S05]  /*72e0*/  IMAD R5, R0, R3, R3 ;  /* 0x0000000300057224 */ /* 0x000fca00078e0203 */
[----:B------:R-:W-:-:S07]  /*72f0*/  VIMNMX R4, R4, R5, PT ;  /* 0x0000000504047248 */ /* 0x000fce0003fe0100 */
.L_x_1341:
[----:B------:R-:W0:Y:S01]  /*7300*/  @P1 LDC R0, c[0x0][0x44c] ;  /* 0x00011300ff001b82 */ /* 0x000e220000000800 */
[----:B------:R-:W-:Y:S01]  /*7310*/  VIADD R4, R4, 0x7f ;  /* 0x0000007f04047836 */ /* 0x000fe20000000000 */
[----:B------:R-:W-:Y:S01]  /*7320*/  ULDC UR4, c[0x0][0x9dc] ;  /* 0x0002770000047ab9 */ /* 0x000fe20000000800 */
[----:B------:R-:W-:-:S03]  /*7330*/  IMAD.MOV.U32 R7, RZ, RZ, R14 ;  /* 0x000000ffff077224 */ /* 0x000fc600078e000e */
[----:B------:R-:W-:Y:S02]  /*7340*/  SHF.R.S32.HI R5, RZ, 0x1f, R4 ;  /* 0x0000001fff057819 */ /* 0x000fe40000011404 */
[----:B------:R-:W1:Y:S02]  /*7350*/  @P1 LDC R9, c[0x0][0x450] ;  /* 0x00011400ff091b82 */ /* 0x000e640000000800 */
[----:B------:R-:W-:Y:S01]  /*7360*/  LEA.HI R5, R5, R4, RZ, 0x7 ;  /* 0x0000000405057211 */ /* 0x000fe200078f38ff */
[----:B0-----:R-:W-:-:S05]  /*7370*/  @P1 IMAD.HI.U32 R0, R14, R0, RZ ;  /* 0x000000000e001227 */ /* 0x001fca00078e00ff */
[----:B-1----:R-:W-:Y:S02]  /*7380*/  @P1 SHF.R.U32.HI R7, RZ, R9, R0 ;  /* 0x00000009ff071219 */ /* 0x002fe40000011600 */
[----:B------:R-:W-:-:S03]  /*7390*/  SHF.R.S32.HI R0, RZ, 0x7, R5 ;  /* 0x00000007ff007819 */ /* 0x000fc60000011405 */
[----:B------:R-:W-:Y:S01]  /*73a0*/  IMAD.IADD R4, R88, 0x1, R7 ;  /* 0x0000000158047824 */ /* 0x000fe200078e0207 */
[----:B------:R-:W-:-:S03]  /*73b0*/  VIMNMX R89, R25, R0, PT ;  /* 0x0000000019597248 */ /* 0x000fc60003fe0100 */
        /* <DEDUP_REMOVED lines=12> */
.L_x_1347:
[----:B------:R-:W-:-:S13]  /*7480*/  ISETP.NE.AND P0, PT, R3, 0x1, PT ;  /* 0x000000010300780c */ /* 0x000fda0003f05270 */
[----:B------:R-:W0:Y:S02]  /*7490*/  @P0 LDC.64 R6, c[0x0][0x9e8] ;  /* 0x00027a00ff060b82 */ /* 0x000e240000000a00 */
[----:B0-----:R-:W-:-:S05]  /*74a0*/  @P0 IMAD.HI.U32 R6, R4, R6, RZ ;  /* 0x0000000604060227 */ /* 0x001fca00078e00ff */
[----:B------:R-:W-:-:S07]  /*74b0*/  @P0 SHF.R.U32.HI R4, RZ, R7, R6 ;  /* 0x00000007ff040219 */ /* 0x000fce0000011606 */
.L_x_1348:
[----:B------:R-:W-:Y:S05]  /*74c0*/  BSYNC B0 ;  /* 0x0000000000007941 */ /* 0x000fea0003800000 */
.L_x_1346:
[----:B------:R-:W-:-:S05]  /*74d0*/  IMAD R3, R4, R3, RZ ;  /* 0x0000000304037224 */ /* 0x000fca00078e02ff */
[----:B------:R-:W-:-:S07]  /*74e0*/  VIMNMX R0, R0, R3, !PT ;  /* 0x0000000300007248 */ /* 0x000fce0007fe0100 */
.L_x_1345:
[----:B------:R-:W-:Y:S02]  /*74f0*/  SHF.R.S32.HI R3, RZ, 0x1f, R0 ;  /* 0x0000001fff037819 */ /* 0x000fe40000011400 */
[----:B------:R-:W-:Y:S02]  /*7500*/  CS2R R20, SRZ ;  /* 0x0000000000147805 */ /* 0x000fe4000001ff00 */
[----:B------:R-:W-:Y:S02]  /*7510*/  PLOP3.LUT P0, PT, PT, PT, PT, 0x80, 0x0 ;  /* 0x000000000000781c */ /* 0x000fe40003f0f070 */
[----:B------:R-:W-:Y:S02]  /*7520*/  CS2R R134, SRZ ;  /* 0x0000000000867805 */ /* 0x000fe4000001ff00 */
[----:B------:R-:W-:Y:S02]  /*7530*/  LEA.HI R3, R3, R0, RZ, 0x7 ;  /* 0x0000000003037211 */ /* 0x000fe400078f38ff */
[----:B------:R-:W-:-:S02]  /*7540*/  CS2R R26, SRZ ;  /* 0x00000000001a7805 */ /* 0x000fc4000001ff00 */
[----:B------:R-:W-:Y:S02]  /*7550*/  CS2R R14, SRZ ;  /* 0x00000000000e7805 */ /* 0x000fe4000001ff00 */
[----:B------:R-:W-:Y:S02]  /*7560*/  CS2R R128, SRZ ;  /* 0x0000000000807805 */ /* 0x000fe4000001ff00 */
[----:B------:R-:W-:Y:S01]  /*7570*/  SHF.R.S32.HI R3, RZ, 0x7, R3 ;  /* 0x00000007ff037819 */ /* 0x000fe20000011403 */
[----:B------:R-:W-:Y:S01]  /*7580*/  IMAD.MOV.U32 R25, RZ, RZ, RZ ;  /* 0x000000ffff197224 */ /* 0x000fe200078e00ff */
[----:B------:R-:W-:Y:S02]  /*7590*/  CS2R R12, SRZ ;  /* 0x00000000000c7805 */ /* 0x000fe4000001ff00 */
[----:B------:R-:W-:Y:S02]  /*75a0*/  CS2R R126, SRZ ;  /* 0x00000000007e7805 */ /* 0x000fe4000001ff00 */
[----:B------:R-:W-:-:S02]  /*75b0*/  VIMNMX R4, RZ, R3, !PT ;  /* 0x00000003ff047248 */ /* 0x000fc40007fe0100 */
[----:B------:R-:W-:Y:S02]  /*75c0*/  CS2R R28, SRZ ;  /* 0x00000000001c7805 */ /* 0x000fe4000001ff00 */
[----:B------:R-:W-:Y:S02]  /*75d0*/  CS2R R120, SRZ ;  /* 0x0000000000787805 */ /* 0x000fe4000001ff00 */
[----:B------:R-:W-:Y:S02]  /*75e0*/  CS2R R10, SRZ ;  /* 0x00000000000a7805 */ /* 0x000fe4000001ff00 */
[----:B------:R-:W-:Y:S01]  /*75f0*/  ISETP.GT.AND P1, PT, R89, R4, PT ;  /* 0x000000045900720c */ /* 0x000fe20003f24270 */
[----:B------:R0:W-:Y:S01]  /*7600*/  STL [R1+0x4c], R4 ;  /* 0x00004c0401007387 */ /* 0x0001e20000100800 */
        /* <DEDUP_REMOVED lines=11> */
[----:B------:R-:W-:Y:S01]  /*76c0*/  CS2R R94, SRZ ;  /* 0x00000000005e7805 */ /* 0x000fe2000001ff00 */
[----:B------:R-:W-:Y:S01]  /*76d0*/  IMAD.MOV.U32 R36, RZ, RZ, RZ ;  /* 0x000000ffff247224 */ /* 0x000fe200078e00ff */
[----:B0-----:R-:W-:Y:S01]  /*76e0*/  CS2R R4, SRZ ;  /* 0x0000000000047805 */ /* 0x001fe2000001ff00 */
[----:B------:R-:W-:Y:S02]  /*76f0*/  IMAD.MOV.U32 R93, RZ, RZ, RZ ;  /* 0x000000ffff5d7224 */ /* 0x000fe400078e00ff */
        /* <DEDUP_REMOVED lines=34> */
.L_x_1351:
[----:B------:R-:W-:Y:S05]  /*7920*/  BSYNC B6 ;  /* 0x0000000000067941 */ /* 0x000fea0003800000 */
.L_x_1350:
        /* <DEDUP_REMOVED lines=13> */
.L_x_1355:
[----:B-1----:R1:W2:Y:S02]  /*7a00*/  SYNCS.PHASECHK.TRANS64.TRYWAIT P0, [R18+URZ+0x19c00], R3 ;  /* 0x019c0003120075a7 */ /* 0x0022a4000800017f */
[----:B--2---:R-:W-:Y:S05]  /*7a10*/  @!P0 NANOSLEEP.SYNCS 0x989680 ;  /* 0x009896800000895d */ /* 0x004fea0003900000 */
[----:B------:R-:W2:Y:S02]  /*7a20*/  @!P0 SYNCS.PHASECHK.TRANS64 P0, [R18+URZ+0x19c00], R3 ;  /* 0x019c0003120085a7 */ /* 0x000ea4000800007f */
[----:B--2---:R-:W-:Y:S05]  /*7a30*/  @!P0 BRA `(.L_x_1355) ;  /* 0xfffffffc00f08947 */ /* 0x004fea000383ffff */
.L_x_1354:
[----:B------:R-:W-:Y:S05]  /*7a40*/  BSYNC B0 ;  /* 0x0000000000007941 */ /* 0x000fea0003800000 */
.L_x_1353:
[----:B------:R-:W-:Y:S05]  /*7a50*/  BRA `(.L_x_1356) ;  /* 0x00000044007c7947 */ /* 0x000fea0003800000 */
.L_x_1352:
[----:B------:R-:W-:Y:S01]  /*7a60*/  LOP3.LUT P0, RZ, R26, 0x9f, RZ, 0xc0, !PT ;  /* 0x0000009f1aff7812 */ /* 0x000fe2000780c0ff */
[----:B------:R-:W-:Y:S01]  /*7a70*/  ULDC.64 UR4, c[0x0][0x3f8] ;  /* 0x0000fe0000047ab9 */ /* 0x000fe20000000a00 */
[----:B-----5:R-:W-:Y:S01]  /*7a80*/  SHF.R.S32.HI R0, RZ, 0x1f, R24 ;  /* 0x0000001fff007819 */ /* 0x020fe20000011418 */
[----:B------:R-:W-:Y:S01]  /*7a90*/  ULDC.64 UR6, c[0x0][0x408] ;  /* 0x0001020000067ab9 */ /* 0x000fe20000000a00 */
[----:B------:R-:W-:Y:S01]  /*7aa0*/  IMAD.WIDE.U32 R26, R24, UR4, RZ ;  /* 0x00000004181a7c25 */ /* 0x000fe2000f8e00ff */
[----:B------:R-:W-:Y:S03]  /*7ab0*/  BSSY B6, `(.L_x_1357) ;  /* 0x0000019000067945 */ /* 0x000fe60003800000 */
[C---:B------:R-:W-:Y:S02]  /*7ac0*/  IMAD R3, R0.reuse, UR4, RZ ;  /* 0x0000000400037c24 */ /* 0x040fe4000f8e02ff */
[----:B------:R-:W-:-:S02]  /*7ad0*/  IMAD R5, R0, UR6, RZ ;  /* 0x0000000600057c24 */ /* 0x000fc4000f8e02ff */
[C---:B------:R-:W-:Y:S02]  /*7ae0*/  IMAD R3, R24.reuse, UR5, R3 ;  /* 0x0000000518037c24 */ /* 0x040fe4000f8e0203 */
[C---:B------:R-:W-:Y:S02]  /*7af0*/  IMAD R5, R24.reuse, UR7, R5 ;  /* 0x0000000718057c24 */ /* 0x040fe4000f8e0205 */
[----:B------:R-:W-:-:S04]  /*7b00*/  IMAD.WIDE.U32 R24, R24, UR6, RZ ;  /* 0x0000000618187c25 */ /* 0x000fc8000f8e00ff */
        /* <DEDUP_REMOVED lines=19> */
.L_x_1358:
[----:B------:R-:W-:Y:S05]  /*7c40*/  BSYNC B6 ;  /* 0x0000000000067941 */ /* 0x000fea0003800000 */
.L_x_1357:
[----:B------:R-:W0:Y:S01]  /*7c50*/  S2R R20, SR_TID.X ;  /* 0x0000000000147919 */ /* 0x000e220000002100 */
[----:B------:R-:W-:Y:S01]  /*7c60*/  ULDC.U8 UR4, c[0x0][0x410] ;  /* 0x0001040000047ab9 */ /* 0x000fe20000000000 */
[----:B------:R-:W2:Y:S01]  /*7c70*/  LDL R21, [R1+0x2c] ;  /* 0x00002c0001157983 */ /* 0x000ea20000100800 */
[----:B0-----:R-:W-:-:S03]  /*7c80*/  VIADD R28, R20, 0xffffff80 ;  /* 0xffffff80141c7836 */ /* 0x001fc60000000000 */
[----:B------:R-:W3:Y:S01]  /*7c90*/  LDL R20, [R1+0x50] ;  /* 0x0000500001147983 */ /* 0x000ee20000100800 */
[----:B------:R-:W-:Y:S02]  /*7ca0*/  ISETP.NE.AND P0, PT, RZ, UR4, PT ;  /* 0x00000004ff007c0c */ /* 0x000fe4000bf05270 */
[----:B------:R-:W-:Y:S01]  /*7cb0*/  LEA.HI R39, R28, R28, RZ, 0x1 ;  /* 0x0000001c1c277211 */ /* 0x000fe200078f08ff */
[----:B------:R-:W-:Y:S03]  /*7cc0*/  BSSY B0, `(.L_x_1359) ;  /* 0x0000430000007945 */ /* 0x000fe60003800000 */
[----:B------:R-:W-:-:S05]  /*7cd0*/  SHF.R.S32.HI R39, RZ, 0x1, R39 ;  /* 0x00000001ff277819 */ /* 0x000fca0000011427 */
[----:B--2---:R-:W-:Y:S02]  /*7ce0*/  IMAD.IADD R10, R39, 0x1, R21 ;  /* 0x00000001270a7824 */ /* 0x004fe400078e0215 */
[----:B---3--:R-:W-:Y:S01]  /*7cf0*/  IMAD.IADD R37, R18, 0x1, R20 ;  /* 0x0000000112257824 */ /* 0x008fe200078e0214 */
[----:B------:R-:W-:Y:S06]  /*7d00*/  @!P0 BRA `(.L_x_1360) ;  /* 0x0000001c003c8947 */ /* 0x000fec0003800000 */
[----:B------:R-:W0:Y:S01]  /*7d10*/  LDC R38, c[0x0][0x448] ;  /* 0x00011200ff267b82 */ /* 0x000e220000000800 */
[----:B------:R-:W-:Y:S01]  /*7d20*/  IMAD.MOV.U32 R5, RZ, RZ, R10 ;  /* 0x000000ffff057224 */ /* 0x000fe200078e000a */
[----:B------:R-:W-:Y:S01]  /*7d30*/  ULDC.64 UR4, c[0x0][0x3f8] ;  /* 0x0000fe0000047ab9 */ /* 0x000fe20000000a00 */
[----:B------:R-:W-:Y:S01]  /*7d40*/  IMAD.MOV.U32 R6, RZ, RZ, R26 ;  /* 0x000000ffff067224 */ /* 0x000fe200078e001a */
[----:B------:R-:W-:Y:S01]  /*7d50*/  ULDC.64 UR6, c[0x0][0x408] ;  /* 0x0001020000067ab9 */ /* 0x000fe20000000a00 */
[----:B------:R-:W-:Y:S01]  /*7d60*/  IMAD.MOV.U32 R8, RZ, RZ, R24 ;  /* 0x000000ffff087224 */ /* 0x000fe200078e0018 */
[----:B------:R-:W-:Y:S01]  /*7d70*/  ULDC.64 UR8, c[0x0][0x400] ;  /* 0x0001000000087ab9 */ /* 0x000fe20000000a00 */
[----:B------:R-:W-:Y:S01]  /*7d80*/  IMAD.MOV.U32 R9, RZ, RZ, R31 ;  /* 0x000000ffff097224 */ /* 0x000fe200078e001f */
[----:B0-----:R-:W-:-:S13]  /*7d90*/  ISETP.NE.AND P0, PT, R38, 0x1, PT ;  /* 0x000000012600780c */ /* 0x001fda0003f05270 */
[----:B------:R-:W0:Y:S08]  /*7da0*/  @P0 LDC R3, c[0x0][0x44c] ;  /* 0x00011300ff030b82 */ /* 0x000e300000000800 */
[----:B------:R-:W1:Y:S01]  /*7db0*/  @P0 LDC R7, c[0x0][0x450] ;  /* 0x00011400ff070b82 */ /* 0x000e620000000800 */
[----:B0-----:R-:W-:-:S05]  /*7dc0*/  @P0 IMAD.HI.U32 R0, R10, R3, RZ ;  /* 0x000000030a000227 */ /* 0x001fca00078e00ff */
[----:B-1----:R-:W-:Y:S01]  /*7dd0*/  @P0 SHF.R.U32.HI R5, RZ, R7, R0 ;  /* 0x00000007ff050219 */ /* 0x002fe20000011600 */
[----:B------:R-:W-:-:S03]  /*7de0*/  IMAD.MOV.U32 R7, RZ, RZ, R29 ;  /* 0x000000ffff077224 */ /* 0x000fc600078e001d */
[----:B------:R-:W-:Y:S01]  /*7df0*/  SHF.R.S32.HI R0, RZ, 0x1f, R5 ;  /* 0x0000001fff007819 */ /* 0x000fe20000011405 */
[----:B------:R-:W-:-:S04]  /*7e00*/  IMAD.WIDE.U32 R6, R5, UR4, R6 ;  /* 0x0000000405067c25 */ /* 0x000fc8000f8e0006 */
[----:B------:R-:W-:Y:S02]  /*7e10*/  IMAD R4, R0, UR4, RZ ;  /* 0x0000000400047c24 */ /* 0x000fe4000f8e02ff */
[----:B------:R-:W-:-:S04]  /*7e20*/  IMAD.WIDE.U32 R8, R5, UR6, R8 ;  /* 0x0000000605087c25 */ /* 0x000fc8000f8e0008 */
[----:B------:R-:W-:Y:S02]  /*7e30*/  IMAD R0, R0, UR6, RZ ;  /* 0x0000000600007c24 */ /* 0x000fe4000f8e02ff */
[C---:B------:R-:W-:Y:S01]  /*7e40*/  IMAD R13, R5.reuse, UR5, R4 ;  /* 0x00000005050d7c24 */ /* 0x040fe2000f8e0204 */
[----:B------:R-:W-:Y:S01]  /*7e50*/  ULDC.64 UR4, c[0x0][0x3e8] ;  /* 0x0000fa0000047ab9 */ /* 0x000fe20000000a00 */
[----:B------:R-:W-:Y:S01]  /*7e60*/  IMAD R11, R5, UR7, R0 ;  /* 0x00000007050b7c24 */ /* 0x000fe2000f8e0200 */
[----:B------:R-:W-:Y:S01]  /*7e70*/  IADD3 R3, P0, R6, UR4, RZ ;  /* 0x0000000406037c10 */ /* 0x000fe2000ff1e0ff */
[----:B------:R-:W-:Y:S01]  /*7e80*/  UMOV UR4, 0xffffffff ;  /* 0xffffffff00047882 */ /* 0x000fe20000000000 */
[----:B------:R-:W-:Y:S02]  /*7e90*/  IADD3 R5, P1, R8, UR8, RZ ;  /* 0x0000000808057c10 */ /* 0x000fe4000ff3e0ff */
[----:B------:R-:W-:Y:S02]  /*7ea0*/  IADD3.X R13, R7, UR5, R13, P0, !PT ;  /* 0x00000005070d7c10 */ /* 0x000fe400087fe40d */
[----:B------:R-:W-:Y:S01]  /*7eb0*/  IADD3.X R4, R9, UR9, R11, P1, !PT ;  /* 0x0000000909047c10 */ /* 0x000fe20008ffe40b */
[----:B------:R-:W-:Y:S08]  /*7ec0*/  BRA.DIV UR4, `(.L_x_1361) ;  /* 0x0000019e04b47947 */ /* 0x000ff0000b800000 */
[----:B------:R0:W1:Y:S04]  /*7ed0*/  SHFL.IDX PT, R0, R13, RZ, 0x1e1f ;  /* 0x001e1fff0d007589 */ /* 0x00006800000e0000 */
[----:B------:R-:W2:Y:S04]  /*7ee0*/  SHFL.IDX PT, R3, R3, RZ, 0x1e1f ;  /* 0x001e1fff03037589 */ /* 0x000ea800000e0000 */
[----:B------:R-:W3:Y:S04]  /*7ef0*/  SHFL.IDX PT, R4, R4, RZ, 0x1e1f ;  /* 0x001e1fff04047589 */ /* 0x000ee800000e0000 */
[----:B------:R0:W4:Y:S02]  /*7f00*/  SHFL.IDX PT, R14, R5, RZ, 0x1e1f ;  /* 0x001e1fff050e7589 */ /* 0x00012400000e0000 */
.L_x_1658:
[----:B------:R-:W5:Y:S01]  /*7f10*/  LDL R6, [R1+0x60] ;  /* 0x0000600001067983 */ /* 0x000f620000100800 */
[----:B------:R-:W-:Y:S01]  /*7f20*/  IMAD R38, R157, R38, RZ ;  /* 0x000000269d267224 */ /* 0x000fe200078e02ff */
[----:B------:R-:W-:Y:S01]  /*7f30*/  BSSY B1, `(.L_x_1362) ;  /* 0x000002f000017945 */ /* 0x000fe20003800000 */
[----:B------:R-:W-:Y:S02]  /*7f40*/  CS2R R26, SRZ ;  /* 0x00000000001a7805 */ /* 0x000fe4000001ff00 */
[----:B------:R-:W-:Y:S02]  /*7f50*/  CS2R R20, SRZ ;  /* 0x0000000000147805 */ /* 0x000fe4000001ff00 */
[----:B------:R-:W-:Y:S02]  /*7f60*/  CS2R R8, SRZ ;  /* 0x0000000000087805 */ /* 0x000fe4000001ff00 */
[----:B------:R-:W-:Y:S02]  /*7f70*/  ISETP.GE.AND P0, PT, R10, R38, PT ;  /* 0x000000260a00720c */ /* 0x000fe40003f06270 */
[----:B------:R-:W-:-:S02]  /*7f80*/  CS2R R24, SRZ ;  /* 0x0000000000187805 */ /* 0x000fc4000001ff00 */
[----:B0-----:R-:W-:Y:S02]  /*7f90*/  CS2R R12, SRZ ;  /* 0x00000000000c7805 */ /* 0x001fe4000001ff00 */
[----:B------:R-:W-:Y:S02]  /*7fa0*/  CS2R R10, SRZ ;  /* 0x00000000000a7805 */ /* 0x000fe4000001ff00 */
[----:B-----5:R-:W-:-:S04]  /*7fb0*/  LEA.HI R5, R6, R6, RZ, 0x1 ;  /* 0x0000000606057211 */ /* 0x020fc800078f08ff */
[----:B------:R-:W-:-:S05]  /*7fc0*/  LOP3.LUT R5, R5, 0xfffffffe, RZ, 0xc0, !PT ;  /* 0xfffffffe05057812 */ /* 0x000fca00078ec0ff */
[----:B------:R-:W-:-:S05]  /*7fd0*/  IMAD.IADD R5, R6, 0x1, -R5 ;  /* 0x0000000106057824 */ /* 0x000fca00078e0a05 */
[----:B------:R-:W-:Y:S01]  /*7fe0*/  SHF.L.U32 R5, R5, 0x1f, RZ ;  /* 0x0000001f05057819 */ /* 0x000fe200000006ff */
[----:B------:R-:W-:Y:S06]  /*7ff0*/  @P0 BRA `(.L_x_1363) ;  /* 0x0000000000880947 */ /* 0x000fec0003800000 */
[----:B------:R-:W2:Y:S01]  /*8000*/  LDL.64 R28, [R1+0x20] ;  /* 0x00002000011c7983 */ /* 0x000ea20000100a00 */
[----:B------:R-:W-:-:S03]  /*8010*/  ULDC UR4, c[0x0][0x3f4] ;  /* 0x0000fd0000047ab9 */ /* 0x000fc60000000800 */
[----:B------:R-:W3:Y:S04]  /*8020*/  LDL R32, [R1+0x3c] ;  /* 0x00003c0001207983 */ /* 0x000ee80000100800 */
[----:B------:R-:W4:Y:S04]  /*8030*/  LDL R15, [R1+0x40] ;  /* 0x00004000010f7983 */ /* 0x000f280000100800 */
[----:B------:R-:W4:Y:S04]  /*8040*/  LDL R41, [R1+0x70] ;  /* 0x0000700001297983 */ /* 0x000f280000100800 */
[----:B------:R-:W4:Y:S01]  /*8050*/  LDL R40, [R1+0x6c] ;  /* 0x00006c0001287983 */ /* 0x000f220000100800 */
[----:B------:R-:W-:-:S02]  /*8060*/  CS2R R24, SRZ ;  /* 0x0000000000187805 */ /* 0x000fc4000001ff00 */
[----:B------:R-:W-:Y:S02]  /*8070*/  CS2R R26, SRZ ;  /* 0x00000000001a7805 */ /* 0x000fe4000001ff00 */
[----:B------:R-:W-:Y:S02]  /*8080*/  CS2R R12, SRZ ;  /* 0x00000000000c7805 */ /* 0x000fe4000001ff00 */
[----:B------:R-:W-:Y:S02]  /*8090*/  CS2R R20, SRZ ;  /* 0x0000000000147805 */ /* 0x000fe4000001ff00 */
[----:B------:R-:W-:Y:S02]  /*80a0*/  CS2R R10, SRZ ;  /* 0x00000000000a7805 */ /* 0x000fe4000001ff00 */
[----:B--2---:R-:W-:Y:S02]  /*80b0*/  ISETP.GE.AND P5, PT, R28, UR4, PT ;  /* 0x000000041c007c0c */ /* 0x004fe4000bfa6270 */
[----:B---3--:R-:W-:-:S02]  /*80c0*/  ISETP.GE.AND P1, PT, R32, UR4, PT ;  /* 0x0000000420007c0c */ /* 0x008fc4000bf26270 */
[----:B----4-:R-:W-:-:S09]  /*80d0*/  ISETP.GE.AND P0, PT, R15, UR4, PT ;  /* 0x000000040f007c0c */ /* 0x010fd2000bf06270 */
[----:B------:R-:W-:Y:S02]  /*80e0*/  @!P5 SHF.R.S32.HI R9, RZ, 0x1f, R28 ;  /* 0x0000001fff09d819 */ /* 0x000fe4000001141c */
[CC--:B------:R-:W-:Y:S02]  /*80f0*/  @!P5 IADD3 R6, P2, R28.reuse, R3.reuse, RZ ;  /* 0x000000031c06d210 */ /* 0x0c0fe40007f5e0ff */
[-C--:B------:R-:W-:Y:S02]  /*8100*/  @!P5 IADD3 R28, P3, R28, R14.reuse, RZ ;  /* 0x0000000e1c1cd210 */ /* 0x080fe40007f7e0ff */
[-C--:B------:R-:W-:Y:S01]  /*8110*/  @!P1 IADD3 R30, P4, R32, R3.reuse, RZ ;  /* 0x00000003201e9210 */ /* 0x080fe20007f9e0ff */
[--C-:B-1----:R-:W-:Y:S01]  /*8120*/  @!P5 IMAD.X R7, R0, 0x1, R9.reuse, P2 ;  /* 0x000000010007d824 */ /* 0x102fe200010e0609 */
[-C--:B------:R-:W-:Y:S01]  /*8130*/  @!P1 IADD3 R32, P2, R32, R14.reuse, RZ ;  /* 0x0000000e20209210 */ /* 0x080fe20007f5e0ff */
[----:B------:R-:W-:Y:S01]  /*8140*/  @!P5 IMAD.X R29, R4, 0x1, R9, P3 ;  /* 0x00000001041dd824 */ /* 0x000fe200018e0609 */
[C---:B------:R-:W-:Y:S01]  /*8150*/  @!P0 IADD3 R34, P3, R15.reuse, R3, RZ ;  /* 0x000000030f228210 */ /* 0x040fe20007f7e0ff */
[----:B------:R-:W-:Y:S01]  /*8160*/  @!P1 IMAD.X R31, R0, 0x1, R41, P4 ;  /* 0x00000001001f9824 */ /* 0x000fe200020e0629 */
[----:B------:R-:W-:-:S02]  /*8170*/  @!P0 IADD3 R14, P4, R15, R14, RZ ;  /* 0x0000000e0f0e8210 */ /* 0x000fc40007f9e0ff */
[----:B------:R-:W-:Y:S01]  /*8180*/  CS2R R8, SRZ ;  /* 0x0000000000087805 */ /* 0x000fe2000001ff00 */
[----:B------:R-:W-:Y:S01]  /*8190*/  @!P1 IMAD.X R33, R4, 0x1, R41, P2 ;  /* 0x0000000104219824 */ /* 0x000fe200010e0629 */
[----:B------:R0:W5:Y:S01]  /*81a0*/  @!P5 LD.E.64 R24, desc[UR42][R6.64] ;  /* 0x0000002a0618d980 */ /* 0x000162000c101b00 */
[--C-:B------:R-:W-:Y:S02]  /*81b0*/  @!P0 IMAD.X R35, R0, 0x1, R40.reuse, P3 ;  /* 0x0000000100238824 */ /* 0x100fe400018e0628 */
[----:B------:R-:W-:Y:S01]  /*81c0*/  @!P0 IMAD.X R15, R4, 0x1, R40, P4 ;  /* 0x00000001040f8824 */ /* 0x000fe200020e0628 */
[----:B------:R0:W5:Y:S04]  /*81d0*/  @!P5 LD.E.64 R26, desc[UR42][R28.64] ;  /* 0x0000002a1c1ad980 */ /* 0x000168000c101b00 */
[----:B------:R0:W5:Y:S04]  /*81e0*/  @!P1 LD.E.64 R12, desc[UR42][R30.64] ;  /* 0x0000002a1e0c9980 */ /* 0x000168000c101b00 */
[----:B------:R0:W5:Y:S04]  /*81f0*/  @!P1 LD.E.64 R20, desc[UR42][R32.64] ;  /* 0x0000002a20149980 */ /* 0x000168000c101b00 */
[----:B------:R0:W5:Y:S04]  /*8200*/  @!P0 LD.E.64 R10, desc[UR42][R34.64] ;  /* 0x0000002a220a8980 */ /* 0x000168000c101b00 */
[----:B------:R0:W5:Y:S02]  /*8210*/  @!P0 LD.E.64 R8, desc[UR42][R14.64] ;  /* 0x0000002a0e088980 */ /* 0x000164000c101b00 */
.L_x_1363:
[----:B------:R-:W-:Y:S05]  /*8220*/  BSYNC B1 ;  /* 0x0000000000017941 */ /* 0x000fea0003800000 */
.L_x_1362:
[----:B------:R-:W1:Y:S01]  /*8230*/  SYNCS.PHASECHK.TRANS64.TRYWAIT P0, [R18+URZ+0x19c00], R5 ;  /* 0x019c0005120075a7 */ /* 0x000e62000800017f */
[----:B------:R-:W-:Y:S01]  /*8240*/  IMAD R153, R153, -0xc0, R38 ;  /* 0xffffff4099997824 */ /* 0x000fe200078e0226 */
[----:B------:R-:W-:Y:S04]  /*8250*/  BSSY B1, `(.L_x_1364) ;  /* 0x0000004000017945 */ /* 0x000fe80003800000 */
[----:B------:R-:W-:-:S04]  /*8260*/  VIMNMX R153, R153, 0xc0, PT ;  /* 0x000000c099997848 */ /* 0x000fc80003fe0100 */
[----:B------:R-:W-:Y:S01]  /*8270*/  ISETP.GE.AND P1, PT, R39, R153, PT ;  /* 0x000000992700720c */ /* 0x000fe20003f26270 */
[----:B-1----:R-:W-:-:S12]  /*8280*/  @!P0 BRA `(.L_x_1365) ;  /* 0x0000019c00308947 */ /* 0x002fd80003800000 */
.L_x_1659:
[----:B------:R-:W-:Y:S05]  /*8290*/  BSYNC B1 ;  /* 0x0000000000017941 */ /* 0x000fea0003800000 */
.L_x_1364:
[----:B------:R-:W-:Y:S05]  /*82a0*/  @P1 BRA `(.L_x_1366) ;  /* 0x0000003c00441947 */ /* 0x000fea0003800000 */
[----:B0-----:R-:W4:Y:S01]  /*82b0*/  LDL.64 R6, [R1+0x20] ;  /* 0x0000200001067983 */ /* 0x001f220000100a00 */
[----:B------:R-:W4:Y:S03]  /*82c0*/  LDC R0, c[0x0][0x3f4] ;  /* 0x0000fd00ff007b82 */ /* 0x000f260000000800 */
[----:B---3--:R-:W3:Y:S04]  /*82d0*/  LDL R4, [R1+0x3c] ;  /* 0x00003c0001047983 */ /* 0x008ee80000100800 */
[----:B--2---:R-:W2:Y:S01]  /*82e0*/  LDL R3, [R1+0x40] ;  /* 0x0000400001037983 */ /* 0x004ea20000100800 */
[----:B------:R-:W-:Y:S01]  /*82f0*/  BSSY B1, `(.L_x_1367) ;  /* 0x000007b000017945 */ /* 0x000fe20003800000 */
[----:B----4-:R-:W-:-:S02]  /*8300*/  ISETP.GE.AND P0, PT, R6, R0, PT ;  /* 0x000000000600720c */ /* 0x010fc40003f06270 */
[-C--:B---3--:R-:W-:Y:S02]  /*8310*/  ISETP.GE.AND P1, PT, R4, R0.reuse, PT ;  /* 0x000000000400720c */ /* 0x088fe40003f26270 */
[----:B--2---:R-:W-:-:S09]  /*8320*/  ISETP.GE.AND P2, PT, R3, R0, PT ;  /* 0x000000000300720c */ /* 0x004fd20003f46270 */
[----:B------:R-:W-:Y:S05]  /*8330*/  @P0 BRA `(.L_x_1368) ;  /* 0x0000000400d80947 */ /* 0x000fea0003800000 */
[----:B-1----:R-:W0:Y:S01]  /*8340*/  LDS.128 R4, [R37+0xf000] ;  /* 0x00f0000025047984 */ /* 0x002e220000000c00 */
[----:B-----5:R-:W-:Y:S02]  /*8350*/  SHF.R.U32.HI R15, RZ, 0x8, R25 ;  /* 0x00000008ff0f7819 */ /* 0x020fe40000011619 */
[----:B------:R-:W-:Y:S02]  /*8360*/  LOP3.LUT R14, R25, 0xff, RZ, 0xc0, !PT ;  /* 0x000000ff190e7812 */ /* 0x000fe400078ec0ff */
[----:B------:R-:W-:Y:S02]  /*8370*/  LOP3.LUT R15, R15, 0xff, RZ, 0xc0, !PT ;  /* 0x000000ff0f0f7812 */ /* 0x000fe400078ec0ff */
[----:B------:R-:W-:Y:S02]  /*8380*/  SHF.R.U32.HI R31, RZ, 0x8, R27 ;  /* 0x00000008ff1f7819 */ /* 0x000fe4000001161b */
[----:B------:R-:W-:Y:S02]  /*8390*/  SHF.R.U32.HI R3, RZ, 0x8, R24 ;  /* 0x00000008ff037819 */ /* 0x000fe40000011618 */
[----:B------:R-:W-:-:S02]  /*83a0*/  PRMT R14, R15, 0x7604, R14 ;  /* 0x000076040f0e7816 */ /* 0x000fc4000000000e */
[----:B------:R-:W-:Y:S02]  /*83b0*/  LOP3.LUT R28, R27, 0xff, RZ, 0xc0, !PT ;  /* 0x000000ff1b1c7812 */ /* 0x000fe400078ec0ff */
[----:B------:R-:W-:Y:S02]  /*83c0*/  LOP3.LUT R31, R31, 0xff, RZ, 0xc0, !PT ;  /* 0x000000ff1f1f7812 */ /* 0x000fe400078ec0ff */
[----:B------:R-:W-:Y:S02]  /*83d0*/  SHF.R.U32.HI R30, RZ, 0x10, R27 ;  /* 0x00000010ff1e7819 */ /* 0x000fe4000001161b */
[----:B------:R-:W-:Y:S02]  /*83e0*/  LOP3.LUT R0, R24, 0xff, RZ, 0xc0, !PT ;  /* 0x000000ff18007812 */ /* 0x000fe400078ec0ff */
[----:B------:R-:W-:Y:S02]  /*83f0*/  LOP3.LUT R3, R3, 0xff, RZ, 0xc0, !PT ;  /* 0x000000ff03037812 */ /* 0x000fe400078ec0ff */
[----:B------:R-:W-:-:S02]  /*8400*/  SHF.R.U32.HI R32, RZ, 0x10, R25 ;  /* 0x00000010ff207819 */ /* 0x000fc40000011619 */
[----:B------:R-:W-:Y:S02]  /*8410*/  SHF.R.U32.HI R15, RZ, 0x8, R26 ;  /* 0x00000008ff0f7819 */ /* 0x000fe4000001161a */
[----:B------:R-:W-:Y:S01]  /*8420*/  PRMT R28, R31, 0x7604, R28 ;  /* 0x000076041f1c7816 */ /* 0x000fe2000000001c */
[----:B------:R-:W-:Y:S01]  /*8430*/  IMAD.U32 R31, R30, 0x10000, RZ ;  /* 0x000100001e1f7824 */ /* 0x000fe200078e00ff */
[----:B------:R-:W-:Y:S02]  /*8440*/  PRMT R3, R3, 0x7604, R0 ;  /* 0x0000760403037816 */ /* 0x000fe40000000000 */
[----:B------:R-:W-:Y:S01]  /*8450*/  LOP3.LUT R29, R15, 0xff, RZ, 0xc0, !PT ;  /* 0x000000ff0f1d7812 */ /* 0x000fe200078ec0ff */
[----:B------:R-:W-:Y:S01]  /*8460*/  IMAD.U32 R15, R32, 0x10000, RZ ;  /* 0x00010000200f7824 */ /* 0x000fe200078e00ff */
[----:B------:R-:W-:Y:S02]  /*8470*/  LOP3.LUT R0, R26, 0xff, RZ, 0xc0, !PT ;  /* 0x000000ff1a007812 */ /* 0x000fe400078ec0ff */
[----:B------:R-:W-:-:S02]  /*8480*/  LOP3.LUT R31, R28, 0xff0000, R31, 0xf8, !PT ;  /* 0x00ff00001c1f7812 */ /* 0x000fc400078ef81f */
[----:B------:R-:W-:Y:S02]  /*8490*/  PRMT R29, R29, 0x7604, R0 ;  /* 0x000076041d1d7816 */ /* 0x000fe40000000000 */
[----:B------:R-:W-:Y:S02]  /*84a0*/  LOP3.LUT R15, R14, 0xff0000, R15, 0xf8, !PT ;  /* 0x00ff00000e0f7812 */ /* 0x000fe400078ef80f */
[--C-:B------:R-:W-:Y:S02]  /*84b0*/  LOP3.LUT R29, R29, 0xff0000, R26.reuse, 0xf8, !PT ;  /* 0x00ff00001d1d7812 */ /* 0x100fe400078ef81a */
[----:B------:R-:W-:Y:S02]  /*84c0*/  LOP3.LUT R31, R31, 0xff000000, R27, 0xf8, !PT ;  /* 0xff0000001f1f7812 */ /* 0x000fe400078ef81b */
[----:B------:R-:W-:Y:S02]  /*84d0*/  LOP3.LUT R27, R15, 0xff000000, R25, 0xf8, !PT ;  /* 0xff0000000f1b7812 */ /* 0x000fe400078ef819 */
[----:B------:R-:W-:-:S02]  /*84e0*/  LOP3.LUT R30, R29, 0xff000000, R26, 0xf8, !PT ;  /* 0xff0000001d1e7812 */ /* 0x000fc400078ef81a */
[--C-:B------:R-:W-:Y:S02]  /*84f0*/  LOP3.LUT R3, R3, 0xff0000, R24.reuse, 0xf8, !PT ;  /* 0x00ff000003037812 */ /* 0x100fe400078ef818 */
[-C--:B0-----:R-:W-:Y:S02]  /*8500*/  F2FP.F16.E4M3.UNPACK_B R0, R6.reuse.H1 ;  /* 0x00000006ff00723e */ /* 0x081fe400030006ff */
[----:B------:R-:W-:Y:S02]  /*8510*/  F2FP.F16.E4M3.UNPACK_B R32, R31 ;  /* 0x0000001fff20723e */ /* 0x000fe400020006ff */
[----:B------:R-:W-:Y:S01]  /*8520*/  F2FP.F16.E4M3.UNPACK_B R26, R27 ;  /* 0x0000001bff1a723e */ /* 0x000fe200020006ff */
[----:B------:R-:W-:Y:S01]  /*8530*/  HADD2.F32 R15, -RZ, R0.H1_H1 ;  /* 0x30000000ff0f7230 */ /* 0x000fe20000004100 */
        /* <DEDUP_REMOVED lines=8> */
[----:B------:R-:W-:Y:S01]  /*85c0*/  F2FP.F16.E4M3.UNPACK_B R6, R5 ;  /* 0x00000005ff06723e */ /* 0x000fe200020006ff */
        /* <DEDUP_REMOVED lines=16> */
[----:B------:R-:W-:Y:S01]  /*86d0*/  FFMA.FTZ R34, R3, R32, R29 ;  /* 0x0000002003227223 */ /* 0x000fe2000001001d */
[----:B------:R-:W-:Y:S01]  /*86e0*/  HADD2.F32 R14, -RZ, R27.H0_H0 ;  /* 0x2000001bff0e7230 */ /* 0x000fe20000004100 */
[----:B------:R-:W-:Y:S01]  /*86f0*/  F2FP.F16.E4M3.UNPACK_B R4, R4.H1 ;  /* 0x00000004ff04723e */ /* 0x000fe200030006ff */
        /* <DEDUP_REMOVED lines=11> */
[-C--:B------:R-:W-:Y:S01]  /*87b0*/  FMUL.FTZ R24, R3, R14.reuse ;  /* 0x0000000e03187220 */ /* 0x080fe20000410000 */
[----:B------:R-:W-:Y:S02]  /*87c0*/  HADD2.F32 R5, -RZ, R4.H1_H1 ;  /* 0x30000004ff057230 */ /* 0x000fe40000004100 */
        /* <DEDUP_REMOVED lines=8> */
[C---:B------:R-:W-:Y:S01]  /*8850*/  FMUL.FTZ R25, R5.reuse, R26 ;  /* 0x0000001a05197220 */ /* 0x040fe20000410000 */
[----:B------:R-:W-:Y:S02]  /*8860*/  HADD2.F32 R3, -RZ, R0.H1_H1 ;  /* 0x30000000ff037230 */ /* 0x000fe40000004100 */
[----:B------:R-:W-:Y:S02]  /*8870*/  HADD2.F32 R14, -RZ, R14.H0_H0 ;  /* 0x2000000eff0e7230 */ /* 0x000fe40000004100 */
[-C--:B------:R-:W-:Y:S01]  /*8880*/  FMUL.FTZ R29, R5, R15.reuse ;  /* 0x0000000f051d7220 */ /* 0x080fe20000410000 */
[----:B------:R-:W-:Y:S02]  /*8890*/  HADD2.F32 R4, -RZ, R4.H0_H0 ;  /* 0x20000004ff047230 */ /* 0x000fe40000004100 */
[C---:B------:R-:W-:Y:S01]  /*88a0*/  FMUL.FTZ R5, R3.reuse, R24 ;  /* 0x0000001803057220 */ /* 0x040fe20000410000 */
[----:B------:R-:W-:Y:S02]  /*88b0*/  HADD2.F32 R0, -RZ, R0.H0_H0 ;  /* 0x20000000ff007230 */ /* 0x000fe40000004100 */
[----:B------:R-:W-:Y:S01]  /*88c0*/  FMUL.FTZ R3, R3, R14 ;  /* 0x0000000e03037220 */ /* 0x000fe20000410000 */
[C---:B------:R-:W-:Y:S01]  /*88d0*/  FFMA.FTZ R27, R4.reuse, R15, -R25 ;  /* 0x0000000f041b7223 */ /* 0x040fe20000010819 */
[----:B------:R-:W-:Y:S01]  /*88e0*/  FFMA.FTZ R26, R4, R26, R29 ;  /* 0x0000001a041a7223 */ /* 0x000fe2000001001d */
[C---:B------:R-:W-:Y:S01]  /*88f0*/  FFMA.FTZ R25, R0.reuse, R14, -R5 ;  /* 0x0000000e00197223 */ /* 0x040fe20000010805 */
[----:B------:R-:W-:Y:S01]  /*8900*/  FFMA.FTZ R24, R0, R24, R3 ;  /* 0x0000001800187223 */ /* 0x000fe20000010003 */
[----:B------:R-:W-:-:S02]  /*8910*/  HADD2.F32 R4, -RZ, R28.H1_H1 ;  /* 0x3000001cff047230 */ /* 0x000fc40000004100 */
[--C-:B------:R-:W-:Y:S02]  /*8920*/  HADD2.F32 R3, -RZ, R7.reuse.H1_H1 ;  /* 0x30000007ff037230 */ /* 0x100fe40000004100 */
        /* <DEDUP_REMOVED lines=23> */
.L_x_1368:
[----:B------:R-:W-:Y:S05]  /*8aa0*/  BSYNC B1 ;  /* 0x0000000000017941 */ /* 0x000fea0003800000 */
.L_x_1367:
[----:B------:R-:W-:Y:S04]  /*8ab0*/  BSSY B1, `(.L_x_1369) ;  /* 0x000007c000017945 */ /* 0x000fe80003800000 */
[----:B------:R-:W-:Y:S05]  /*8ac0*/  @P1 BRA `(.L_x_1370) ;  /* 0x0000000400e81947 */ /* 0x000fea0003800000 */
[----:B01----:R-:W0:Y:S01]  /*8ad0*/  LDS.128 R4, [R37+0x10800] ;  /* 0x0108000025047984 */ /* 0x003e220000000c00 */
[----:B-----5:R-:W-:Y:S02]  /*8ae0*/  SHF.R.U32.HI R26, RZ, 0x8, R21 ;  /* 0x00000008ff1a7819 */ /* 0x020fe40000011615 */
[----:B------:R-:W-:Y:S02]  /*8af0*/  SHF.R.U32.HI R14, RZ, 0x8, R13 ;  /* 0x00000008ff0e7819 */ /* 0x000fe4000001160d */
[----:B------:R-:W-:Y:S02]  /*8b00*/  SHF.R.U32.HI R24, RZ, 0x8, R20 ;  /* 0x00000008ff187819 */ /* 0x000fe40000011614 */
        /* <DEDUP_REMOVED lines=27> */
[----:B------:R-:W-:Y:S02]  /*8cc0*/  LOP3.LUT R26, R25, 0xff000000, R20, 0xf8, !PT ;  /* 0xff000000191a7812 */ /* 0x000fe400078ef814 */
        /* <DEDUP_REMOVED lines=90> */
.L_x_1370:
[----:B------:R-:W-:Y:S05]  /*9270*/  BSYNC B1 ;  /* 0x0000000000017941 */ /* 0x000fea0003800000 */
.L_x_1369:
[----:B------:R-:W-:Y:S05]  /*9280*/  @P2 BRA `(.L_x_1366) ;  /* 0x0000002c004c2947 */ /* 0x000fea0003800000 */
[----:B012---:R-:W0:Y:S01]  /*9290*/  LDS.128 R4, [R37+0x12000] ;  /* 0x0120000025047984 */ /* 0x007e220000000c00 */
[----:B-----5:R-:W-:Y:S02]  /*92a0*/  SHF.R.U32.HI R13, RZ, 0x8, R11 ;  /* 0x00000008ff0d7819 */ /* 0x020fe4000001160b */
[----:B------:R-:W-:Y:S02]  /*92b0*/  LOP3.LUT R12, R11, 0xff, RZ, 0xc0, !PT ;  /* 0x000000ff0b0c7812 */ /* 0x000fe400078ec0ff */
[----:B------:R-:W-:Y:S02]  /*92c0*/  LOP3.LUT R13, R13, 0xff, RZ, 0xc0, !PT ;  /* 0x000000ff0d0d7812 */ /* 0x000fe400078ec0ff */
[----:B------:R-:W-:Y:S02]  /*92d0*/  SHF.R.U32.HI R21, RZ, 0x8, R9 ;  /* 0x00000008ff157819 */ /* 0x000fe40000011609 */
[----:B------:R-:W-:Y:S02]  /*92e0*/  PRMT R12, R13, 0x7604, R12 ;  /* 0x000076040d0c7816 */ /* 0x000fe4000000000c */
[----:B------:R-:W-:-:S02]  /*92f0*/  SHF.R.U32.HI R24, RZ, 0x10, R11 ;  /* 0x00000010ff187819 */ /* 0x000fc4000001160b */
[----:B------:R-:W-:Y:S02]  /*9300*/  SHF.R.U32.HI R13, RZ, 0x8, R8 ;  /* 0x00000008ff0d7819 */ /* 0x000fe40000011608 */
[----:B------:R-:W-:Y:S02]  /*9310*/  LOP3.LUT R14, R9, 0xff, RZ, 0xc0, !PT ;  /* 0x000000ff090e7812 */ /* 0x000fe400078ec0ff */
[----:B------:R-:W-:Y:S02]  /*9320*/  LOP3.LUT R21, R21, 0xff, RZ, 0xc0, !PT ;  /* 0x000000ff15157812 */ /* 0x000fe400078ec0ff */
[----:B------:R-:W-:Y:S02]  /*9330*/  SHF.R.U32.HI R20, RZ, 0x10, R9 ;  /* 0x00000010ff147819 */ /* 0x000fe40000011609 */
[----:B------:R-:W-:Y:S02]  /*9340*/  SHF.R.U32.HI R3, RZ, 0x8, R10 ;  /* 0x00000008ff037819 */ /* 0x000fe4000001160a */
[----:B------:R-:W-:Y:S01]  /*9350*/  LOP3.LUT R15, R13, 0xff, RZ, 0xc0, !PT ;  /* 0x000000ff0d0f7812 */ /* 0x000fe200078ec0ff */
[----:B------:R-:W-:Y:S01]  /*9360*/  IMAD.U32 R13, R24, 0x10000, RZ ;  /* 0x00010000180d7824 */ /* 0x000fe200078e00ff */
[----:B------:R-:W-:Y:S01]  /*9370*/  PRMT R14, R21, 0x7604, R14 ;  /* 0x00007604150e7816 */ /* 0x000fe2000000000e */
[----:B------:R-:W-:Y:S01]  /*9380*/  IMAD.U32 R21, R20, 0x10000, RZ ;  /* 0x0001000014157824 */ /* 0x000fe200078e00ff */
[----:B------:R-:W-:-:S02]  /*9390*/  LOP3.LUT R0, R10, 0xff, RZ, 0xc0, !PT ;  /* 0x000000ff0a007812 */ /* 0x000fc400078ec0ff */
[----:B------:R-:W-:Y:S02]  /*93a0*/  LOP3.LUT R3, R3, 0xff, RZ, 0xc0, !PT ;  /* 0x000000ff03037812 */ /* 0x000fe400078ec0ff */
[----:B------:R-:W-:Y:S02]  /*93b0*/  LOP3.LUT R13, R12, 0xff0000, R13, 0xf8, !PT ;  /* 0x00ff00000c0d7812 */ /* 0x000fe400078ef80d */
[----:B------:R-:W-:Y:S02]  /*93c0*/  PRMT R3, R3, 0x7604, R0 ;  /* 0x0000760403037816 */ /* 0x000fe40000000000 */
[----:B------:R-:W-:Y:S02]  /*93d0*/  LOP3.LUT R0, R8, 0xff, RZ, 0xc0, !PT ;  /* 0x000000ff08007812 */ /* 0x000fe400078ec0ff */
[----:B------:R-:W-:Y:S02]  /*93e0*/  LOP3.LUT R21, R14, 0xff0000, R21, 0xf8, !PT ;  /* 0x00ff00000e157812 */ /* 0x000fe400078ef815 */
[----:B------:R-:W-:-:S02]  /*93f0*/  PRMT R15, R15, 0x7604, R0 ;  /* 0x000076040f0f7816 */ /* 0x000fc40000000000 */
[----:B------:R-:W-:Y:S02]  /*9400*/  LOP3.LUT R21, R21, 0xff000000, R9, 0xf8, !PT ;  /* 0xff00000015157812 */ /* 0x000fe400078ef809 */
[----:B------:R-:W-:Y:S02]  /*9410*/  LOP3.LUT R13, R13, 0xff000000, R11, 0xf8, !PT ;  /* 0xff0000000d0d7812 */ /* 0x000fe400078ef80b */
[----:B------:R-:W-:Y:S02]  /*9420*/  LOP3.LUT R3, R3, 0xff0000, R10, 0xf8, !PT ;  /* 0x00ff000003037812 */ /* 0x000fe400078ef80a */
[----:B0-----:R-:W-:Y:S02]  /*9430*/  F2FP.F16.E4M3.UNPACK_B R0, R6.H1 ;  /* 0x00000006ff00723e */ /* 0x001fe400030006ff */
[----:B------:R-:W-:Y:S02]  /*9440*/  LOP3.LUT R15, R15, 0xff0000, R8, 0xf8, !PT ;  /* 0x00ff00000f0f7812 */ /* 0x000fe400078ef808 */
[----:B------:R-:W-:Y:S01]  /*9450*/  F2FP.F16.E4M3.UNPACK_B R24, R21 ;  /* 0x00000015ff18723e */ /* 0x000fe200020006ff */
[----:B------:R-:W-:Y:S01]  /*9460*/  HADD2.F32 R9, -RZ, R0.H1_H1 ;  /* 0x30000000ff097230 */ /* 0x000fe20000004100 */
[----:B------:R-:W-:-:S02]  /*9470*/  F2FP.F16.E4M3.UNPACK_B R14, R13 ;  /* 0x0000000dff0e723e */ /* 0x000fc400020006ff */
[----:B------:R-:W-:Y:S01]  /*9480*/  LOP3.LUT R12, R3, 0xff000000, R10, 0xf8, !PT ;  /* 0xff000000030c7812 */ /* 0x000fe200078ef80a */
[----:B------:R-:W-:Y:S01]  /*9490*/  HADD2.F32 R25, -RZ, R24.H1_H1 ;  /* 0x30000018ff197230 */ /* 0x000fe20000004100 */
[----:B------:R-:W-:Y:S01]  /*94a0*/  LOP3.LUT R20, R15, 0xff000000, R8, 0xf8, !PT ;  /* 0xff0000000f147812 */ /* 0x000fe200078ef808 */
[----:B------:R-:W-:Y:S01]  /*94b0*/  HADD2.F32 R15, -RZ, R14.H1_H1 ;  /* 0x3000000eff0f7230 */ /* 0x000fe20000004100 */
[----:B------:R-:W-:Y:S01]  /*94c0*/  F2FP.F16.E4M3.UNPACK_B R3, R6 ;  /* 0x00000006ff03723e */ /* 0x000fe200020006ff */
[----:B------:R-:W-:Y:S01]  /*94d0*/  HADD2.F32 R8, -RZ, R0.H0_H0 ;  /* 0x20000000ff087230 */ /* 0x000fe20000004100 */
[----:B------:R-:W-:Y:S01]  /*94e0*/  F2FP.F16.E4M3.UNPACK_B R10, R7 ;  /* 0x00000007ff0a723e */ /* 0x000fe200020006ff */
[C---:B------:R-:W-:Y:S01]  /*94f0*/  FMUL.FTZ R27, R9.reuse, R25 ;  /* 0x00000019091b7220 */ /* 0x040fe20000410000 */
[----:B------:R-:W-:Y:S01]  /*9500*/  F2FP.F16.E4M3.UNPACK_B R11, R7.H1 ;  /* 0x00000007ff0b723e */ /* 0x000fe200030006ff */
[----:B------:R-:W-:Y:S01]  /*9510*/  FMUL.FTZ R26, R9, R15 ;  /* 0x0000000f091a7220 */ /* 0x000fe20000410000 */
[-C--:B------:R-:W-:Y:S01]  /*9520*/  F2FP.F16.E4M3.UNPACK_B R6, R5.reuse ;  /* 0x00000005ff06723e */ /* 0x080fe200020006ff */
[----:B------:R-:W-:Y:S01]  /*9530*/  HADD2.F32 R24, -RZ, R24.H0_H0 ;  /* 0x20000018ff187230 */ /* 0x000fe20000004100 */
[----:B------:R-:W-:Y:S01]  /*9540*/  F2FP.F16.E4M3.UNPACK_B R7, R5.H1 ;  /* 0x00000005ff07723e */ /* 0x000fe200030006ff */
[----:B------:R-:W-:Y:S01]  /*9550*/  HADD2.F32 R5, -RZ, R3.H1_H1 ;  /* 0x30000003ff057230 */ /* 0x000fe20000004100 */
[----:B------:R-:W-:Y:S01]  /*9560*/  F2FP.F16.E4M3.UNPACK_B R21, R21.H1 ;  /* 0x00000015ff15723e */ /* 0x000fe200030006ff */
[----:B------:R-:W-:-:S02]  /*9570*/  HADD2.F32 R14, -RZ, R14.H0_H0 ;  /* 0x2000000eff0e7230 */ /* 0x000fc40000004100 */
[C---:B------:R-:W-:Y:S01]  /*9580*/  FFMA.FTZ R27, R8.reuse, R15, -R27 ;  /* 0x0000000f081b7223 */ /* 0x040fe2000001081b */
[----:B------:R-:W-:Y:S01]  /*9590*/  FFMA.FTZ R26, R8, R25, R26 ;  /* 0x00000019081a7223 */ /* 0x000fe2000001001a */
[----:B------:R-:W-:Y:S01]  /*95a0*/  HADD2.F32 R3, -RZ, R3.H0_H0 ;  /* 0x20000003ff037230 */ /* 0x000fe20000004100 */
[----:B------:R-:W-:Y:S01]  /*95b0*/  F2FP.F16.E4M3.UNPACK_B R13, R13.H1 ;  /* 0x0000000dff0d723e */ /* 0x000fe200030006ff */
[C---:B------:R-:W-:Y:S01]  /*95c0*/  FMUL.FTZ R8, R5.reuse, R24 ;  /* 0x0000001805087220 */ /* 0x040fe20000410000 */
[----:B------:R-:W-:Y:S01]  /*95d0*/  FMUL.FTZ R15, R5, R14 ;  /* 0x0000000e050f7220 */ /* 0x000fe20000410000 */
[--C-:B------:R-:W-:Y:S01]  /*95e0*/  HADD2.F32 R5, -RZ, R10.reuse.H1_H1 ;  /* 0x3000000aff057230 */ /* 0x100fe20000004100 */
[----:B------:R-:W-:Y:S01]  /*95f0*/  F2FP.F16.E4M3.UNPACK_B R0, R4 ;  /* 0x00000004ff00723e */ /* 0x000fe200020006ff */
[----:B------:R-:W-:Y:S02]  /*9600*/  HADD2.F32 R9, -RZ, R21.H0_H0 ;  /* 0x20000015ff097230 */ /* 0x000fe40000004100 */
[C---:B------:R-:W-:Y:S01]  /*9610*/  FFMA.FTZ R25, R3.reuse, R14, -R8 ;  /* 0x0000000e03197223 */ /* 0x040fe20000010808 */
[----:B------:R-:W-:Y:S01]  /*9620*/  FFMA.FTZ R24, R3, R24, R15 ;  /* 0x0000001803187223 */ /* 0x000fe2000001000f */
[----:B------:R-:W-:Y:S01]  /*9630*/  HADD2.F32 R8, -RZ, R13.H0_H0 ;  /* 0x2000000dff087230 */ /* 0x000fe20000004100 */
[----:B------:R-:W-:Y:S01]  /*9640*/  F2FP.F16.E4M3.UNPACK_B R4, R4.H1 ;  /* 0x00000004ff04723e */ /* 0x000fe200030006ff */
        /* <DEDUP_REMOVED lines=57> */
[----:B------:R0:W-:Y:S01]  /*99e0*/  STS.128 [R37+0x12000], R4 ;  /* 0x0120000425007388 */ /* 0x0001e20000000c00 */
[----:B------:R-:W-:Y:S05]  /*99f0*/  BRA `(.L_x_1366) ;  /* 0x0000002400707947 */ /* 0x000fea0003800000 */
.L_x_1360:
[----:B------:R-:W0:Y:S01]  /*9a00*/  LDC R28, c[0x0][0x448] ;  /* 0x00011200ff1c7b82 */ /* 0x000e220000000800 */
[----:B------:R-:W-:Y:S01]  /*9a10*/  IMAD.MOV.U32 R9, RZ, RZ, R10 ;  /* 0x000000ffff097224 */ /* 0x000fe200078e000a */
[----:B------:R-:W-:Y:S01]  /*9a20*/  ULDC.64 UR4, c[0x0][0x3f8] ;  /* 0x0000fe0000047ab9 */ /* 0x000fe20000000a00 */
[----:B------:R-:W-:Y:S01]  /*9a30*/  IMAD.MOV.U32 R4, RZ, RZ, R26 ;  /* 0x000000ffff047224 */ /* 0x000fe200078e001a */
[----:B------:R-:W-:Y:S01]  /*9a40*/  ULDC.64 UR6, c[0x0][0x408] ;  /* 0x0001020000067ab9 */ /* 0x000fe20000000a00 */
[----:B------:R-:W-:Y:S01]  /*9a50*/  IMAD.MOV.U32 R5, RZ, RZ, R29 ;  /* 0x000000ffff057224 */ /* 0x000fe200078e001d */
[----:B------:R-:W-:Y:S01]  /*9a60*/  ULDC.64 UR8, c[0x0][0x400] ;  /* 0x0001000000087ab9 */ /* 0x000fe20000000a00 */
[----:B------:R-:W-:Y:S02]  /*9a70*/  IMAD.MOV.U32 R6, RZ, RZ, R24 ;  /* 0x000000ffff067224 */ /* 0x000fe400078e0018 */
[----:B------:R-:W-:Y:S01]  /*9a80*/  IMAD.MOV.U32 R7, RZ, RZ, R31 ;  /* 0x000000ffff077224 */ /* 0x000fe200078e001f */
[----:B0-----:R-:W-:-:S13]  /*9a90*/  ISETP.NE.AND P0, PT, R28, 0x1, PT ;  /* 0x000000011c00780c */ /* 0x001fda0003f05270 */
[----:B------:R-:W0:Y:S08]  /*9aa0*/  @P0 LDC R3, c[0x0][0x44c] ;  /* 0x00011300ff030b82 */ /* 0x000e300000000800 */
[----:B------:R-:W1:Y:S01]  /*9ab0*/  @P0 LDC R0, c[0x0][0x450] ;  /* 0x00011400ff000b82 */ /* 0x000e620000000800 */
[----:B0-----:R-:W-:-:S05]  /*9ac0*/  @P0 IMAD.HI.U32 R3, R10, R3, RZ ;  /* 0x000000030a030227 */ /* 0x001fca00078e00ff */
[----:B-1----:R-:W-:-:S04]  /*9ad0*/  @P0 SHF.R.U32.HI R9, RZ, R0, R3 ;  /* 0x00000000ff090219 */ /* 0x002fc80000011603 */
[----:B------:R-:W-:Y:S01]  /*9ae0*/  SHF.R.S32.HI R0, RZ, 0x1f, R9 ;  /* 0x0000001fff007819 */ /* 0x000fe20000011409 */
[----:B------:R-:W-:-:S04]  /*9af0*/  IMAD.WIDE.U32 R4, R9, UR4, R4 ;  /* 0x0000000409047c25 */ /* 0x000fc8000f8e0004 */
[----:B------:R-:W-:Y:S02]  /*9b00*/  IMAD R8, R0, UR4, RZ ;  /* 0x0000000400087c24 */ /* 0x000fe4000f8e02ff */
[----:B------:R-:W-:-:S04]  /*9b10*/  IMAD.WIDE.U32 R6, R9, UR6, R6 ;  /* 0x0000000609067c25 */ /* 0x000fc8000f8e0006 */
[----:B------:R-:W-:Y:S01]  /*9b20*/  IMAD R0, R0, UR6, RZ ;  /* 0x0000000600007c24 */ /* 0x000fe2000f8e02ff */
[----:B------:R-:W-:Y:S01]  /*9b30*/  IADD3 R21, P1, R6, UR8, RZ ;  /* 0x0000000806157c10 */ /* 0x000fe2000ff3e0ff */
[C---:B------:R-:W-:Y:S01]  /*9b40*/  IMAD R13, R9.reuse, UR5, R8 ;  /* 0x00000005090d7c24 */ /* 0x040fe2000f8e0208 */
[----:B------:R-:W-:Y:S01]  /*9b50*/  ULDC.64 UR4, c[0x0][0x3e8] ;  /* 0x0000fa0000047ab9 */ /* 0x000fe20000000a00 */
[----:B------:R-:W-:Y:S01]  /*9b60*/  IMAD R9, R9, UR7, R0 ;  /* 0x0000000709097c24 */ /* 0x000fe2000f8e0200 */
[----:B------:R-:W-:Y:S01]  /*9b70*/  IADD3 R3, P0, R4, UR4, RZ ;  /* 0x0000000404037c10 */ /* 0x000fe2000ff1e0ff */
[----:B------:R-:W-:-:S03]  /*9b80*/  UMOV UR4, 0xffffffff ;  /* 0xffffffff00047882 */ /* 0x000fc60000000000 */
[----:B------:R-:W-:Y:S02]  /*9b90*/  IADD3.X R13, R5, UR5, R13, P0, !PT ;  /* 0x00000005050d7c10 */ /* 0x000fe400087fe40d */
[----:B------:R-:W-:Y:S01]  /*9ba0*/  IADD3.X R20, R7, UR9, R9, P1, !PT ;  /* 0x0000000907147c10 */ /* 0x000fe20008ffe409 */
[----:B------:R-:W-:Y:S06]  /*9bb0*/  BRA.DIV UR4, `(.L_x_1371) ;  /* 0x0000018204f87947 */ /* 0x000fec000b800000 */
[----:B------:R0:W1:Y:S04]  /*9bc0*/  SHFL.IDX PT, R0, R13, RZ, 0x1e1f ;  /* 0x001e1fff0d007589 */ /* 0x00006800000e0000 */
[----:B------:R-:W2:Y:S04]  /*9bd0*/  SHFL.IDX PT, R3, R3, RZ, 0x1e1f ;  /* 0x001e1fff03037589 */ /* 0x000ea800000e0000 */
[----:B------:R-:W3:Y:S04]  /*9be0*/  SHFL.IDX PT, R20, R20, RZ, 0x1e1f ;  /* 0x001e1fff14147589 */ /* 0x000ee800000e0000 */
[----:B0-----:R-:W4:Y:S02]  /*9bf0*/  SHFL.IDX PT, R21, R21, RZ, 0x1e1f ;  /* 0x001e1fff15157589 */ /* 0x001f2400000e0000 */
.L_x_1665:
        /* <DEDUP_REMOVED lines=8> */
[----:B------:R-:W-:Y:S02]  /*9c80*/  CS2R R24, SRZ ;  /* 0x0000000000187805 */ /* 0x000fe4000001ff00 */
        /* <DEDUP_REMOVED lines=19> */
[----:B------:R-:W-:Y:S02]  /*9dc0*/  CS2R R10, SRZ ;  /* 0x00000000000a7805 */ /* 0x000fe4000001ff00 */
[----:B------:R-:W-:Y:S02]  /*9dd0*/  @!P4 SHF.R.S32.HI R5, RZ, 0x1f, R16 ;  /* 0x0000001fff05c819 */ /* 0x000fe40000011410 */
[----:B--2---:R-:W-:-:S02]  /*9de0*/  @!P4 IADD3 R28, P0, R16, R3, RZ ;  /* 0x00000003101cc210 */ /* 0x004fc40007f1e0ff */
[----:B----4-:R-:W-:-:S05]  /*9df0*/  @!P4 IADD3 R30, P1, R16, R21, RZ ;  /* 0x00000015101ec210 */ /* 0x010fca0007f3e0ff */
[--C-:B---3--:R-:W-:Y:S02]  /*9e00*/  @!P4 IMAD.X R31, R20, 0x1, R5.reuse, P1 ;  /* 0x00000001141fc824 */ /* 0x108fe400008e0605 */
[----:B------:R-:W-:Y:S02]  /*9e10*/  @!P5 IMAD.SHL.U32 R4, R29, 0x10, RZ ;  /* 0x000000101d04d824 */ /* 0x000fe400078e00ff */
[----:B-1----:R-:W-:-:S03]  /*9e20*/  @!P4 IMAD.X R29, R0, 0x1, R5, P0 ;  /* 0x00000001001dc824 */ /* 0x002fc600000e0605 */
[C---:B------:R-:W-:Y:S02]  /*9e30*/  @!P5 IADD3 R32, P2, R4.reuse, R3, RZ ;  /* 0x000000030420d210 */ /* 0x040fe40007f5e0ff */
[----:B------:R-:W-:Y:S01]  /*9e40*/  @!P5 IADD3 R34, P3, R4, R21, RZ ;  /* 0x000000150422d210 */ /* 0x000fe20007f7e0ff */
[----:B------:R0:W5:Y:S01]  /*9e50*/  @!P4 LD.E.128 R12, desc[UR42][R28.64] ;  /* 0x0000002a1c0cc980 */ /* 0x000162000c101d00 */
[----:B------:R-:W-:Y:S02]  /*9e60*/  @!P5 SHF.R.S32.HI R3, RZ, 0x1f, R4 ;  /* 0x0000001fff03d819 */ /* 0x000fe40000011404 */
[----:B------:R-:W-:-:S03]  /*9e70*/  CS2R R4, SRZ ;  /* 0x0000000000047805 */ /* 0x000fc6000001ff00 */
[--C-:B------:R-:W-:Y:S02]  /*9e80*/  @!P5 IMAD.X R33, R0, 0x1, R3.reuse, P2 ;  /* 0x000000010021d824 */ /* 0x100fe400010e0603 */
[----:B------:R-:W-:Y:S01]  /*9e90*/  @!P5 IMAD.X R35, R20, 0x1, R3, P3 ;  /* 0x000000011423d824 */ /* 0x000fe200018e0603 */
[----:B------:R0:W5:Y:S04]  /*9ea0*/  @!P4 LD.E.128 R4, desc[UR42][R30.64] ;  /* 0x0000002a1e04c980 */ /* 0x000168000c101d00 */
[----:B------:R0:W5:Y:S04]  /*9eb0*/  @!P5 LD.E.128 R24, desc[UR42][R32.64] ;  /* 0x0000002a2018d980 */ /* 0x000168000c101d00 */
[----:B------:R0:W5:Y:S02]  /*9ec0*/  @!P5 LD.E.128 R8, desc[UR42][R34.64] ;  /* 0x0000002a2208d980 */ /* 0x000164000c101d00 */
.L_x_1373:
[----:B------:R-:W-:Y:S05]  /*9ed0*/  BSYNC B1 ;  /* 0x0000000000017941 */ /* 0x000fea0003800000 */
.L_x_1372:
[----:B-1----:R-:W1:Y:S01]  /*9ee0*/  S2R R0, SR_TID.X ;  /* 0x0000000000007919 */ /* 0x002e620000002100 */
[----:B------:R-:W2:Y:S01]  /*9ef0*/  SYNCS.PHASECHK.TRANS64.TRYWAIT P0, [R18+URZ+0x19c00], R39 ;  /* 0x019c0027120075a7 */ /* 0x000ea2000800017f */
[----:B------:R-:W-:Y:S01]  /*9f00*/  IMAD R153, R153, -0xc0, R38 ;  /* 0xffffff4099997824 */ /* 0x000fe200078e0226 */
[----:B------:R-:W-:Y:S04]  /*9f10*/  BSSY B1, `(.L_x_1374) ;  /* 0x0000007000017945 */ /* 0x000fe80003800000 */
[----:B------:R-:W-:Y:S01]  /*9f20*/  VIMNMX R153, R153, 0xc0, PT ;  /* 0x000000c099997848 */ /* 0x000fe20003fe0100 */
[----:B-1----:R-:W-:-:S05]  /*9f30*/  VIADD R0, R0, 0xffffff80 ;  /* 0xffffff8000007836 */ /* 0x002fca0000000000 */
[----:B------:R-:W-:-:S04]  /*9f40*/  LEA.HI R0, R0, R0, RZ, 0x1 ;  /* 0x0000000000007211 */ /* 0x000fc800078f08ff */
[----:B------:R-:W-:-:S04]  /*9f50*/  SHF.R.S32.HI R0, RZ, 0x1, R0 ;  /* 0x00000001ff007819 */ /* 0x000fc80000011400 */
[----:B------:R-:W-:Y:S01]  /*9f60*/  ISETP.GE.AND P1, PT, R0, R153, PT ;  /* 0x000000990000720c */ /* 0x000fe20003f26270 */
[----:B--2---:R-:W-:-:S12]  /*9f70*/  @!P0 BRA `(.L_x_1375) ;  /* 0x0000018000788947 */ /* 0x004fd80003800000 */
.L_x_1666:
[----:B------:R-:W-:Y:S05]  /*9f80*/  BSYNC B1 ;  /* 0x0000000000017941 */ /* 0x000fea0003800000 */
.L_x_1374:
[----:B------:R-:W-:Y:S05]  /*9f90*/  @P1 BRA `(.L_x_1366) ;  /* 0x0000002000081947 */ /* 0x000fea0003800000 */
[----:B------:R2:W5:Y:S01]  /*9fa0*/  LDL R62, [R1+0x30] ;  /* 0x00003000013e7983 */ /* 0x0005620000100800 */
[----:B------:R-:W0:Y:S03]  /*9fb0*/  LDC R3, c[0x0][0x3f4] ;  /* 0x0000fd00ff037b82 */ /* 0x000e260000000800 */
[----:B------:R2:W5:Y:S04]  /*9fc0*/  LDL R61, [R1+0x44] ;  /* 0x00004400013d7983 */ /* 0x0005680000100800 */
[----:B------:R2:W5:Y:S01]  /*9fd0*/  LDL R60, [R1+0x78] ;  /* 0x00007800013c7983 */ /* 0x0005620000100800 */
[C---:B------:R-:W-:Y:S01]  /*9fe0*/  VIADD R0, R16.reuse, 0x20 ;  /* 0x0000002010007836 */ /* 0x040fe20000000000 */
[----:B------:R-:W-:Y:S01]  /*9ff0*/  BSSY B1, `(.L_x_1376) ;  /* 0x00000fd000017945 */ /* 0x000fe20003800000 */
[----:B0-----:R-:W-:-:S03]  /*a000*/  ISETP.GE.AND P0, PT, R16, R3, PT ;  /* 0x000000031000720c */ /* 0x001fc60003f06270 */
[----:B------:R-:W-:-:S10]  /*a010*/  ISETP.GE.AND P1, PT, R0, R3, PT ;  /* 0x000000030000720c */ /* 0x000fd40003f26270 */
[----:B--2---:R-:W-:Y:S05]  /*a020*/  @P0 BRA `(.L_x_1377) ;  /* 0x0000000c00e40947 */ /* 0x004fea0003800000 */
[----:B----4-:R-:W0:Y:S01]  /*a030*/  S2R R21, SR_TID.X ;  /* 0x0000000000157919 */ /* 0x010e220000002100 */
[----:B---3-5:R-:W-:Y:S02]  /*a040*/  SHF.R.U32.HI R20, RZ, 0x8, R12 ;  /* 0x00000008ff147819 */ /* 0x028fe4000001160c */
[----:B------:R-:W-:Y:S02]  /*a050*/  LOP3.LUT R0, R12, 0xff, RZ, 0xc0, !PT ;  /* 0x000000ff0c007812 */ /* 0x000fe400078ec0ff */
[----:B------:R-:W-:Y:S02]  /*a060*/  SHF.R.U32.HI R30, RZ, 0x8, R14 ;  /* 0x00000008ff1e7819 */ /* 0x000fe4000001160e */
[----:B------:R-:W-:Y:S02]  /*a070*/  SHF.R.U32.HI R29, RZ, 0x8, R13 ;  /* 0x00000008ff1d7819 */ /* 0x000fe4000001160d */
[----:B------:R-:W-:Y:S02]  /*a080*/  LOP3.LUT R28, R13, 0xff, RZ, 0xc0, !PT ;  /* 0x000000ff0d1c7812 */ /* 0x000fe400078ec0ff */
[----:B------:R-:W-:-:S02]  /*a090*/  LOP3.LUT R29, R29, 0xff, RZ, 0xc0, !PT ;  /* 0x000000ff1d1d7812 */ /* 0x000fc400078ec0ff */
[----:B------:R-:W-:Y:S02]  /*a0a0*/  SHF.R.U32.HI R47, RZ, 0x8, R7 ;  /* 0x00000008ff2f7819 */ /* 0x000fe40000011607 */
[----:B------:R-:W-:Y:S02]  /*a0b0*/  PRMT R38, R29, 0x7604, R28 ;  /* 0x000076041d267816 */ /* 0x000fe4000000001c */
[----:B------:R-:W-:Y:S02]  /*a0c0*/  SHF.R.U32.HI R29, RZ, 0x8, R15 ;  /* 0x00000008ff1d7819 */ /* 0x000fe4000001160f */
[----:B------:R-:W-:Y:S02]  /*a0d0*/  LOP3.LUT R28, R15, 0xff, RZ, 0xc0, !PT ;  /* 0x000000ff0f1c7812 */ /* 0x000fe400078ec0ff */
[----:B------:R-:W-:Y:S02]  /*a0e0*/  LOP3.LUT R29, R29, 0xff, RZ, 0xc0, !PT ;  /* 0x000000ff1d1d7812 */ /* 0x000fe400078ec0ff */
[----:B------:R-:W-:-:S02]  /*a0f0*/  SHF.R.U32.HI R40, RZ, 0x8, R5 ;  /* 0x00000008ff287819 */ /* 0x000fc40000011605 */
[----:B------:R-:W-:Y:S02]  /*a100*/  LOP3.LUT R44, R7, 0xff, RZ, 0xc0, !PT ;  /* 0x000000ff072c7812 */ /* 0x000fe400078ec0ff */
[----:B------:R-:W-:Y:S02]  /*a110*/  LOP3.LUT R47, R47, 0xff, RZ, 0xc0, !PT ;  /* 0x000000ff2f2f7812 */ /* 0x000fe400078ec0ff */
[----:B------:R-:W-:Y:S02]  /*a120*/  SHF.R.U32.HI R43, RZ, 0x8, R6 ;  /* 0x00000008ff2b7819 */ /* 0x000fe40000011606 */
[----:B------:R-:W-:Y:S01]  /*a130*/  LOP3.LUT R40, R40, 0xff, RZ, 0xc0, !PT ;  /* 0x000000ff28287812 */ /* 0x000fe200078ec0ff */
[----:B0-----:R-:W-:Y:S01]  /*a140*/  VIADD R31, R21, 0xffffff80 ;  /* 0xffffff80151f7836 */ /* 0x001fe20000000000 */
[----:B------:R-:W-:Y:S02]  /*a150*/  LOP3.LUT R21, R20, 0xff, RZ, 0xc0, !PT ;  /* 0x000000ff14157812 */ /* 0x000fe400078ec0ff */
[----:B------:R-:W-:-:S02]  /*a160*/  LOP3.LUT R20, R14, 0xff, RZ, 0xc0, !PT ;  /* 0x000000ff0e147812 */ /* 0x000fc400078ec0ff */
[----:B------:R-:W-:Y:S02]  /*a170*/  LEA.HI R32, R31, R31, RZ, 0x1 ;  /* 0x0000001f1f207211 */ /* 0x000fe400078f08ff */
[----:B-1----:R-:W-:Y:S02]  /*a180*/  PRMT R39, R21, 0x7604, R0 ;  /* 0x0000760415277816 */ /* 0x002fe40000000000 */
[----:B------:R-:W-:Y:S02]  /*a190*/  LOP3.LUT R32, R32, 0xfffffffe, RZ, 0xc0, !PT ;  /* 0xfffffffe20207812 */ /* 0x000fe400078ec0ff */
[----:B------:R-:W-:Y:S02]  /*a1a0*/  SHF.R.U32.HI R21, RZ, 0x8, R4 ;  /* 0x00000008ff157819 */ /* 0x000fe40000011604 */
[----:B------:R-:W-:Y:S01]  /*a1b0*/  PRMT R44, R47, 0x7604, R44 ;  /* 0x000076042f2c7816 */ /* 0x000fe2000000002c */
[----:B------:R-:W-:Y:S01]  /*a1c0*/  IMAD.IADD R32, R31, 0x1, -R32 ;  /* 0x000000011f207824 */ /* 0x000fe200078e0a20 */
[----:B------:R-:W-:-:S02]  /*a1d0*/  LOP3.LUT R31, R30, 0xff, RZ, 0xc0, !PT ;  /* 0x000000ff1e1f7812 */ /* 0x000fc400078ec0ff */
[----:B------:R-:W-:Y:S02]  /*a1e0*/  LOP3.LUT R33, R21, 0xff, RZ, 0xc0, !PT ;  /* 0x000000ff15217812 */ /* 0x000fe400078ec0ff */
[----:B------:R-:W-:Y:S02]  /*a1f0*/  LEA.HI R0, R3, R32, RZ, 0x1c ;  /* 0x0000002003007211 */ /* 0x000fe400078fe0ff */
[----:B------:R-:W-:Y:S02]  /*a200*/  PRMT R41, R31, 0x7604, R20 ;  /* 0x000076041f297816 */ /* 0x000fe40000000014 */
[C---:B------:R-:W-:Y:S01]  /*a210*/  LEA.HI R20, R0.reuse, R0, RZ, 0x1 ;  /* 0x0000000000147211 */ /* 0x040fe200078f08ff */
[----:B------:R-:W-:Y:S01]  /*a220*/  IMAD.SHL.U32 R0, R0, 0x10, RZ ;  /* 0x0000001000007824 */ /* 0x000fe200078e00ff */
[----:B------:R-:W-:Y:S02]  /*a230*/  LOP3.LUT R32, R4, 0xff, RZ, 0xc0, !PT ;  /* 0x000000ff04207812 */ /* 0x000fe400078ec0ff */
[----:B------:R-:W-:-:S02]  /*a240*/  SHF.R.S32.HI R20, RZ, 0x1, R20 ;  /* 0x00000001ff147819 */ /* 0x000fc40000011414 */
[----:B------:R-:W-:Y:S02]  /*a250*/  LOP3.LUT R0, R62, 0x10, R0, 0xf8, !PT ;  /* 0x000000103e007812 */ /* 0x000fe400078ef800 */
[----:B------:R-:W-:Y:S01]  /*a260*/  PRMT R45, R33, 0x7604, R32 ;  /* 0x00007604212d7816 */ /* 0x000fe20000000020 */
[----:B------:R-:W-:Y:S01]  /*a270*/  IMAD R21, R20, 0x1800, R61 ;  /* 0x0000180014157824 */ /* 0x000fe200078e023d */
[----:B------:R-:W-:Y:S02]  /*a280*/  LOP3.LUT R0, R0, R60, RZ, 0x3c, !PT ;  /* 0x0000003c00007212 */ /* 0x000fe400078e3cff */
[----:B------:R-:W-:Y:S02]  /*a290*/  PRMT R20, R29, 0x7604, R28 ;  /* 0x000076041d147816 */ /* 0x000fe4000000001c */
[----:B------:R-:W-:Y:S01]  /*a2a0*/  IADD3 R0, R18, R21, R0 ;  /* 0x0000001512007210 */ /* 0x000fe20007ffe000 */
[----:B------:R-:W0:Y:S01]  /*a2b0*/  LDS.128 R28, [R37+0xf000] ;  /* 0x00f00000251c7984 */ /* 0x000e220000000c00 */
[----:B------:R-:W-:-:S02]  /*a2c0*/  LOP3.LUT R21, R5, 0xff, RZ, 0xc0, !PT ;  /* 0x000000ff05157812 */ /* 0x000fc400078ec0ff */
[----:B------:R-:W-:Y:S01]  /*a2d0*/  LOP3.LUT R42, R6, 0xff, RZ, 0xc0, !PT ;  /* 0x000000ff062a7812 */ /* 0x000fe200078ec0ff */
[----:B------:R-:W1:Y:S01]  /*a2e0*/  LDS.128 R32, [R0+0xf000] ;  /* 0x00f0000000207984 */ /* 0x000e620000000c00 */
[----:B------:R-:W-:Y:S02]  /*a2f0*/  LOP3.LUT R43, R43, 0xff, RZ, 0xc0, !PT ;  /* 0x000000ff2b2b7812 */ /* 0x000fe400078ec0ff */
[----:B------:R-:W-:Y:S02]  /*a300*/  PRMT R40, R40, 0x7604, R21 ;  /* 0x0000760428287816 */ /* 0x000fe40000000015 */
[----:B------:R-:W-:Y:S02]  /*a310*/  SHF.R.U32.HI R47, RZ, 0x10, R5 ;  /* 0x00000010ff2f7819 */ /* 0x000fe40000011605 */
[----:B------:R-:W-:Y:S02]  /*a320*/  SHF.R.U32.HI R21, RZ, 0x10, R13 ;  /* 0x00000010ff157819 */ /* 0x000fe4000001160d */
[----:B------:R-:W-:Y:S01]  /*a330*/  PRMT R49, R43, 0x7604, R42 ;  /* 0x000076042b317816 */ /* 0x000fe2000000002a */
[----:B------:R-:W-:Y:S01]  /*a340*/  IMAD.U32 R47, R47, 0x10000, RZ ;  /* 0x000100002f2f7824 */ /* 0x000fe200078e00ff */
[----:B------:R-:W-:Y:S01]  /*a350*/  SHF.R.U32.HI R51, RZ, 0x10, R7 ;  /* 0x00000010ff337819 */ /* 0x000fe20000011607 */
[----:B------:R-:W-:Y:S01]  /*a360*/  IMAD.U32 R21, R21, 0x10000, RZ ;  /* 0x0001000015157824 */ /* 0x000fe200078e00ff */
[----:B------:R-:W-:-:S02]  /*a370*/  SHF.R.U32.HI R43, RZ, 0x10, R15 ;  /* 0x00000010ff2b7819 */ /* 0x000fc4000001160f */
[----:B------:R-:W-:Y:S01]  /*a380*/  LOP3.LUT R45, R45, 0xff0000, R4, 0xf8, !PT ;  /* 0x00ff00002d2d7812 */ /* 0x000fe200078ef804 */
[----:B------:R-:W-:Y:S01]  /*a390*/  IMAD.U32 R51, R51, 0x10000, RZ ;  /* 0x0001000033337824 */ /* 0x000fe200078e00ff */
[----:B------:R-:W-:Y:S01]  /*a3a0*/  LOP3.LUT R47, R40, 0xff0000, R47, 0xf8, !PT ;  /* 0x00ff0000282f7812 */ /* 0x000fe200078ef82f */
[----:B------:R-:W-:Y:S01]  /*a3b0*/  IMAD.U32 R43, R43, 0x10000, RZ ;  /* 0x000100002b2b7824 */ /* 0x000fe200078e00ff */
        /* <DEDUP_REMOVED lines=10> */
[--C-:B------:R-:W-:Y:S02]  /*a460*/  LOP3.LUT R13, R49, 0xff0000, R6.reuse, 0xf8, !PT ;  /* 0x00ff0000310d7812 */ /* 0x100fe400078ef806 */
[-C--:B0-----:R-:W-:Y:S02]  /*a470*/  F2FP.F16.E4M3.UNPACK_B R14, R29.reuse ;  /* 0x0000001dff0e723e */ /* 0x081fe400020006ff */
[----:B------:R-:W-:Y:S02]  /*a480*/  F2FP.F16.E4M3.UNPACK_B R40, R29.H1 ;  /* 0x0000001dff28723e */ /* 0x000fe400030006ff */
[----:B------:R-:W-:Y:S02]  /*a490*/  F2FP.F16.E4M3.UNPACK_B R48, R45 ;  /* 0x0000002dff30723e */ /* 0x000fe400020006ff */
[----:B-1----:R-:W-:Y:S02]  /*a4a0*/  F2FP.F16.E4M3.UNPACK_B R21, R33 ;  /* 0x00000021ff15723e */ /* 0x002fe400020006ff */
[----:B------:R-:W-:Y:S01]  /*a4b0*/  F2FP.F16.E4M3.UNPACK_B R29, R44 ;  /* 0x0000002cff1d723e */ /* 0x000fe200020006ff */
[----:B------:R-:W-:Y:S01]  /*a4c0*/  HADD2.F32 R50, -RZ, R48.H0_H0 ;  /* 0x20000030ff327230 */ /* 0x000fe20000004100 */
[----:B------:R-:W-:Y:S01]  /*a4d0*/  LOP3.LUT R4, R13, 0xff000000, R6, 0xf8, !PT ;  /* 0xff0000000d047812 */ /* 0x000fe200078ef806 */
[----:B------:R-:W-:Y:S01]  /*a4e0*/  HADD2.F32 R6, -RZ, R21.H0_H0 ;  /* 0x20000015ff067230 */ /* 0x000fe20000004100 */
[-C--:B------:R-:W-:Y:S01]  /*a4f0*/  F2FP.F16.E4M3.UNPACK_B R41, R31.reuse ;  /* 0x0000001fff29723e */ /* 0x080fe200020006ff */
[--C-:B------:R-:W-:Y:S01]  /*a500*/  HADD2.F32 R13, -RZ, R14.reuse.H0_H0 ;  /* 0x2000000eff0d7230 */ /* 0x100fe20000004100 */
[----:B------:R-:W-:Y:S01]  /*a510*/  F2FP.F16.E4M3.UNPACK_B R46, R31.H1 ;  /* 0x0000001fff2e723e */ /* 0x000fe200030006ff */
[----:B------:R-:W-:Y:S01]  /*a520*/  HADD2.F32 R31, -RZ, R29.H0_H0 ;  /* 0x2000001dff1f7230 */ /* 0x000fe20000004100 */
[----:B------:R-:W-:Y:S01]  /*a530*/  LOP3.LUT R49, R43, 0xff000000, R15, 0xf8, !PT ;  /* 0xff0000002b317812 */ /* 0x000fe200078ef80f */
[----:B------:R-:W-:Y:S01]  /*a540*/  HADD2.F32 R21, -RZ, R21.H1_H1 ;  /* 0x30000015ff157230 */ /* 0x000fe20000004100 */
[-C--:B------:R-:W-:Y:S01]  /*a550*/  F2FP.F16.E4M3.UNPACK_B R15, R28.reuse ;  /* 0x0000001cff0f723e */ /* 0x080fe200020006ff */
[----:B------:R-:W-:Y:S01]  /*a560*/  HADD2.F32 R14, -RZ, R14.H1_H1 ;  /* 0x3000000eff0e7230 */ /* 0x000fe20000004100 */
[----:B------:R-:W-:-:S02]  /*a570*/  F2FP.F16.E4M3.UNPACK_B R39, R28.H1 ;  /* 0x0000001cff27723e */ /* 0x000fc400030006ff */
[-C--:B------:R-:W-:Y:S02]  /*a580*/  F2FP.F16.E4M3.UNPACK_B R28, R32.reuse ;  /* 0x00000020ff1c723e */ /* 0x080fe400020006ff */
[----:B------:R-:W-:Y:S01]  /*a590*/  F2FP.F16.E4M3.UNPACK_B R43, R32.H1 ;  /* 0x00000020ff2b723e */ /* 0x000fe200030006ff */
[C---:B------:R-:W-:Y:S01]  /*a5a0*/  FMUL.FTZ R32, R6.reuse, R50 ;  /* 0x0000003206207220 */ /* 0x040fe20000410000 */
[-C--:B------:R-:W-:Y:S02]  /*a5b0*/  F2FP.F16.E4M3.UNPACK_B R42, R35.reuse ;  /* 0x00000023ff2a723e */ /* 0x080fe400020006ff */
[----:B------:R-:W-:Y:S01]  /*a5c0*/  F2FP.F16.E4M3.UNPACK_B R47, R35.H1 ;  /* 0x00000023ff2f723e */ /* 0x000fe200030006ff */
[-C--:B------:R-:W-:Y:S01]  /*a5d0*/  FMUL.FTZ R35, R6, R31.reuse ;  /* 0x0000001f06237220 */ /* 0x080fe20000410000 */
[----:B------:R-:W-:Y:S01]  /*a5e0*/  FFMA.FTZ R6, R13, R31, -R32 ;  /* 0x0000001f0d067223 */ /* 0x000fe20000010820 */
[----:B------:R-:W-:Y:S01]  /*a5f0*/  F2FP.F16.E4M3.UNPACK_B R33, R33.H1 ;  /* 0x00000021ff21723e */ /* 0x000fe200030006ff */
[----:B------:R-:W-:-:S02]  /*a600*/  HADD2.F32 R32, -RZ, R29.H1_H1 ;  /* 0x3000001dff207230 */ /* 0x000fc40000004100 */
[----:B------:R-:W-:Y:S01]  /*a610*/  FFMA.FTZ R13, R13, R50, R35 ;  /* 0x000000320d0d7223 */ /* 0x000fe20000010023 */
[----:B------:R-:W-:Y:S01]  /*a620*/  F2FP.F16.E4M3.UNPACK_B R35, R45.H1 ;  /* 0x0000002dff23723e */ /* 0x000fe200030006ff */
[----:B------:R-:W-:Y:S01]  /*a630*/  HADD2.F32 R45, -RZ, R48.H1_H1 ;  /* 0x30000030ff2d7230 */ /* 0x000fe20000004100 */
[----:B------:R-:W-:Y:S01]  /*a640*/  F2FP.F16.E4M3.UNPACK_B R44, R44.H1 ;  /* 0x0000002cff2c723e */ /* 0x000fe200030006ff */
[----:B------:R-:W-:Y:S01]  /*a650*/  HADD2.F32 R29, -RZ, R33.H0_H0 ;  /* 0x20000021ff1d7230 */ /* 0x000fe20000004100 */
[----:B------:R-:W-:Y:S01]  /*a660*/  LOP3.LUT R52, R51, 0xff000000, R7, 0xf8, !PT ;  /* 0xff00000033347812 */ /* 0x000fe200078ef807 */
[----:B------:R-:W-:Y:S02]  /*a670*/  HADD2.F32 R50, -RZ, R35.H0_H0 ;  /* 0x20000023ff327230 */ /* 0x000fe40000004100 */
[C---:B------:R-:W-:Y:S01]  /*a680*/  FMUL.FTZ R51, R21.reuse, R45 ;  /* 0x0000002d15337220 */ /* 0x040fe20000410000 */
[----:B------:R-:W-:Y:S02]  /*a690*/  HADD2.F32 R48, -RZ, R44.H0_H0 ;  /* 0x2000002cff307230 */ /* 0x000fe40000004100 */
[----:B------:R-:W-:Y:S01]  /*a6a0*/  FMUL.FTZ R54, R21, R32 ;  /* 0x0000002015367220 */ /* 0x000fe20000410000 */
[----:B------:R-:W-:-:S02]  /*a6b0*/  HADD2.F32 R31, -RZ, R40.H0_H0 ;  /* 0x20000028ff1f7230 */ /* 0x000fc40000004100 */
[C---:B------:R-:W-:Y:S01]  /*a6c0*/  FMUL.FTZ R56, R29.reuse, R50 ;  /* 0x000000321d387220 */ /* 0x040fe20000410000 */
[C---:B------:R-:W-:Y:S01]  /*a6d0*/  FFMA.FTZ R21, R14.reuse, R32, -R51 ;  /* 0x000000200e157223 */ /* 0x040fe20000010833 */
[-C--:B------:R-:W-:Y:S01]  /*a6e0*/  FMUL.FTZ R53, R29, R48.reuse ;  /* 0x000000301d357220 */ /* 0x080fe20000410000 */
[----:B------:R-:W-:Y:S01]  /*a6f0*/  FFMA.FTZ R14, R14, R45, R54 ;  /* 0x0000002d0e0e7223 */ /* 0x000fe20000010036 */
[C---:B------:R-:W-:Y:S01]  /*a700*/  FFMA.FTZ R29, R31.reuse, R48, -R56 ;  /* 0x000000301f1d7223 */ /* 0x040fe20000010838 */
[----:B------:R-:W-:Y:S02]  /*a710*/  HADD2.F32 R51, -RZ, R35.H1_H1 ;  /* 0x30000023ff337230 */ /* 0x000fe40000004100 */
[----:B------:R-:W-:Y:S01]  /*a720*/  FFMA.FTZ R31, R31, R50, R53 ;  /* 0x000000321f1f7223 */ /* 0x000fe20000010035 */
[----:B------:R-:W-:Y:S01]  /*a730*/  F2FP.F16.E4M3.UNPACK_B R50, R52 ;  /* 0x00000034ff32723e */ /* 0x000fe200020006ff */
[----:B------:R-:W-:Y:S01]  /*a740*/  HADD2.F32 R32, -RZ, R33.H1_H1 ;  /* 0x30000021ff207230 */ /* 0x000fe20000004100 */
[----:B------:R-:W-:Y:S01]  /*a750*/  F2FP.F16.E4M3.UNPACK_B R7, R34 ;  /* 0x00000022ff07723e */ /* 0x000fe200020006ff */
[----:B------:R-:W-:Y:S01]  /*a760*/  HADD2.F32 R45, -RZ, R44.H1_H1 ;  /* 0x3000002cff2d7230 */ /* 0x000fe20000004100 */
[----:B------:R-:W-:Y:S01]  /*a770*/  F2FP.F16.E4M3.UNPACK_B R44, R49 ;  /* 0x00000031ff2c723e */ /* 0x000fe200020006ff */
[----:B------:R-:W-:-:S02]  /*a780*/  HADD2.F32 R40, -RZ, R40.H1_H1 ;  /* 0x30000028ff287230 */ /* 0x000fc40000004100 */
[C---:B------:R-:W-:Y:S01]  /*a790*/  FMUL.FTZ R53, R32.reuse, R51 ;  /* 0x0000003320357220 */ /* 0x040fe20000410000 */
[----:B------:R-:W-:Y:S02]  /*a7a0*/  HADD2.F32 R54, -RZ, R50.H0_H0 ;  /* 0x20000032ff367230 */ /* 0x000fe40000004100 */
[-C--:B------:R-:W-:Y:S01]  /*a7b0*/  FMUL.FTZ R56, R32, R45.reuse ;  /* 0x0000002d20387220 */ /* 0x080fe20000410000 */
[----:B------:R-:W-:Y:S02]  /*a7c0*/  HADD2.F32 R35, -RZ, R42.H0_H0 ;  /* 0x2000002aff237230 */ /* 0x000fe40000004100 */
[C---:B------:R-:W-:Y:S01]  /*a7d0*/  FFMA.FTZ R32, R40.reuse, R45, -R53 ;  /* 0x0000002d28207223 */ /* 0x040fe20000010835 */
[----:B------:R-:W-:Y:S02]  /*a7e0*/  HADD2.F32 R48, -RZ, R44.H0_H0 ;  /* 0x2000002cff307230 */ /* 0x000fe40000004100 */
[----:B------:R-:W-:Y:S01]  /*a7f0*/  FFMA.FTZ R40, R40, R51, R56 ;  /* 0x0000003328287223 */ /* 0x000fe20000010038 */
[----:B------:R-:W-:-:S02]  /*a800*/  HADD2.F32 R33, -RZ, R41.H0_H0 ;  /* 0x20000029ff217230 */ /* 0x000fc40000004100 */
[C---:B------:R-:W-:Y:S01]  /*a810*/  FMUL.FTZ R58, R35.reuse, R54 ;  /* 0x00000036233a7220 */ /* 0x040fe20000410000 */
[----:B------:R-:W-:Y:S01]  /*a820*/  F2FP.F16.E4M3.UNPACK_B R51, R52.H1 ;  /* 0x00000034ff33723e */ /* 0x000fe200030006ff */
[-C--:B------:R-:W-:Y:S01]  /*a830*/  FMUL.FTZ R55, R35, R48.reuse ;  /* 0x0000003023377220 */ /* 0x080fe20000410000 */
[----:B------:R-:W-:Y:S01]  /*a840*/  F2FP.F16.E4M3.UNPACK_B R49, R49.H1 ;  /* 0x00000031ff31723e */ /* 0x000fe200030006ff */
[C---:B------:R-:W-:Y:S01]  /*a850*/  FFMA.FTZ R35, R33.reuse, R48, -R58 ;  /* 0x0000003021237223 */ /* 0x040fe2000001083a */
[----:B------:R-:W-:Y:S02]  /*a860*/  HADD2.F32 R48, -RZ, R44.H1_H1 ;  /* 0x3000002cff307230 */ /* 0x000fe40000004100 */
[----:B------:R-:W-:Y:S01]  /*a870*/  FFMA.FTZ R33, R33, R54, R55 ;  /* 0x0000003621217223 */ /* 0x000fe20000010037 */
[----:B------:R-:W-:Y:S01]  /*a880*/  HADD2.F32 R52, -RZ, R50.H1_H1 ;  /* 0x30000032ff347230 */ /* 0x000fe20000004100 */
[----:B------:R-:W-:Y:S01]  /*a890*/  F2FP.F16.E4M3.UNPACK_B R34, R34.H1 ;  /* 0x00000022ff22723e */ /* 0x000fe200030006ff */
[----:B------:R-:W-:Y:S01]  /*a8a0*/  HADD2.F32 R42, -RZ, R42.H1_H1 ;  /* 0x3000002aff2a7230 */ /* 0x000fe20000004100 */
[-C--:B------:R-:W-:Y:S01]  /*a8b0*/  F2FP.F16.E4M3.UNPACK_B R5, R30.reuse ;  /* 0x0000001eff05723e */ /* 0x080fe200020006ff */
[----:B------:R-:W-:Y:S01]  /*a8c0*/  HADD2.F32 R53, -RZ, R51.H0_H0 ;  /* 0x20000033ff357230 */ /* 0x000fe20000004100 */
[----:B------:R-:W-:Y:S01]  /*a8d0*/  F2FP.F16.E4M3.UNPACK_B R30, R30.H1 ;  /* 0x0000001eff1e723e */ /* 0x000fe200030006ff */
        /* <DEDUP_REMOVED lines=12> */
[----:B------:R-:W-:Y:S01]  /*a9a0*/  FFMA.FTZ R45, R45, R53, R58 ;  /* 0x000000352d2d7223 */ /* 0x000fe2000001003a */
[----:B------:R-:W-:Y:S01]  /*a9b0*/  F2FP.F16.E4M3.UNPACK_B R53, R38.H1 ;  /* 0x00000026ff35723e */ /* 0x000fe200030006ff */
[----:B------:R-:W-:Y:S01]  /*a9c0*/  HADD2.F32 R48, -RZ, R46.H1_H1 ;  /* 0x3000002eff307230 */ /* 0x000fe20000004100 */
[----:B------:R-:W-:Y:S01]  /*a9d0*/  F2FP.F16.E4M3.UNPACK_B R50, R20.H1 ;  /* 0x00000014ff32723e */ /* 0x000fe200030006ff */
[----:B------:R-:W-:Y:S01]  /*a9e0*/  HADD2.F32 R55, -RZ, R51.H1_H1 ;  /* 0x30000033ff377230 */ /* 0x000fe20000004100 */
[----:B------:R-:W-:Y:S01]  /*a9f0*/  F2FP.SATFINITE.E4M3.F32.PACK_AB_MERGE_C R31, R40, R31, RZ ;  /* 0x0000001f281f723e */ /* 0x000fe200048070ff */
[----:B------:R-:W-:Y:S02]  /*aa00*/  HADD2.F32 R54, -RZ, R53.H0_H0 ;  /* 0x20000035ff367230 */ /* 0x000fe40000004100 */
[----:B------:R-:W-:-:S02]  /*aa10*/  HADD2.F32 R46, -RZ, R43.H0_H0 ;  /* 0x2000002bff2e7230 */ /* 0x000fc40000004100 */
[C---:B------:R-:W-:Y:S01]  /*aa20*/  FMUL.FTZ R59, R47.reuse, R55 ;  /* 0x000000372f3b7220 */ /* 0x040fe20000410000 */
[--C-:B------:R-:W-:Y:S01]  /*aa30*/  HADD2.F32 R51, -RZ, R50.reuse.H0_H0 ;  /* 0x20000032ff337230 */ /* 0x100fe20000004100 */
[----:B------:R-:W-:Y:S01]  /*aa40*/  F2FP.SATFINITE.E4M3.F32.PACK_AB_MERGE_C R13, R14, R13, R31 ;  /* 0x0000000d0e0d723e */ /* 0x000fe2000480701f */
[----:B------:R-:W-:Y:S02]  /*aa50*/  HADD2.F32 R52, -RZ, R49.H1_H1 ;  /* 0x30000031ff347230 */ /* 0x000fe40000004100 */
[C---:B------:R-:W-:Y:S01]  /*aa60*/  FMUL.FTZ R56, R46.reuse, R54 ;  /* 0x000000362e387220 */ /* 0x040fe20000410000 */
[----:B------:R-:W-:Y:S02]  /*aa70*/  HADD2.F32 R49, -RZ, R39.H0_H0 ;  /* 0x20000027ff317230 */ /* 0x000fe40000004100 */
[-C--:B------:R-:W-:Y:S01]  /*aa80*/  FMUL.FTZ R57, R46, R51.reuse ;  /* 0x000000332e397220 */ /* 0x080fe20000410000 */
[----:B------:R-:W-:Y:S02]  /*aa90*/  HADD2.F32 R43, -RZ, R43.H1_H1 ;  /* 0x3000002bff2b7230 */ /* 0x000fe40000004100 */
[-C--:B------:R-:W-:Y:S01]  /*aaa0*/  FMUL.FTZ R58, R47, R52.reuse ;  /* 0x000000342f3a7220 */ /* 0x080fe20000410000 */
[----:B------:R-:W-:Y:S01]  /*aab0*/  FFMA.FTZ R46, R48, R52, -R59 ;  /* 0x00000034302e7223 */ /* 0x000fe2000001083b */
[C---:B------:R-:W-:Y:S01]  /*aac0*/  FFMA.FTZ R47, R49.reuse, R51, -R56 ;  /* 0x00000033312f7223 */ /* 0x040fe20000010838 */
[----:B------:R-:W-:Y:S01]  /*aad0*/  FFMA.FTZ R49, R49, R54, R57 ;  /* 0x0000003631317223 */ /* 0x000fe20000010039 */
[----:B------:R-:W-:Y:S01]  /*aae0*/  HADD2.F32 R54, -RZ, R53.H1_H1 ;  /* 0x30000035ff367230 */ /* 0x000fe20000004100 */
[----:B------:R-:W-:Y:S01]  /*aaf0*/  F2FP.F16.E4M3.UNPACK_B R51, R38 ;  /* 0x00000026ff33723e */ /* 0x000fe200020006ff */
[----:B------:R-:W-:Y:S01]  /*ab00*/  HADD2.F32 R52, -RZ, R50.H1_H1 ;  /* 0x30000032ff347230 */ /* 0x000fe20000004100 */
[----:B------:R-:W-:Y:S01]  /*ab10*/  F2FP.F16.E4M3.UNPACK_B R50, R20 ;  /* 0x00000014ff32723e */ /* 0x000fe200020006ff */
[----:B------:R-:W-:-:S02]  /*ab20*/  HADD2.F32 R39, -RZ, R39.H1_H1 ;  /* 0x30000027ff277230 */ /* 0x000fc40000004100 */
[C---:B------:R-:W-:Y:S01]  /*ab30*/  FMUL.FTZ R20, R43.reuse, R54 ;  /* 0x000000362b147220 */ /* 0x040fe20000410000 */
[----:B------:R-:W-:Y:S01]  /*ab40*/  FFMA.FTZ R48, R48, R55, R58 ;  /* 0x0000003730307223 */ /* 0x000fe2000001003a */
[-C--:B------:R-:W-:Y:S01]  /*ab50*/  FMUL.FTZ R53, R43, R52.reuse ;  /* 0x000000342b357220 */ /* 0x080fe20000410000 */
[--C-:B------:R-:W-:Y:S02]  /*ab60*/  HADD2.F32 R43, -RZ, R51.reuse.H0_H0 ;  /* 0x20000033ff2b7230 */ /* 0x100fe40000004100 */
[C---:B------:R-:W-:Y:S01]  /*ab70*/  FFMA.FTZ R56, R39.reuse, R52, -R20 ;  /* 0x0000003427387223 */ /* 0x040fe20000010814 */
[----:B------:R-:W-:Y:S02]  /*ab80*/  HADD2.F32 R38, -RZ, R28.H0_H0 ;  /* 0x2000001cff267230 */ /* 0x000fe40000004100 */
[----:B------:R-:W-:Y:S01]  /*ab90*/  FFMA.FTZ R58, R39, R54, R53 ;  /* 0x00000036273a7223 */ /* 0x000fe20000010035 */
[----:B------:R-:W-:Y:S01]  /*aba0*/  HADD2.F32 R39, -RZ, R50.H0_H0 ;  /* 0x20000032ff277230 */ /* 0x000fe20000004100 */
[----:B------:R-:W-:Y:S01]  /*abb0*/  F2FP.F16.E4M3.UNPACK_B R52, R4.H1 ;  /* 0x00000004ff34723e */ /* 0x000fe200030006ff */
[----:B------:R-:W-:-:S02]  /*abc0*/  HADD2.F32 R51, -RZ, R51.H1_H1 ;  /* 0x30000033ff337230 */ /* 0x000fc40000004100 */
[C---:B------:R-:W-:Y:S01]  /*abd0*/  FMUL.FTZ R53, R38.reuse, R43 ;  /* 0x0000002b26357220 */ /* 0x040fe20000410000 */
[----:B------:R-:W-:Y:S02]  /*abe0*/  HADD2.F32 R28, -RZ, R28.H1_H1 ;  /* 0x3000001cff1c7230 */ /* 0x000fe40000004100 */
[----:B------:R-:W-:Y:S01]  /*abf0*/  FMUL.FTZ R55, R38, R39 ;  /* 0x0000002726377220 */ /* 0x000fe20000410000 */
[----:B------:R-:W-:Y:S01]  /*ac00*/  HADD2.F32 R50, -RZ, R50.H1_H1 ;  /* 0x30000032ff327230 */ /* 0x000fe20000004100 */
[----:B------:R-:W-:Y:S01]  /*ac10*/  F2FP.F16.E4M3.UNPACK_B R38, R12.H1 ;  /* 0x0000000cff26723e */ /* 0x000fe200030006ff */
[--C-:B------:R-:W-:Y:S02]  /*ac20*/  HADD2.F32 R20, -RZ, R15.reuse.H0_H0 ;  /* 0x2000000fff147230 */ /* 0x100fe40000004100 */
[C---:B------:R-:W-:Y:S01]  /*ac30*/  FMUL.FTZ R54, R28.reuse, R51 ;  /* 0x000000331c367220 */ /* 0x040fe20000410000 */
[----:B------:R-:W-:Y:S02]  /*ac40*/  HADD2.F32 R15, -RZ, R15.H1_H1 ;  /* 0x3000000fff0f7230 */ /* 0x000fe40000004100 */
[----:B------:R-:W-:Y:S01]  /*ac50*/  FMUL.FTZ R28, R28, R50 ;  /* 0x000000321c1c7220 */ /* 0x000fe20000410000 */
[----:B------:R-:W-:Y:S01]  /*ac60*/  F2FP.F16.E4M3.UNPACK_B R12, R12 ;  /* 0x0000000cff0c723e */ /* 0x000fe200020006ff */
[C---:B------:R-:W-:Y:S01]  /*ac70*/  FFMA.FTZ R53, R20.reuse, R39, -R53 ;  /* 0x0000002714357223 */ /* 0x040fe20000010835 */
[----:B------:R-:W-:Y:S01]  /*ac80*/  FFMA.FTZ R55, R20, R43, R55 ;  /* 0x0000002b14377223 */ /* 0x000fe20000010037 */
[----:B------:R-:W-:-:S02]  /*ac90*/  HADD2.F32 R43, -RZ, R52.H0_H0 ;  /* 0x20000034ff2b7230 */ /* 0x000fc40000004100 */
[C---:B------:R-:W-:Y:S01]  /*aca0*/  FFMA.FTZ R54, R15.reuse, R50, -R54 ;  /* 0x000000320f367223 */ /* 0x040fe20000010836 */
[----:B------:R-:W-:Y:S02]  /*acb0*/  HADD2.F32 R20, -RZ, R34.H0_H0 ;  /* 0x20000022ff147230 */ /* 0x000fe40000004100 */
[----:B------:R-:W-:Y:S01]  /*acc0*/  FFMA.FTZ R50, R15, R51, R28 ;  /* 0x000000330f327223 */ /* 0x000fe2000001001c */
[--C-:B------:R-:W-:Y:S01]  /*acd0*/  HADD2.F32 R28, -RZ, R38.reuse.H0_H0 ;  /* 0x20000026ff1c7230 */ /* 0x100fe20000004100 */
[----:B------:R-:W-:Y:S01]  /*ace0*/  F2FP.F16.E4M3.UNPACK_B R4, R4 ;  /* 0x00000004ff04723e */ /* 0x000fe200020006ff */
[----:B------:R-:W-:Y:S02]  /*acf0*/  HADD2.F32 R39, -RZ, R38.H1_H1 ;  /* 0x30000026ff277230 */ /* 0x000fe40000004100 */
[C---:B------:R-:W-:Y:S01]  /*ad00*/  FMUL.FTZ R38, R20.reuse, R43 ;  /* 0x0000002b14267220 */ /* 0x040fe20000410000 */
[----:B------:R-:W-:Y:S02]  /*ad10*/  HADD2.F32 R15, -RZ, R30.H0_H0 ;  /* 0x2000001eff0f7230 */ /* 0x000fe40000004100 */
[----:B------:R-:W-:Y:S01]  /*ad20*/  FMUL.FTZ R20, R20, R28 ;  /* 0x0000001c14147220 */ /* 0x000fe20000410000 */
[----:B------:R-:W-:-:S02]  /*ad30*/  HADD2.F32 R34, -RZ, R34.H1_H1 ;  /* 0x30000022ff227230 */ /* 0x000fc40000004100 */
[----:B------:R-:W-:Y:S02]  /*ad40*/  HADD2.F32 R51, -RZ, R52.H1_H1 ;  /* 0x30000034ff337230 */ /* 0x000fe40000004100 */
[C---:B------:R-:W-:Y:S01]  /*ad50*/  FFMA.FTZ R38, R15.reuse, R28, -R38 ;  /* 0x0000001c0f267223 */ /* 0x040fe20000010826 */
[----:B------:R-:W-:Y:S02]  /*ad60*/  HADD2.F32 R30, -RZ, R30.H1_H1 ;  /* 0x3000001eff1e7230 */ /* 0x000fe40000004100 */
[C---:B------:R-:W-:Y:S01]  /*ad70*/  FMUL.FTZ R28, R34.reuse, R39 ;  /* 0x00000027221c7220 */ /* 0x040fe20000410000 */
[----:B------:R-:W-:Y:S01]  /*ad80*/  FMUL.FTZ R57, R34, R51 ;  /* 0x0000003322397220 */ /* 0x000fe20000410000 */
[----:B------:R-:W-:Y:S01]  /*ad90*/  FFMA.FTZ R34, R15, R43, R20 ;  /* 0x0000002b0f227223 */ /* 0x000fe20000010014 */
[--C-:B------:R-:W-:Y:S02]  /*ada0*/  HADD2.F32 R15, -RZ, R12.reuse.H0_H0 ;  /* 0x2000000cff0f7230 */ /* 0x100fe40000004100 */
[----:B------:R-:W-:Y:S01]  /*adb0*/  FFMA.FTZ R51, R30, R51, R28 ;  /* 0x000000331e337223 */ /* 0x000fe2000001001c */
[----:B------:R-:W-:-:S02]  /*adc0*/  HADD2.F32 R20, -RZ, R12.H1_H1 ;  /* 0x3000000cff147230 */ /* 0x000fc40000004100 */
[----:B------:R-:W-:Y:S01]  /*add0*/  FFMA.FTZ R57, R30, R39, -R57 ;  /* 0x000000271e397223 */ /* 0x000fe20000010839 */
[--C-:B------:R-:W-:Y:S02]  /*ade0*/  HADD2.F32 R12, -RZ, R7.reuse.H0_H0 ;  /* 0x20000007ff0c7230 */ /* 0x100fe40000004100 */
[--C-:B------:R-:W-:Y:S01]  /*adf0*/  HADD2.F32 R28, -RZ, R4.reuse.H1_H1 ;  /* 0x30000004ff1c7230 */ /* 0x100fe20000004100 */
[----:B------:R-:W-:Y:S01]  /*ae00*/  F2FP.SATFINITE.E4M3.F32.PACK_AB_MERGE_C R34, R51, R34, RZ ;  /* 0x000000223322723e */ /* 0x000fe200048070ff */
[----:B------:R-:W-:Y:S01]  /*ae10*/  HADD2.F32 R7, -RZ, R7.H1_H1 ;  /* 0x30000007ff077230 */ /* 0x000fe20000004100 */
[----:B------:R-:W-:Y:S01]  /*ae20*/  F2FP.SATFINITE.E4M3.F32.PACK_AB_MERGE_C R38, R57, R38, RZ ;  /* 0x000000263926723e */ /* 0x000fe200048070ff */
[----:B------:R-:W-:Y:S02]  /*ae30*/  HADD2.F32 R39, -RZ, R4.H0_H0 ;  /* 0x20000004ff277230 */ /* 0x000fe40000004100 */
[--C-:B------:R-:W-:Y:S02]  /*ae40*/  HADD2.F32 R4, -RZ, R5.reuse.H0_H0 ;  /* 0x20000005ff047230 */ /* 0x100fe40000004100 */
[----:B------:R-:W-:Y:S01]  /*ae50*/  FMUL.FTZ R30, R7, R28 ;  /* 0x0000001c071e7220 */ /* 0x000fe20000410000 */
[----:B------:R-:W-:-:S02]  /*ae60*/  HADD2.F32 R5, -RZ, R5.H1_H1 ;  /* 0x30000005ff057230 */ /* 0x000fc40000004100 */
[C---:B------:R-:W-:Y:S01]  /*ae70*/  FMUL.FTZ R43, R12.reuse, R39 ;  /* 0x000000270c2b7220 */ /* 0x040fe20000410000 */
[-C--:B------:R-:W-:Y:S01]  /*ae80*/  FMUL.FTZ R7, R7, R20.reuse ;  /* 0x0000001407077220 */ /* 0x080fe20000410000 */
[-C--:B------:R-:W-:Y:S01]  /*ae90*/  FMUL.FTZ R12, R12, R15.reuse ;  /* 0x0000000f0c0c7220 */ /* 0x080fe20000410000 */
[C---:B------:R-:W-:Y:S02]  /*aea0*/  FFMA.FTZ R30, R5.reuse, R20, -R30 ;  /* 0x00000014051e7223 */ /* 0x040fe4000001081e */
[----:B------:R-:W-:Y:S01]  /*aeb0*/  FFMA.FTZ R28, R5, R28, R7 ;  /* 0x0000001c051c7223 */ /* 0x000fe20000010007 */
[C---:B------:R-:W-:Y:S01]  /*aec0*/  FFMA.FTZ R43, R4.reuse, R15, -R43 ;  /* 0x0000000f042b7223 */ /* 0x040fe2000001082b */
[----:B------:R-:W-:Y:S01]  /*aed0*/  FFMA.FTZ R39, R4, R39, R12 ;  /* 0x0000002704277223 */ /* 0x000fe2000001000c */
[----:B------:R-:W-:Y:S02]  /*aee0*/  F2FP.SATFINITE.E4M3.F32.PACK_AB_MERGE_C R5, R32, R29, RZ ;  /* 0x0000001d2005723e */ /* 0x000fe400048070ff */
[----:B------:R-:W-:-:S02]  /*aef0*/  F2FP.SATFINITE.E4M3.F32.PACK_AB_MERGE_C R7, R46, R41, RZ ;  /* 0x000000292e07723e */ /* 0x000fc400048070ff */
[----:B------:R-:W-:Y:S02]  /*af00*/  F2FP.SATFINITE.E4M3.F32.PACK_AB_MERGE_C R4, R56, R47, RZ ;  /* 0x0000002f3804723e */ /* 0x000fe400048070ff */
[----:B------:R-:W-:Y:S02]  /*af10*/  F2FP.SATFINITE.E4M3.F32.PACK_AB_MERGE_C R15, R48, R45, RZ ;  /* 0x0000002d300f723e */ /* 0x000fe400048070ff */
[----:B------:R-:W-:Y:S02]  /*af20*/  F2FP.SATFINITE.E4M3.F32.PACK_AB_MERGE_C R12, R58, R49, RZ ;  /* 0x000000313a0c723e */ /* 0x000fe400048070ff */
[----:B------:R-:W-:Y:S02]  /*af30*/  F2FP.SATFINITE.E4M3.F32.PACK_AB_MERGE_C R5, R21, R6, R5 ;  /* 0x000000061505723e */ /* 0x000fe40004807005 */
[----:B------:R-:W-:Y:S02]  /*af40*/  F2FP.SATFINITE.E4M3.F32.PACK_AB_MERGE_C R7, R44, R35, R7 ;  /* 0x000000232c07723e */ /* 0x000fe40004807007 */
[----:B------:R-:W-:-:S02]  /*af50*/  F2FP.SATFINITE.E4M3.F32.PACK_AB_MERGE_C R4, R54, R53, R4 ;  /* 0x000000353604723e */ /* 0x000fc40004807004 */
[----:B------:R-:W-:Y:S02]  /*af60*/  F2FP.SATFINITE.E4M3.F32.PACK_AB_MERGE_C R6, R30, R43, R38 ;  /* 0x0000002b1e06723e */ /* 0x000fe40004807026 */
[----:B------:R-:W-:Y:S02]  /*af70*/  F2FP.SATFINITE.E4M3.F32.PACK_AB_MERGE_C R15, R42, R33, R15 ;  /* 0x000000212a0f723e */ /* 0x000fe4000480700f */
[----:B------:R-:W-:Y:S01]  /*af80*/  F2FP.SATFINITE.E4M3.F32.PACK_AB_MERGE_C R12, R50, R55, R12 ;  /* 0x00000037320c723e */ /* 0x000fe2000480700c */
[----:B------:R0:W-:Y:S01]  /*af90*/  STS.128 [R37+0xf000], R4 ;  /* 0x00f0000425007388 */ /* 0x0001e20000000c00 */
[----:B------:R-:W-:-:S05]  /*afa0*/  F2FP.SATFINITE.E4M3.F32.PACK_AB_MERGE_C R14, R28, R39, R34 ;  /* 0x000000271c0e723e */ /* 0x000fca0004807022 */
[----:B------:R0:W-:Y:S02]  /*afb0*/  STS.128 [R0+0xf000], R12 ;  /* 0x00f0000c00007388 */ /* 0x0001e40000000c00 */
.L_x_1377:
[----:B------:R-:W-:Y:S05]  /*afc0*/  BSYNC B1 ;  /* 0x0000000000017941 */ /* 0x000fea0003800000 */
.L_x_1376:
[----:B------:R-:W-:Y:S05]  /*afd0*/  @P1 BRA `(.L_x_1366) ;  /* 0x0000000c00f81947 */ /* 0x000fea0003800000 */
[----:B----4-:R-:W2:Y:S04]  /*afe0*/  LDL R21, [R1+0x28] ;  /* 0x0000280001157983 */ /* 0x010ea80000100800 */
[----:B------:R-:W4:Y:S01]  /*aff0*/  LDL R49, [R1+0x74] ;  /* 0x0000740001317983 */ /* 0x000f220000100800 */
[----:B0----5:R-:W-:Y:S02]  /*b000*/  SHF.R.U32.HI R0, RZ, 0x8, R24 ;  /* 0x00000008ff007819 */ /* 0x021fe40000011618 */
[----:B------:R-:W-:Y:S02]  /*b010*/  LOP3.LUT R5, R24, 0xff, RZ, 0xc0, !PT ;  /* 0x000000ff18057812 */ /* 0x000fe400078ec0ff */
[----:B------:R-:W-:Y:S02]  /*b020*/  LOP3.LUT R0, R0, 0xff, RZ, 0xc0, !PT ;  /* 0x000000ff00007812 */ /* 0x000fe400078ec0ff */
[----:B------:R-:W-:-:S02]  /*b030*/  SHF.R.U32.HI R14, RZ, 0x8, R25 ;  /* 0x00000008ff0e7819 */ /* 0x000fc40000011619 */
[----:B---3--:R-:W-:Y:S02]  /*b040*/  PRMT R20, R0, 0x7604, R5 ;  /* 0x0000760400147816 */ /* 0x008fe40000000005 */
[----:B------:R-:W-:Y:S02]  /*b050*/  LOP3.LUT R7, R25, 0xff, RZ, 0xc0, !PT ;  /* 0x000000ff19077812 */ /* 0x000fe400078ec0ff */
[----:B------:R-:W-:Y:S02]  /*b060*/  SHF.R.U32.HI R6, RZ, 0x8, R27 ;  /* 0x00000008ff067819 */ /* 0x000fe4000001161b */
[----:B------:R-:W-:Y:S02]  /*b070*/  LOP3.LUT R0, R14, 0xff, RZ, 0xc0, !PT ;  /* 0x000000ff0e007812 */ /* 0x000fe400078ec0ff */
[----:B------:R-:W-:Y:S02]  /*b080*/  LOP3.LUT R13, R27, 0xff, RZ, 0xc0, !PT ;  /* 0x000000ff1b0d7812 */ /* 0x000fe400078ec0ff */
[----:B------:R-:W-:-:S02]  /*b090*/  LOP3.LUT R6, R6, 0xff, RZ, 0xc0, !PT ;  /* 0x000000ff06067812 */ /* 0x000fc400078ec0ff */
[----:B------:R-:W-:Y:S02]  /*b0a0*/  PRMT R28, R0, 0x7604, R7 ;  /* 0x00007604001c7816 */ /* 0x000fe40000000007 */
        /* <DEDUP_REMOVED lines=26> */
[----:B------:R-:W-:Y:S01]  /*b250*/  PRMT R37, R14, 0x7604, R21 ;  /* 0x000076040e257816 */ /* 0x000fe20000000015 */
        /* <DEDUP_REMOVED lines=8> */
[----:B-1----:R-:W-:-:S02]  /*b2e0*/  PRMT R39, R3, 0x7604, R34 ;  /* 0x0000760403277816 */ /* 0x002fc40000000022 */
[----:B------:R-:W-:Y:S01]  /*b2f0*/  SHF.R.U32.HI R3, RZ, 0x10, R24 ;  /* 0x00000010ff037819 */ /* 0x000fe20000011618 */
[----:B------:R-:W0:Y:S01]  /*b300*/  LDS.128 R12, [R0+0xf000] ;  /* 0x00f00000000c7984 */ /* 0x000e220000000c00 */
[----:B------:R-:W-:Y:S02]  /*b310*/  LOP3.LUT R21, R21, 0xff, RZ, 0xc0, !PT ;  /* 0x000000ff15157812 */ /* 0x000fe400078ec0ff */
[----:B------:R-:W-:Y:S02]  /*b320*/  LOP3.LUT R3, R3, 0xff, RZ, 0xc0, !PT ;  /* 0x000000ff03037812 */ /* 0x000fe400078ec0ff */
[----:B------:R-:W-:Y:S02]  /*b330*/  SHF.R.U32.HI R29, RZ, 0x10, R26 ;  /* 0x00000010ff1d7819 */ /* 0x000fe4000001161a */
[----:B------:R-:W-:Y:S02]  /*b340*/  PRMT R3, R3, 0x7054, R20 ;  /* 0x0000705403037816 */ /* 0x000fe40000000014 */
[----:B------:R-:W-:-:S02]  /*b350*/  PRMT R21, R21, 0x7054, R28 ;  /* 0x0000705415157816 */ /* 0x000fc4000000001c */
[----:B------:R-:W-:Y:S02]  /*b360*/  SHF.R.U32.HI R20, RZ, 0x10, R8 ;  /* 0x00000010ff147819 */ /* 0x000fe40000011608 */
[----:B------:R-:W-:Y:S02]  /*b370*/  SHF.R.U32.HI R28, RZ, 0x10, R9 ;  /* 0x00000010ff1c7819 */ /* 0x000fe40000011609 */
[----:B------:R-:W-:Y:S02]  /*b380*/  LOP3.LUT R29, R29, 0xff, RZ, 0xc0, !PT ;  /* 0x000000ff1d1d7812 */ /* 0x000fe400078ec0ff */
[----:B------:R-:W-:Y:S02]  /*b390*/  LOP3.LUT R20, R20, 0xff, RZ, 0xc0, !PT ;  /* 0x000000ff14147812 */ /* 0x000fe400078ec0ff */
[----:B------:R-:W-:Y:S02]  /*b3a0*/  LOP3.LUT R28, R28, 0xff, RZ, 0xc0, !PT ;  /* 0x000000ff1c1c7812 */ /* 0x000fe400078ec0ff */
[----:B------:R-:W-:-:S02]  /*b3b0*/  PRMT R29, R29, 0x7054, R30 ;  /* 0x000070541d1d7816 */ /* 0x000fc4000000001e */
[----:B------:R-:W-:Y:S02]  /*b3c0*/  SHF.R.U32.HI R30, RZ, 0x10, R10 ;  /* 0x00000010ff1e7819 */ /* 0x000fe4000001160a */
[----:B------:R-:W-:Y:S02]  /*b3d0*/  PRMT R33, R20, 0x7054, R33 ;  /* 0x0000705414217816 */ /* 0x000fe40000000021 */
[----:B------:R-:W-:Y:S02]  /*b3e0*/  PRMT R35, R28, 0x7054, R35 ;  /* 0x000070541c237816 */ /* 0x000fe40000000023 */
[----:B------:R-:W-:Y:S02]  /*b3f0*/  LOP3.LUT R28, R21, 0xff000000, R25, 0xf8, !PT ;  /* 0xff000000151c7812 */ /* 0x000fe400078ef819 */
[----:B------:R-:W-:Y:S02]  /*b400*/  LOP3.LUT R30, R30, 0xff, RZ, 0xc0, !PT ;  /* 0x000000ff1e1e7812 */ /* 0x000fe400078ec0ff */
[----:B------:R-:W-:-:S02]  /*b410*/  LOP3.LUT R21, R33, 0xff000000, R8, 0xf8, !PT ;  /* 0xff00000021157812 */ /* 0x000fc400078ef808 */
[----:B------:R-:W-:Y:S02]  /*b420*/  LOP3.LUT R33, R35, 0xff000000, R9, 0xf8, !PT ;  /* 0xff00000023217812 */ /* 0x000fe400078ef809 */
[----:B------:R-:W-:Y:S02]  /*b430*/  PRMT R37, R30, 0x7054, R37 ;  /* 0x000070541e257816 */ /* 0x000fe40000000025 */
[----:B------:R-:W-:Y:S02]  /*b440*/  F2FP.F16.E4M3.UNPACK_B R40, R33 ;  /* 0x00000021ff28723e */ /* 0x000fe400020006ff */
[----:B0-----:R-:W-:Y:S02]  /*b450*/  F2FP.F16.E4M3.UNPACK_B R25, R13 ;  /* 0x0000000dff19723e */ /* 0x001fe400020006ff */
[----:B------:R-:W-:Y:S01]  /*b460*/  PRMT R41, R32, 0x7054, R39 ;  /* 0x0000705420297816 */ /* 0x000fe20000000027 */
[--C-:B------:R-:W-:Y:S01]  /*b470*/  HADD2.F32 R42, -RZ, R40.reuse.H0_H0 ;  /* 0x20000028ff2a7230 */ /* 0x100fe20000004100 */
[----:B------:R-:W-:Y:S01]  /*b480*/  LOP3.LUT R20, R3, 0xff000000, R24, 0xf8, !PT ;  /* 0xff00000003147812 */ /* 0x000fe200078ef818 */
[----:B------:R-:W-:Y:S01]  /*b490*/  HADD2.F32 R40, -RZ, R40.H1_H1 ;  /* 0x30000028ff287230 */ /* 0x000fe20000004100 */
[----:B------:R-:W-:-:S02]  /*b4a0*/  LOP3.LUT R8, R37, 0xff000000, R10, 0xf8, !PT ;  /* 0xff00000025087812 */ /* 0x000fc400078ef80a */
[----:B------:R-:W-:Y:S02]  /*b4b0*/  F2FP.F16.E4M3.UNPACK_B R32, R28 ;  /* 0x0000001cff20723e */ /* 0x000fe400020006ff */
        /* <DEDUP_REMOVED lines=42> */
[----:B------:R-:W-:Y:S01]  /*b760*/  HADD2.F32 R28, -RZ, R24.H1_H1 ;  /* 0x30000018ff1c7230 */ /* 0x000fe20000004100 */
[----:B------:R-:W-:Y:S01]  /*b770*/  F2FP.F16.E4M3.UNPACK_B R29, R4.H1 ;  /* 0x00000004ff1d723e */ /* 0x000fe200030006ff */
[----:B------:R-:W-:-:S02]  /*b780*/  HADD2.F32 R42, -RZ, R40.H0_H0 ;  /* 0x20000028ff2a7230 */ /* 0x000fc40000004100 */
[C---:B------:R-:W-:Y:S01]  /*b790*/  FMUL.FTZ R45, R26.reuse, R41 ;  /* 0x000000291a2d7220 */ /* 0x040fe20000410000 */
[--C-:B------:R-:W-:Y:S02]  /*b7a0*/  HADD2.F32 R24, -RZ, R31.reuse.H0_H0 ;  /* 0x2000001fff187230 */ /* 0x100fe40000004100 */
[-C--:B------:R-:W-:Y:S01]  /*b7b0*/  FMUL.FTZ R26, R26, R33.reuse ;  /* 0x000000211a1a7220 */ /* 0x080fe20000410000 */
[----:B------:R-:W-:Y:S01]  /*b7c0*/  HADD2.F32 R38, -RZ, R32.H0_H0 ;  /* 0x20000020ff267230 */ /* 0x000fe20000004100 */
[----:B------:R-:W-:Y:S01]  /*b7d0*/  F2FP.F16.E4M3.UNPACK_B R11, R4 ;  /* 0x00000004ff0b723e */ /* 0x000fe200020006ff */
[----:B------:R-:W-:Y:S02]  /*b7e0*/  HADD2.F32 R25, -RZ, R30.H0_H0 ;  /* 0x2000001eff197230 */ /* 0x000fe40000004100 */
[C---:B------:R-:W-:Y:S01]  /*b7f0*/  FMUL.FTZ R44, R24.reuse, R42 ;  /* 0x0000002a182c7220 */ /* 0x040fe20000410000 */
[----:B------:R-:W-:Y:S02]  /*b800*/  HADD2.F32 R31, -RZ, R31.H1_H1 ;  /* 0x3000001fff1f7230 */ /* 0x000fe40000004100 */
[-C--:B------:R-:W-:Y:S01]  /*b810*/  FMUL.FTZ R47, R24, R38.reuse ;  /* 0x00000026182f7220 */ /* 0x080fe20000410000 */
[C---:B------:R-:W-:Y:S01]  /*b820*/  FFMA.FTZ R24, R28.reuse, R33, -R45 ;  /* 0x000000211c187223 */ /* 0x040fe2000001082d */
[----:B------:R-:W-:Y:S01]  /*b830*/  FFMA.FTZ R28, R28, R41, R26 ;  /* 0x000000291c1c7223 */ /* 0x000fe2000001001a */
[C---:B------:R-:W-:Y:S01]  /*b840*/  FFMA.FTZ R26, R25.reuse, R38, -R44 ;  /* 0x00000026191a7223 */ /* 0x040fe2000001082c */
[----:B------:R-:W-:Y:S01]  /*b850*/  FFMA.FTZ R25, R25, R42, R47 ;  /* 0x0000002a19197223 */ /* 0x000fe2000001002f */
[----:B------:R-:W-:Y:S01]  /*b860*/  F2FP.F16.E4M3.UNPACK_B R42, R43.H1 ;  /* 0x0000002bff2a723e */ /* 0x000fe200030006ff */
[----:B------:R-:W-:Y:S01]  /*b870*/  HADD2.F32 R38, -RZ, R32.H1_H1 ;  /* 0x30000020ff267230 */ /* 0x000fe20000004100 */
[-C--:B------:R-:W-:Y:S01]  /*b880*/  F2FP.F16.E4M3.UNPACK_B R4, R6.reuse ;  /* 0x00000006ff04723e */ /* 0x080fe200020006ff */
        /* <DEDUP_REMOVED lines=8> */
[----:B------:R-:W-:Y:S02]  /*b910*/  HADD2.F32 R33, -RZ, R35.H0_H0 ;  /* 0x20000023ff217230 */ /* 0x000fe40000004100 */
[CC--:B------:R-:W-:Y:S01]  /*b920*/  FMUL.FTZ R46, R32.reuse, R43.reuse ;  /* 0x0000002b202e7220 */ /* 0x0c0fe20000410000 */
[----:B------:R-:W-:Y:S02]  /*b930*/  HADD2.F32 R30, -RZ, R30.H1_H1 ;  /* 0x3000001eff1e7230 */ /* 0x000fe40000004100 */
[----:B------:R-:W-:Y:S01]  /*b940*/  FMUL.FTZ R48, R32, R40 ;  /* 0x0000002820307220 */ /* 0x000fe20000410000 */
[----:B------:R-:W-:Y:S01]  /*b950*/  F2FP.F16.E4M3.UNPACK_B R14, R14.H1 ;  /* 0x0000000eff0e723e */ /* 0x000fe200030006ff */
[C---:B------:R-:W-:Y:S01]  /*b960*/  FFMA.FTZ R32, R33.reuse, R40, -R46 ;  /* 0x0000002821207223 */ /* 0x040fe2000001082e */
[----:B------:R-:W-:Y:S01]  /*b970*/  F2FP.F16.E4M3.UNPACK_B R40, R20.H1 ;  /* 0x00000014ff28723e */ /* 0x000fe200030006ff */
[----:B------:R-:W-:Y:S01]  /*b980*/  FFMA.FTZ R33, R33, R43, R48 ;  /* 0x0000002b21217223 */ /* 0x000fe20000010030 */
[----:B------:R-:W-:Y:S01]  /*b990*/  F2FP.F16.E4M3.UNPACK_B R43, R21.H1 ;  /* 0x00000015ff2b723e */ /* 0x000fe200030006ff */
[C---:B------:R-:W-:Y:S01]  /*b9a0*/  FFMA.FTZ R31, R30.reuse, R38, -R45 ;  /* 0x000000261e1f7223 */ /* 0x040fe2000001082d */
[----:B------:R-:W-:Y:S01]  /*b9b0*/  FFMA.FTZ R30, R30, R41, R44 ;  /* 0x000000291e1e7223 */ /* 0x000fe2000001002c */
[----:B------:R-:W-:Y:S01]  /*b9c0*/  HADD2.F32 R41, -RZ, R39.H1_H1 ;  /* 0x30000027ff297230 */ /* 0x000fe20000004100 */
[----:B------:R-:W-:Y:S01]  /*b9d0*/  F2FP.SATFINITE.E4M3.F32.PACK_AB_MERGE_C R13, R24, R13, RZ ;  /* 0x0000000d180d723e */ /* 0x000fe200048070ff */
[----:B------:R-:W-:Y:S01]  /*b9e0*/  HADD2.F32 R45, -RZ, R42.H1_H1 ;  /* 0x3000002aff2d7230 */ /* 0x000fe20000004100 */
[----:B------:R-:W-:Y:S01]  /*b9f0*/  F2FP.SATFINITE.E4M3.F32.PACK_AB_MERGE_C R15, R28, R15, RZ ;  /* 0x0000000f1c0f723e */ /* 0x000fe200048070ff */
[----:B------:R-:W-:Y:S01]  /*ba00*/  HADD2.F32 R38, -RZ, R35.H1_H1 ;  /* 0x30000023ff267230 */ /* 0x000fe20000004100 */
[----:B------:R-:W-:Y:S01]  /*ba10*/  F2FP.SATFINITE.E4M3.F32.PACK_AB_MERGE_C R5, R12, R5, R13 ;  /* 0x000000050c05723e */ /* 0x000fe2000480700d */
[----:B------:R-:W-:Y:S01]  /*ba20*/  HADD2.F32 R39, -RZ, R37.H1_H1 ;  /* 0x30000025ff277230 */ /* 0x000fe20000004100 */
[----:B------:R-:W-:Y:S01]  /*ba30*/  F2FP.SATFINITE.E4M3.F32.PACK_AB_MERGE_C R9, R10, R9, R15 ;  /* 0x000000090a09723e */ /* 0x000fe2000480700f */
[----:B------:R-:W-:-:S02]  /*ba40*/  HADD2.F32 R44, -RZ, R43.H0_H0 ;  /* 0x2000002bff2c7230 */ /* 0x000fc40000004100 */
[----:B------:R-:W-:Y:S02]  /*ba50*/  HADD2.F32 R35, -RZ, R34.H0_H0 ;  /* 0x20000022ff237230 */ /* 0x000fe40000004100 */
[C---:B------:R-:W-:Y:S01]  /*ba60*/  FMUL.FTZ R47, R39.reuse, R45 ;  /* 0x0000002d272f7220 */ /* 0x040fe20000410000 */
[----:B------:R-:W-:Y:S02]  /*ba70*/  HADD2.F32 R42, -RZ, R40.H0_H0 ;  /* 0x20000028ff2a7230 */ /* 0x000fe40000004100 */
[----:B------:R-:W-:Y:S01]  /*ba80*/  FMUL.FTZ R48, R39, R41 ;  /* 0x0000002927307220 */ /* 0x000fe20000410000 */
        /* <DEDUP_REMOVED lines=8> */
[C---:B------:R-:W-:Y:S01]  /*bb10*/  FFMA.FTZ R35, R38.reuse, R41, -R47 ;  /* 0x0000002926237223 */ /* 0x040fe2000001082f */
[----:B------:R-:W-:Y:S01]  /*bb20*/  FFMA.FTZ R52, R38, R45, R48 ;  /* 0x0000002d26347223 */ /* 0x000fe20000010030 */
[----:B------:R-:W-:Y:S01]  /*bb30*/  F2FP.F16.E4M3.UNPACK_B R37, R20 ;  /* 0x00000014ff25723e */ /* 0x000fe200020006ff */
[----:B------:R-:W-:Y:S01]  /*bb40*/  HADD2.F32 R29, -RZ, R29.H1_H1 ;  /* 0x3000001dff1d7230 */ /* 0x000fe20000004100 */
[----:B------:R-:W-:Y:S01]  /*bb50*/  F2FP.F16.E4M3.UNPACK_B R38, R21 ;  /* 0x00000015ff26723e */ /* 0x000fe200020006ff */
[C---:B------:R-:W-:Y:S01]  /*bb60*/  FMUL.FTZ R20, R34.reuse, R43 ;  /* 0x0000002b22147220 */ /* 0x040fe20000410000 */
[----:B------:R-:W-:Y:S01]  /*bb70*/  FMUL.FTZ R34, R34, R40 ;  /* 0x0000002822227220 */ /* 0x000fe20000410000 */
[----:B------:R-:W-:-:S02]  /*bb80*/  HADD2.F32 R21, -RZ, R27.H0_H0 ;  /* 0x2000001bff157230 */ /* 0x000fc40000004100 */
[--C-:B------:R-:W-:Y:S02]  /*bb90*/  HADD2.F32 R39, -RZ, R38.reuse.H0_H0 ;  /* 0x20000026ff277230 */ /* 0x100fe40000004100 */
        /* <DEDUP_REMOVED lines=66> */
.L_x_1366:
[----:B------:R-:W-:Y:S05]  /*bfc0*/  BSYNC B0 ;  /* 0x0000000000007941 */ /* 0x000fea0003800000 */
.L_x_1359:
        /* <DEDUP_REMOVED lines=8> */
.L_x_1356:
[----:B0-2---:R-:W-:-:S05]  /*c050*/  IMAD.U32 R0, RZ, RZ, UR36 ;  /* 0x00000024ff007e24 */ /* 0x005fca000f8e00ff */
[----:B------:R-:W-:-:S13]  /*c060*/  ISETP.NE.AND P0, PT, R0, 0x3, PT ;  /* 0x000000030000780c */ /* 0x000fda0003f05270 */
[----:B------:R-:W-:Y:S05]  /*c070*/  @!P0 BRA `(.L_x_1378) ;  /* 0x0000000000048947 */ /* 0x000fea0003800000 */
[----:B------:R-:W-:Y:S01]  /*c080*/  BPT.TRAP 0x1 ;  /* 0x000000040000795c */ /* 0x000fe20000300000 */
.L_x_1378:
[----:B----45:R-:W-:Y:S01]  /*c090*/  IMAD R14, R19, 0x8, R18 ;  /* 0x00000008130e7824 */ /* 0x030fe200078e0212 */
[----:B-1----:R-:W-:-:S04]  /*c0a0*/  SHF.L.U32 R3, R156, 0x1f, RZ ;  /* 0x0000001f9c037819 */ /* 0x002fc800000006ff */
[----:B------:R0:W1:Y:S01]  /*c0b0*/  SYNCS.PHASECHK.TRANS64.TRYWAIT P1, [R14+URZ+0x19c30], R3 ;  /* 0x019c30030e0075a7 */ /* 0x000062000802017f */
[----:B------:R-:W-:Y:S05]  /*c0c0*/  @!P0 BRA `(.L_x_1379) ;  /* 0x0000000000048947 */ /* 0x000fea0003800000 */
[----:B------:R-:W-:Y:S01]  /*c0d0*/  BPT.TRAP 0x1 ;  /* 0x000000040000795c */ /* 0x000fe20000300000 */
.L_x_1379:
[----:B------:R-:W-:Y:S01]  /*c0e0*/  VIADD R0, R18, 0x13800 ;  /* 0x0001380012007836 */ /* 0x000fe20000000000 */
[----:B------:R-:W-:Y:S01]  /*c0f0*/  LOP3.LUT R8, R36, 0x10000, RZ, 0xfc, !PT ;  /* 0x0001000024087812 */ /* 0x000fe200078efcff */
[----:B------:R-:W-:-:S03]  /*c100*/  IMAD.MOV.U32 R9, RZ, RZ, -0x3ffffff0 ;  /* 0xc0000010ff097424 */ /* 0x000fc600078e00ff */
[----:B------:R-:W-:-:S04]  /*c110*/  SHF.R.U32.HI R0, RZ, 0x4, R0 ;  /* 0x00000004ff007819 */ /* 0x000fc80000011600 */
[----:B------:R-:W-:-:S04]  /*c120*/  LOP3.LUT R0, R0, 0x3fff, RZ, 0xc0, !PT ;  /* 0x00003fff00007812 */ /* 0x000fc800078ec0ff */
[----:B------:R-:W-:Y:S01]  /*c130*/  LOP3.LUT R153, R0, 0x10000, RZ, 0xfc, !PT ;  /* 0x0001000000997812 */ /* 0x000fe200078efcff */
[----:B-1----:R-:W-:Y:S06]  /*c140*/  @P1 BRA `(.L_x_1380) ;  /* 0x0000000000081947 */ /* 0x002fec0003800000 */
[----:B------:R-:W1:Y:S02]  /*c150*/  SYNCS.PHASECHK.TRANS64.TRYWAIT P1, [R14+URZ+0x19c30], R3 ;  /* 0x019c30030e0075a7 */ /* 0x000e64000802017f */
[----:B-1----:R-:W-:Y:S05]  /*c160*/  @!P1 BRA `(.L_x_1381) ;  /* 0x0000016000109947 */ /* 0x002fea0003800000 */
.L_x_1380:
[----:B---3--:R-:W-:Y:S01]  /*c170*/  IMAD R4, R19, 0x300, R153 ;  /* 0x0000030013047824 */ /* 0x008fe200078e0299 */
[----:B------:R-:W-:Y:S05]  /*c180*/  WARPSYNC.ALL ;  /* 0x0000000000007948 */ /* 0x000fea0003800000 */
[----:B------:R-:W-:Y:S01]  /*c190*/  IMAD.MOV.U32 R5, RZ, RZ, -0x3ffffff0 ;  /* 0xc0000010ff057424 */ /* 0x000fe200078e00ff */
[C---:B------:R-:W-:Y:S01]  /*c1a0*/  R2UR UR4, R8.reuse ;  /* 0x00000000080472ca */ /* 0x040fe200000e0000 */
[----:B------:R-:W-:Y:S01]  /*c1b0*/  WARPGROUP.ARRIVE ;  /* 0x00000000000079c5 */ /* 0x000fe20000000000 */
[----:B------:R-:W-:Y:S01]  /*c1c0*/  R2UR UR5, R9 ;  /* 0x00000000090572ca */ /* 0x000fe200000e0000 */
[----:B------:R-:W-:Y:S01]  /*c1d0*/  VIADD R12, R8, 0x180 ;  /* 0x00000180080c7836 */ /* 0x000fe20000000000 */
[C---:B------:R-:W-:Y:S01]  /*c1e0*/  R2UR UR6, R4.reuse ;  /* 0x00000000040672ca */ /* 0x040fe200000e0000 */
[----:B------:R-:W-:Y:S01]  /*c1f0*/  VIADD R6, R4, 0x100 ;  /* 0x0000010004067836 */ /* 0x000fe20000000000 */
[----:B------:R-:W-:Y:S01]  /*c200*/  R2UR UR7, R5 ;  /* 0x00000000050772ca */ /* 0x000fe200000e0000 */
[----:B------:R-:W-:-:S02]  /*c210*/  IMAD.MOV.U32 R13, RZ, RZ, -0x3ffffff0 ;  /* 0xc0000010ff0d7424 */ /* 0x000fc400078e00ff */
[----:B------:R-:W-:Y:S02]  /*c220*/  IMAD.MOV.U32 R7, RZ, RZ, -0x3ffffff0 ;  /* 0xc0000010ff077424 */ /* 0x000fe400078e00ff */
[----:B------:R-:W-:Y:S01]  /*c230*/  VIADD R10, R8, 0x300 ;  /* 0x00000300080a7836 */ /* 0x000fe20000000000 */
[----:B------:R2:W-:Y:S01]  /*c240*/  STL.64 [R1], R12 ;  /* 0x0000000c01007387 */ /* 0x0005e20000100a00 */
[----:B------:R-:W-:Y:S02]  /*c250*/  VIADD R4, R4, 0x200 ;  /* 0x0000020004047836 */ /* 0x000fe40000000000 */
[----:B------:R-:W-:Y:S02]  /*c260*/  IMAD.MOV.U32 R11, RZ, RZ, -0x3ffffff0 ;  /* 0xc0000010ff0b7424 */ /* 0x000fe400078e00ff */
[----:B------:R-:W-:Y:S02]  /*c270*/  IMAD.MOV.U32 R5, RZ, RZ, -0x3ffffff0 ;  /* 0xc0000010ff057424 */ /* 0x000fe400078e00ff */
[----:B------:R-:W-:Y:S01]  /*c280*/  QGMMA.64x128x32.F32.E4M3.E4M3 R24, gdesc[UR4], RZ, !UPT, gsb0 ;  /* 0x01e00000041879f3 */ /* 0x000fe2000c0008ff */
[----:B------:R-:W-:-:S02]  /*c290*/  R2UR UR4, R12 ;  /* 0x000000000c0472ca */ /* 0x000fc400000e0000 */
        /* <DEDUP_REMOVED lines=14> */
[----:B--2---:R-:W-:Y:S05]  /*c380*/  @!P0 BRA `(.L_x_1382) ;  /* 0x0000000000048947 */ /* 0x004fea0003800000 */
[----:B------:R-:W-:Y:S01]  /*c390*/  BPT.TRAP 0x1 ;  /* 0x000000040000795c */ /* 0x000fe20000300000 */
.L_x_1382:
[----:B------:R-:W2:Y:S01]  /*c3a0*/  LDL R0, [R1+0x48] ;  /* 0x0000480001007983 */ /* 0x000ea20000100800 */
[----:B------:R-:W3:Y:S03]  /*c3b0*/  LDC R96, c[0x0][0x448] ;  /* 0x00011200ff607b82 */ /* 0x000ee60000000800 */
[----:B------:R-:W2:Y:S04]  /*c3c0*/  LDL R94, [R1+0x2c] ;  /* 0x00002c00015e7983 */ /* 0x000ea80000100800 */
[----:B------:R-:W4:Y:S01]  /*c3d0*/  LDL R6, [R1+0xc] ;  /* 0x00000c0001067983 */ /* 0x000f220000100800 */
[----:B------:R-:W5:Y:S03]  /*c3e0*/  LDC.64 R12, c[0x0][0x9e0] ;  /* 0x00027800ff0c7b82 */ /* 0x000f660000000a00 */
[----:B------:R-:W5:Y:S04]  /*c3f0*/  LDL R98, [R1+0x10] ;  /* 0x0000100001627983 */ /* 0x000f680000100800 */
[----:B------:R-:W5:Y:S01]  /*c400*/  LDL R100, [R1+0x8] ;  /* 0x0000080001647983 */ /* 0x000f620000100800 */
[----:B------:R-:W-:Y:S01]  /*c410*/  IMAD.MOV.U32 R4, RZ, RZ, -0x80 ;  /* 0xffffff80ff047424 */ /* 0x000fe200078e00ff */
[----:B------:R-:W-:Y:S01]  /*c420*/  LOP3.LUT R22, R22, 0xffffffbf, RZ, 0xc0, !PT ;  /* 0xffffffbf16167812 */ /* 0x000fe200078ec0ff */
[----:B------:R-:W-:Y:S01]  /*c430*/  ULDC UR4, c[0x0][0x9dc] ;  /* 0x0002770000047ab9 */ /* 0x000fe20000000800 */
[----:B---3--:R-:W-:-:S13]  /*c440*/  ISETP.NE.AND P1, PT, R96, 0x1, PT ;  /* 0x000000016000780c */ /* 0x008fda0003f25270 */
[----:B01----:R-:W0:Y:S08]  /*c450*/  @P1 LDC R3, c[0x0][0x44c] ;  /* 0x00011300ff031b82 */ /* 0x003e300000000800 */
[----:B------:R-:W1:Y:S01]  /*c460*/  @P1 LDC R5, c[0x0][0x450] ;  /* 0x00011400ff051b82 */ /* 0x000e620000000800 */
[----:B------:R-:W-:Y:S01]  /*c470*/  IMAD R21, R89, R4, 0x80 ;  /* 0x0000008059157424 */ /* 0x000fe200078e0204 */
[----:B------:R-:W-:-:S04]  /*c480*/  @P1 LOP3.LUT R22, R22, 0x40, RZ, 0xfc, !PT ;  /* 0x0000004016161812 */ /* 0x000fc800078efcff */
[----:B------:R-:W-:Y:S01]  /*c490*/  LOP3.LUT R22, R22, 0xffffffdf, RZ, 0xc0, !PT ;  /* 0xffffffdf16167812 */ /* 0x000fe200078ec0ff */
[----:B--2---:R-:W-:-:S04]  /*c4a0*/  IMAD.IADD R90, R0, 0x1, R94 ;  /* 0x00000001005a7824 */ /* 0x004fc800078e025e */
[----:B0-----:R-:W-:-:S05]  /*c4b0*/  @P1 IMAD.HI.U32 R0, R90, R3, RZ ;  /* 0x000000035a001227 */ /* 0x001fca00078e00ff */
[----:B-1----:R-:W-:Y:S01]  /*c4c0*/  @P1 SHF.R.U32.HI R90, RZ, R5, R0 ;  /* 0x00000005ff5a1219 */ /* 0x002fe20000011600 */
[----:B------:R-:W-:-:S04]  /*c4d0*/  VIADD R0, R14, 0x19c40 ;  /* 0x00019c400e007836 */ /* 0x000fc80000000000 */
[----:B------:R-:W0:Y:S01]  /*c4e0*/  SHFL.IDX PT, R92, R90, RZ, 0x1c1f ;  /* 0x001c1fff5a5c7589 */ /* 0x000e2200000e0000 */
[----:B----4-:R-:W-:Y:S01]  /*c4f0*/  PRMT R0, R6, 0x654, R0 ;  /* 0x0000065406007816 */ /* 0x010fe20000000000 */
[----:B------:R-:W-:Y:S01]  /*c500*/  VIADD R3, R21, 0x1 ;  /* 0x0000000115037836 */ /* 0x000fe20000000000 */
[----:B-----5:R-:W-:Y:S01]  /*c510*/  ISETP.GE.AND P1, PT, R13, 0x1, PT ;  /* 0x000000010d00780c */ /* 0x020fe20003f26270 */
[----:B------:R-:W-:Y:S01]  /*c520*/  IMAD.U32 R14, RZ, RZ, UR4 ;  /* 0x00000004ff0e7e24 */ /* 0x000fe2000f8e00ff */
[----:B------:R1:W-:Y:S01]  /*c530*/  SYNCS.ARRIVE.TRANS64.RED.A1T0 RZ, [R0+URZ], RZ ;  /* 0x000000ff00ff79a7 */ /* 0x0003e2000810043f */
[----:B------:R-:W-:Y:S02]  /*c540*/  IMAD.IADD R20, R100, 0x1, R21 ;  /* 0x0000000164147824 */ /* 0x000fe400078e0215 */
[----:B-1----:R-:W-:Y:S01]  /*c550*/  IMAD R0, R98, -0x2, R3 ;  /* 0xfffffffe62007824 */ /* 0x002fe200078e0203 */
[----:B------:R-:W-:-:S04]  /*c560*/  LOP3.LUT R4, RZ, R14, RZ, 0x33, !PT ;  /* 0x0000000eff047212 */ /* 0x000fc800078e33ff */
[----:B------:R-:W-:Y:S01]  /*c570*/  IADD3 R7, -R157, R0, R100 ;  /* 0x000000009d077210 */ /* 0x000fe20007ffe164 */
[----:B------:R-:W-:-:S04]  /*c580*/  IMAD R20, R98, -0x2, R20 ;  /* 0xfffffffe62147824 */ /* 0x000fc800078e0214 */
[C---:B------:R-:W-:Y:S02]  /*c590*/  IMAD.IADD R15, R7.reuse, 0x1, R4 ;  /* 0x00000001070f7824 */ /* 0x040fe400078e0204 */
[----:B------:R-:W-:Y:S01]  /*c5a0*/  IMAD.IADD R7, R7, 0x1, R12 ;  /* 0x0000000107077824 */ /* 0x000fe200078e020c */
[----:B------:R-:W-:Y:S01]  /*c5b0*/  @P1 LOP3.LUT R22, R22, 0x20, RZ, 0xfc, !PT ;  /* 0x0000002016161812 */ /* 0x000fe200078efcff */
[----:B0-----:R-:W-:Y:S01]  /*c5c0*/  IMAD.IADD R3, R15, 0x1, R92 ;  /* 0x000000010f037824 */ /* 0x001fe200078e025c */
[----:B------:R-:W-:Y:S02]  /*c5d0*/  LEA R0, R89, 0xffffff80, 0x7 ;  /* 0xffffff8059007811 */ /* 0x000fe400078e38ff */
[----:B------:R-:W-:Y:S01]  /*c5e0*/  VIADDMNMX R6, R92, R7, R20, PT ;  /* 0x000000075c067246 */ /* 0x000fe20003800114 */
[----:B------:R-:W-:Y:S06]  /*c5f0*/  @!P1 BRA `(.L_x_1383) ;  /* 0x0000000000509947 */ /* 0x000fec0003800000 */
[----:B------:R-:W-:Y:S01]  /*c600*/  IADD3 R91, -R157, R100, R92 ;  /* 0x000000649d5b7210 */ /* 0x000fe20007ffe15c */
[----:B------:R-:W-:Y:S03]  /*c610*/  BSSY B0, `(.L_x_1384) ;  /* 0x000000e000007945 */ /* 0x000fe60003800000 */
[----:B------:R-:W-:-:S13]  /*c620*/  ISETP.GT.AND P1, PT, R91, -0x1, PT ;  /* 0xffffffff5b00780c */ /* 0x000fda0003f24270 */
        /* <DEDUP_REMOVED lines=8> */
.L_x_1385:
[----:B------:R-:W-:-:S13]  /*c6b0*/  ISETP.NE.AND P1, PT, R13, 0x1, PT ;  /* 0x000000010d00780c */ /* 0x000fda0003f25270 */
[----:B------:R-:W0:Y:S02]  /*c6c0*/  @P1 LDC.64 R4, c[0x0][0x9e8] ;  /* 0x00027a00ff041b82 */ /* 0x000e240000000a00 */
[----:B0-----:R-:W-:-:S05]  /*c6d0*/  @P1 IMAD.HI.U32 R4, R91, R4, RZ ;  /* 0x000000045b041227 */ /* 0x001fca00078e00ff */
[----:B------:R-:W-:-:S07]  /*c6e0*/  @P1 SHF.R.U32.HI R91, RZ, R5, R4 ;  /* 0x00000005ff5b1219 */ /* 0x000fce0000011604 */
.L_x_1386:
[----:B------:R-:W-:Y:S05]  /*c6f0*/  BSYNC B0 ;  /* 0x0000000000007941 */ /* 0x000fea0003800000 */
.L_x_1384:
[----:B------:R-:W-:-:S04]  /*c700*/  IMAD R91, R91, R13, -R0 ;  /* 0x0000000d5b5b7224 */ /* 0x000fc800078e0a00 */
[----:B------:R-:W-:-:S05]  /*c710*/  IMAD R4, R98, -0x2, R91 ;  /* 0xfffffffe62047824 */ /* 0x000fca00078e025b */
[----:B------:R-:W-:Y:S02]  /*c720*/  VIMNMX R3, R3, R4, !PT ;  /* 0x0000000403037248 */ /* 0x000fe40007fe0100 */
[----:B------:R-:W-:-:S07]  /*c730*/  VIADDMNMX R6, R4, R13, R6, PT ;  /* 0x0000000d04067246 */ /* 0x000fce0003800106 */
.L_x_1383:
[C---:B------:R-:W-:Y:S01]  /*c740*/  ISETP.GE.AND P1, PT, R21.reuse, 0x2, PT ;  /* 0x000000021500780c */ /* 0x040fe20003f26270 */
[----:B------:R-:W0:Y:S01]  /*c750*/  SHFL.IDX PT, R90, R90, 0x1, 0x1c1f ;  /* 0x003c1f005a5a7f89 */ /* 0x000e2200000e0000 */
[----:B------:R-:W-:Y:S02]  /*c760*/  ISETP.GE.AND P6, PT, R21, 0x9, PT ;  /* 0x000000091500780c */ /* 0x000fe40003fc6270 */
[----:B------:R-:W-:Y:S02]  /*c770*/  ISETP.GT.AND P3, PT, R3, 0x1, !P1 ;  /* 0x000000010300780c */ /* 0x000fe40004f64270 */
[----:B------:R-:W-:Y:S02]  /*c780*/  ISETP.GE.AND P4, PT, R21, 0xa, PT ;  /* 0x0000000a1500780c */ /* 0x000fe40003f86270 */
[----:B------:R-:W-:Y:S02]  /*c790*/  ISETP.GT.AND P2, PT, R3, 0x8, !P6 ;  /* 0x000000080300780c */ /* 0x000fe40007744270 */
[----:B------:R-:W-:-:S02]  /*c7a0*/  ISETP.LT.OR P3, PT, R6, 0x2, P3 ;  /* 0x000000020600780c */ /* 0x000fc40001f61670 */
[----:B------:R-:W-:Y:S02]  /*c7b0*/  ISETP.LT.OR P2, PT, R6, 0x9, P2 ;  /* 0x000000090600780c */ /* 0x000fe40001741670 */
[----:B------:R-:W-:Y:S02]  /*c7c0*/  FSEL R25, R25, -INF , !P3 ;  /* 0xff80000019197808 */ /* 0x000fe40005800000 */
[----:B------:R-:W-:Y:S02]  /*c7d0*/  ISETP.GE.AND P3, PT, R21, 0x11, PT ;  /* 0x000000111500780c */ /* 0x000fe40003f66270 */
[----:B------:R-:W-:Y:S02]  /*c7e0*/  LOP3.LUT R22, R22, 0xfffffffe, RZ, 0xc0, !PT ;  /* 0xfffffffe16167812 */ /* 0x000fe400078ec0ff */
[----:B------:R-:W-:Y:S02]  /*c7f0*/  FSEL R91, R28, -INF , !P2 ;  /* 0xff8000001c5b7808 */ /* 0x000fe40005000000 */
[----:B------:R-:W-:-:S02]  /*c800*/  ISETP.GT.AND P2, PT, R3, 0x9, !P4 ;  /* 0x000000090300780c */ /* 0x000fc40006744270 */
[----:B------:R-:W-:Y:S01]  /*c810*/  @P4 LOP3.LUT R22, R22, 0x1, RZ, 0xfc, !PT ;  /* 0x0000000116164812 */ /* 0x000fe200078efcff */
[----:B0-----:R-:W-:Y:S01]  /*c820*/  IMAD.IADD R15, R15, 0x1, R90 ;  /* 0x000000010f0f7824 */ /* 0x001fe200078e025a */
        /* <DEDUP_REMOVED lines=9> */
[----:B------:R-:W-:Y:S02]  /*c8c0*/  ISETP.GT.AND P2, PT, R3, 0x11, !P3 ;  /* 0x000000110300780c */ /* 0x000fe40005f44270 */
[----:B------:R-:W-:-:S02]  /*c8d0*/  ISETP.GE.AND P5, PT, R21, 0x1, PT ;  /* 0x000000011500780c */ /* 0x000fc40003fa6270 */
[----:B------:R-:W-:Y:S02]  /*c8e0*/  ISETP.LT.OR P2, PT, R6, 0x12, P2 ;  /* 0x000000120600780c */ /* 0x000fe40001741670 */
[----:B------:R-:W-:Y:S02]  /*c8f0*/  @P3 LOP3.LUT R22, R22, 0x2000000, RZ, 0xfc, !PT ;  /* 0x0200000016163812 */ /* 0x000fe400078efcff */
[----:B------:R-:W-:Y:S02]  /*c900*/  ISETP.GE.AND P3, PT, R21, 0x19, PT ;  /* 0x000000191500780c */ /* 0x000fe40003f66270 */
[----:B------:R-:W-:Y:S02]  /*c910*/  LOP3.LUT R22, R22, 0xfeffffff, RZ, 0xc0, !PT ;  /* 0xfeffffff16167812 */ /* 0x000fe400078ec0ff */
[----:B------:R-:W-:Y:S02]  /*c920*/  FSEL R33, R33, -INF , !P2 ;  /* 0xff80000021217808 */ /* 0x000fe40005000000 */
[----:B------:R-:W-:-:S02]  /*c930*/  ISETP.GT.AND P2, PT, R3, 0x18, !P3 ;  /* 0x000000180300780c */ /* 0x000fc40005f44270 */
[----:B------:R-:W-:Y:S02]  /*c940*/  VIADDMNMX R20, R90, R7, R20, PT ;  /* 0x000000075a147246 */ /* 0x000fe40003800114 */
        /* <DEDUP_REMOVED lines=144> */
[----:B------:R-:W-:-:S04]  /*d250*/  ISETP.GT.AND P4, PT, R3, RZ, !P5 ;  /* 0x000000ff0300720c */ /* 0x000fc80006f84270 */
[----:B------:R-:W-:-:S04]  /*d260*/  ISETP.LT.OR P4, PT, R6, 0x1, P4 ;  /* 0x000000010600780c */ /* 0x000fc80002781670 */
[----:B------:R-:W-:Y:S02]  /*d270*/  FSEL R24, R24, -INF , !P4 ;  /* 0xff80000018187808 */ /* 0x000fe40006000000 */
[----:B------:R-:W-:-:S13]  /*d280*/  ISETP.GE.AND P4, PT, R21, 0x7a, PT ;  /* 0x0000007a1500780c */ /* 0x000fda0003f86270 */
[----:B------:R-:W-:Y:S02]  /*d290*/  @P4 LOP3.LUT R22, R22, 0x10000000, RZ, 0xfc, !PT ;  /* 0x1000000016164812 */ /* 0x000fe400078efcff */
[----:B------:R-:W-:-:S04]  /*d2a0*/  ISETP.GT.AND P4, PT, R3, 0x79, !P4 ;  /* 0x000000790300780c */ /* 0x000fc80006784270 */
[----:B------:R-:W-:-:S04]  /*d2b0*/  ISETP.LT.OR P4, PT, R6, 0x7a, P4 ;  /* 0x0000007a0600780c */ /* 0x000fc80002781670 */
[----:B------:R-:W-:Y:S02]  /*d2c0*/  FSEL R85, R85, -INF , !P4 ;  /* 0xff80000055557808 */ /* 0x000fe40006000000 */
[----:B------:R-:W-:-:S13]  /*d2d0*/  ISETP.GE.AND P4, PT, R13, 0x1, PT ;  /* 0x000000010d00780c */ /* 0x000fda0003f86270 */
[----:B------:R-:W-:Y:S05]  /*d2e0*/  @!P4 BRA `(.L_x_1387) ;  /* 0x000000000050c947 */ /* 0x000fea0003800000 */
        /* <DEDUP_REMOVED lines=11> */
.L_x_1389:
[----:B------:R-:W-:-:S13]  /*d3a0*/  ISETP.NE.AND P4, PT, R13, 0x1, PT ;  /* 0x000000010d00780c */ /* 0x000fda0003f85270 */
[----:B------:R-:W0:Y:S02]  /*d3b0*/  @P4 LDC.64 R4, c[0x0][0x9e8] ;  /* 0x00027a00ff044b82 */ /* 0x000e240000000a00 */
[----:B0-----:R-:W-:-:S05]  /*d3c0*/  @P4 IMAD.HI.U32 R4, R3, R4, RZ ;  /* 0x0000000403044227 */ /* 0x001fca00078e00ff */
[----:B------:R-:W-:-:S07]  /*d3d0*/  @P4 SHF.R.U32.HI R3, RZ, R5, R4 ;  /* 0x00000005ff034219 */ /* 0x000fce0000011604 */
.L_x_1390:
[----:B------:R-:W-:Y:S05]  /*d3e0*/  BSYNC B0 ;  /* 0x0000000000007941 */ /* 0x000fea0003800000 */
.L_x_1388:
[----:B------:R-:W-:-:S04]  /*d3f0*/  IMAD R0, R3, R13, -R0 ;  /* 0x0000000d03007224 */ /* 0x000fc800078e0a00 */
[----:B------:R-:W-:-:S05]  /*d400*/  IMAD R0, R98, -0x2, R0 ;  /* 0xfffffffe62007824 */ /* 0x000fca00078e0200 */
[----:B------:R-:W-:Y:S02]  /*d410*/  VIMNMX R15, R15, R0, !PT ;  /* 0x000000000f0f7248 */ /* 0x000fe40007fe0100 */
[----:B------:R-:W-:-:S07]  /*d420*/  VIADDMNMX R20, R0, R13, R20, PT ;  /* 0x0000000d00147246 */ /* 0x000fce0003800114 */
.L_x_1387:
[C---:B------:R-:W-:Y:S02]  /*d430*/  ISETP.GT.AND P1, PT, R15.reuse, 0x1, !P1 ;  /* 0x000000010f00780c */ /* 0x040fe40004f24270 */
[----:B------:R-:W-:Y:S02]  /*d440*/  ISETP.GT.AND P6, PT, R15, 0x8, !P6 ;  /* 0x000000080f00780c */ /* 0x000fe400077c4270 */
[C---:B------:R-:W-:Y:S02]  /*d450*/  ISETP.LT.OR P1, PT, R20.reuse, 0x2, P1 ;  /* 0x000000021400780c */ /* 0x040fe40000f21670 */
[----:B------:R-:W-:Y:S02]  /*d460*/  ISETP.LT.OR P6, PT, R20, 0x9, P6 ;  /* 0x000000091400780c */ /* 0x000fe400037c1670 */
[----:B------:R-:W-:Y:S02]  /*d470*/  FSEL R27, R27, -INF , !P1 ;  /* 0xff8000001b1b7808 */ /* 0x000fe40004800000 */
[----:B------:R-:W-:-:S02]  /*d480*/  LOP3.LUT P1, RZ, R22, 0x1, RZ, 0xc0, !PT ;  /* 0x0000000116ff7812 */ /* 0x000fc4000782c0ff */
[----:B------:R-:W-:Y:S02]  /*d490*/  FSEL R5, R30, -INF , !P6 ;  /* 0xff8000001e057808 */ /* 0x000fe40007000000 */
[----:B------:R-:W-:Y:S02]  /*d4a0*/  ISETP.GT.AND P1, PT, R15, 0x9, !P1 ;  /* 0x000000090f00780c */ /* 0x000fe40004f24270 */
[----:B------:R-:W-:Y:S02]  /*d4b0*/  LOP3.LUT P6, RZ, R22, 0x4000000, RZ, 0xc0, !PT ;  /* 0x0400000016ff7812 */ /* 0x000fe400078cc0ff */
[----:B------:R-:W-:Y:S02]  /*d4c0*/  ISETP.LT.OR P1, PT, R20, 0xa, P1 ;  /* 0x0000000a1400780c */ /* 0x000fe40000f21670 */
[----:B------:R-:W-:Y:S02]  /*d4d0*/  LOP3.LUT P4, RZ, R22, 0x2000000, RZ, 0xc0, !PT ;  /* 0x0200000016ff7812 */ /* 0x000fe4000788c0ff */
        /* <DEDUP_REMOVED lines=51> */
[C---:B------:R-:W-:Y:S02]  /*d810*/  LOP3.LUT P6, RZ, R22.reuse, 0x8000, RZ, 0xc0, !PT ;  /* 0x0000800016ff7812 */ /* 0x040fe400078cc0ff */
[----:B------:R-:W-:Y:S02]  /*d820*/  FSEL R47, R47, -INF , !P1 ;  /* 0xff8000002f2f7808 */ /* 0x000fe40004800000 */
[----:B------:R-:W-:Y:S02]  /*d830*/  LOP3.LUT P1, RZ, R22, 0x40000, RZ, 0xc0, !PT ;  /* 0x0004000016ff7812 */ /* 0x000fe4000782c0ff */
[----:B------:R-:W-:-:S02]  /*d840*/  FMNMX.FTZ R0, R111, R0, !PT ;  /* 0x000000006f007209 */ /* 0x000fc40007810000 */
[----:B------:R-:W-:Y:S02]  /*d850*/  ISETP.GT.AND P1, PT, R15, 0x30, !P1 ;  /* 0x000000300f00780c */ /* 0x000fe40004f24270 */
[----:B------:R-:W-:Y:S02]  /*d860*/  FMNMX.FTZ R0, R69, R0, !PT ;  /* 0x0000000045007209 */ /* 0x000fe40007810000 */
[----:B------:R-:W-:Y:S02]  /*d870*/  ISETP.LT.OR P1, PT, R20, 0x31, P1 ;  /* 0x000000311400780c */ /* 0x000fe40000f21670 */
[----:B------:R-:W-:Y:S02]  /*d880*/  LOP3.LUT P4, RZ, R22, 0x4000, RZ, 0xc0, !PT ;  /* 0x0000400016ff7812 */ /* 0x000fe4000788c0ff */
        /* <DEDUP_REMOVED lines=20> */
[C---:B------:R-:W-:Y:S01]  /*d9d0*/  ISETP.GT.AND P1, PT, R15.reuse, 0x40, !P4 ;  /* 0x000000400f00780c */ /* 0x040fe20006724270 */
[----:B------:R-:W0:Y:S01]  /*d9e0*/  SHFL.BFLY PT, R3, R0, 0x2, 0x1f ;  /* 0x0c401f0000037f89 */ /* 0x000e2200000e0000 */
[----:B------:R-:W-:Y:S02]  /*d9f0*/  ISETP.GT.AND P5, PT, R15, RZ, !P5 ;  /* 0x000000ff0f00720c */ /* 0x000fe40006fa4270 */
        /* <DEDUP_REMOVED lines=10> */
[----:B------:R-:W-:Y:S02]  /*daa0*/  LOP3.LUT P1, RZ, R22, 0x1000, RZ, 0xc0, !PT ;  /* 0x0000100016ff7812 */ /* 0x000fe4000782c0ff */
[----:B0-----:R-:W-:Y:S02]  /*dab0*/  FMNMX.FTZ R6, R0, R3, !PT ;  /* 0x0000000300067209 */ /* 0x001fe40007810000 */
[----:B------:R-:W-:Y:S02]  /*dac0*/  ISETP.GT.AND P1, PT, R15, 0x48, !P1 ;  /* 0x000000480f00780c */ /* 0x000fe40004f24270 */
[----:B------:R-:W-:Y:S01]  /*dad0*/  FMNMX.FTZ R0, R26, R27, !PT ;  /* 0x0000001b1a007209 */ /* 0x000fe20007810000 */
[----:B------:R-:W0:Y:S01]  /*dae0*/  SHFL.BFLY PT, R3, R6, 0x1, 0x1f ;  /* 0x0c201f0006037f89 */ /* 0x000e2200000e0000 */
        /* <DEDUP_REMOVED lines=50> */
[----:B0-----:R-:W-:Y:S02]  /*de10*/  FMNMX.FTZ R3, R6, R3, !PT ;  /* 0x0000000306037209 */ /* 0x001fe40007810000 */
[----:B------:R-:W-:Y:S02]  /*de20*/  FSEL R75, R75, -INF , !P1 ;  /* 0xff8000004b4b7808 */ /* 0x000fe40004800000 */
[----:B------:R-:W-:Y:S02]  /*de30*/  ISETP.GT.AND P1, PT, R15, 0x68, !P6 ;  /* 0x000000680f00780c */ /* 0x000fe40007724270 */
[----:B------:R-:W-:Y:S02]  /*de40*/  FMNMX.FTZ R0, R71, R0, !PT ;  /* 0x0000000047007209 */ /* 0x000fe40007810000 */
[----:B------:R-:W-:Y:S02]  /*de50*/  ISETP.LT.OR P1, PT, R20, 0x69, P1 ;  /* 0x000000691400780c */ /* 0x000fe40000f21670 */
[----:B------:R-:W-:-:S02]  /*de60*/  LOP3.LUT P6, RZ, R22, 0x8000000, RZ, 0xc0, !PT ;  /* 0x0800000016ff7812 */ /* 0x000fc400078cc0ff */
[----:B------:R-:W-:Y:S02]  /*de70*/  FSEL R139, R78, -INF , !P1 ;  /* 0xff8000004e8b7808 */ /* 0x000fe40004800000 */
[----:B------:R-:W-:Y:S02]  /*de80*/  ISETP.GT.AND P1, PT, R15, 0x69, !P4 ;  /* 0x000000690f00780c */ /* 0x000fe40006724270 */
[----:B------:R-:W-:Y:S02]  /*de90*/  FMNMX.FTZ R0, R137, R0, !PT ;  /* 0x0000000089007209 */ /* 0x000fe40007810000 */
[----:B------:R-:W-:Y:S02]  /*dea0*/  ISETP.LT.OR P1, PT, R20, 0x6a, P1 ;  /* 0x0000006a1400780c */ /* 0x000fe40000f21670 */
[----:B------:R-:W-:Y:S02]  /*deb0*/  FMNMX.FTZ R0, R75, R0, !PT ;  /* 0x000000004b007209 */ /* 0x000fe40007810000 */
[----:B------:R-:W-:Y:S01]  /*dec0*/  FSEL R141, R79, -INF , !P1 ;  /* 0xff8000004f8d7808 */ /* 0x000fe20004800000 */
[----:B------:R-:W-:-:S01]  /*ded0*/  FFMA.FTZ R79, R2, R3, -8 ;  /* 0xc1000000024f7423 */ /* 0x000fc20000010003 */
[----:B------:R-:W-:-:S02]  /*dee0*/  FSETP.NEU.FTZ.AND P1, PT, R3, -INF , PT ;  /* 0xff8000000300780b */ /* 0x000fc40003f3d000 */
[----:B------:R-:W-:Y:S02]  /*def0*/  LOP3.LUT P4, RZ, R22, 0x10000000, RZ, 0xc0, !PT ;  /* 0x1000000016ff7812 */ /* 0x000fe4000788c0ff */
[----:B------:R-:W-:Y:S02]  /*df00*/  FSEL R79, R79, RZ, P1 ;  /* 0x000000ff4f4f7208 */ /* 0x000fe40000800000 */
[C---:B------:R-:W-:Y:S02]  /*df10*/  ISETP.GT.AND P1, PT, R15.reuse, 0x70, !P6 ;  /* 0x000000700f00780c */ /* 0x040fe40007724270 */
[----:B------:R-:W-:Y:S01]  /*df20*/  ISETP.GT.AND P2, PT, R15, 0x71, !P2 ;  /* 0x000000710f00780c */ /* 0x000fe20005744270 */
[----:B------:R-:W-:-:S01]  /*df30*/  FFMA.FTZ R6, R2, R91, -R79 ;  /* 0x0000005b02067223 */ /* 0x000fc2000001084f */
[----:B------:R-:W-:Y:S01]  /*df40*/  ISETP.LT.OR P1, PT, R20, 0x71, P1 ;  /* 0x000000711400780c */ /* 0x000fe20000f21670 */
[----:B------:R-:W-:-:S01]  /*df50*/  FFMA.FTZ R91, R2, R57, -R79 ;  /* 0x00000039025b7223 */ /* 0x000fc2000001084f */
[----:B------:R-:W-:Y:S01]  /*df60*/  FMNMX.FTZ R0, R139, R0, !PT ;  /* 0x000000008b007209 */ /* 0x000fe20007810000 */
[----:B------:R-:W-:-:S01]  /*df70*/  FFMA.FTZ R4, R2, R24, -R79 ;  /* 0x0000001802047223 */ /* 0x000fc2000001084f */
[----:B------:R-:W-:Y:S01]  /*df80*/  ISETP.GT.AND P3, PT, R15, 0x78, !P3 ;  /* 0x000000780f00780c */ /* 0x000fe20005f64270 */
[----:B------:R-:W-:-:S01]  /*df90*/  FFMA.FTZ R24, R2, R93, -R79 ;  /* 0x0000005d02187223 */ /* 0x000fc2000001084f */
[----:B------:R-:W-:Y:S01]  /*dfa0*/  ISETP.GT.AND P4, PT, R15, 0x79, !P4 ;  /* 0x000000790f00780c */ /* 0x000fe20006784270 */
[----:B------:R-:W-:-:S01]  /*dfb0*/  FFMA.FTZ R28, R2, R95, -R79 ;  /* 0x0000005f021c7223 */ /* 0x000fc2000001084f */
[----:B------:R-:W-:Y:S01]  /*dfc0*/  ISETP.LT.OR P2, PT, R20, 0x72, P2 ;  /* 0x000000721400780c */ /* 0x000fe20001741670 */
[----:B------:R-:W-:-:S01]  /*dfd0*/  FFMA.FTZ R25, R2, R25, -R79 ;  /* 0x0000001902197223 */ /* 0x000fc2000001084f */
[----:B------:R-:W-:Y:S01]  /*dfe0*/  FSEL R15, R82, -INF , !P1 ;  /* 0xff800000520f7808 */ /* 0x000fe20004800000 */
[----:B------:R-:W-:Y:S01]  /*dff0*/  MUFU.EX2 R4, R4 ;  /* 0x0000000400047308 */ /* 0x000fe20000000800 */
[----:B------:R-:W-:Y:S01]  /*e000*/  FMNMX.FTZ R0, R141, R0, !PT ;  /* 0x000000008d007209 */ /* 0x000fe20007810000 */
[--C-:B------:R-:W-:Y:S01]  /*e010*/  FFMA.FTZ R29, R2, R29, -R79.reuse ;  /* 0x0000001d021d7223 */ /* 0x100fe2000001084f */
[----:B------:R-:W-:Y:S01]  /*e020*/  ISETP.LT.OR P3, PT, R20, 0x79, P3 ;  /* 0x000000791400780c */ /* 0x000fe20001f61670 */
[C-C-:B------:R-:W-:Y:S01]  /*e030*/  FFMA.FTZ R33, R2.reuse, R33, -R79.reuse ;  /* 0x0000002102217223 */ /* 0x140fe2000001084f */
[----:B------:R-:W-:Y:S01]  /*e040*/  FSEL R83, R83, -INF , !P2 ;  /* 0xff80000053537808 */ /* 0x000fe20005000000 */
[--C-:B------:R-:W-:Y:S01]  /*e050*/  FFMA.FTZ R37, R2, R37, -R79.reuse ;  /* 0x0000002502257223 */ /* 0x100fe2000001084f */
[----:B------:R-:W-:Y:S01]  /*e060*/  FMNMX.FTZ R0, R15, R0, !PT ;  /* 0x000000000f007209 */ /* 0x000fe20007810000 */
[----:B------:R-:W-:Y:S01]  /*e070*/  MUFU.EX2 R25, R25 ;  /* 0x0000001900197308 */ /* 0x000fe20000000800 */
[----:B------:R-:W-:Y:S01]  /*e080*/  ISETP.LT.OR P4, PT, R20, 0x7a, P4 ;  /* 0x0000007a1400780c */ /* 0x000fe20002781670 */
[--C-:B------:R-:W-:Y:S01]  /*e090*/  FFMA.FTZ R30, R2, R97, -R79.reuse ;  /* 0x00000061021e7223 */ /* 0x100fe2000001084f */
[----:B------:R-:W-:Y:S01]  /*e0a0*/  FSEL R57, R86, -INF , !P3 ;  /* 0xff80000056397808 */ /* 0x000fe20005800000 */
[C-C-:B------:R-:W-:Y:S01]  /*e0b0*/  FFMA.FTZ R41, R2.reuse, R41, -R79.reuse ;  /* 0x0000002902297223 */ /* 0x140fe2000001084f */
[----:B------:R-:W-:Y:S01]  /*e0c0*/  FMNMX.FTZ R0, R83, R0, !PT ;  /* 0x0000000053007209 */ /* 0x000fe20007810000 */
[C-C-:B------:R-:W-:Y:S01]  /*e0d0*/  FFMA.FTZ R32, R2.reuse, R99, -R79.reuse ;  /* 0x0000006302207223 */ /* 0x140fe2000001084f */
[----:B------:R-:W-:Y:S01]  /*e0e0*/  FSEL R87, R87, -INF , !P4 ;  /* 0xff80000057577808 */ /* 0x000fe20006000000 */
[----:B------:R-:W-:Y:S01]  /*e0f0*/  MUFU.EX2 R6, R6 ;  /* 0x0000000600067308 */ /* 0x000fe20000000800 */
[----:B------:R-:W-:Y:S01]  /*e100*/  FMNMX.FTZ R0, R57, R0, !PT ;  /* 0x0000000039007209 */ /* 0x000fe20007810000 */
[C-C-:B------:R-:W-:Y:S01]  /*e110*/  FFMA.FTZ R45, R2.reuse, R45, -R79.reuse ;  /* 0x0000002d022d7223 */ /* 0x140fe2000001084f */
[----:B------:R-:W-:-:S01]  /*e120*/  FFMA.FTZ R34, R2, R101, -R79 ;  /* 0x0000006502227223 */ /* 0x000fc2000001084f */
[C-C-:B------:R-:W-:Y:S01]  /*e130*/  FFMA.FTZ R49, R2.reuse, R49, -R79.reuse ;  /* 0x0000003102317223 */ /* 0x140fe2000001084f */
[----:B------:R-:W-:Y:S01]  /*e140*/  FMNMX.FTZ R0, R87, R0, !PT ;  /* 0x0000000057007209 */ /* 0x000fe20007810000 */
[C-C-:B------:R-:W-:Y:S01]  /*e150*/  FFMA.FTZ R36, R2.reuse, R103, -R79.reuse ;  /* 0x0000006702247223 */ /* 0x140fe2000001084f */
[----:B------:R-:W-:-:S01]  /*e160*/  FFMA.FTZ R53, R2, R53, -R79 ;  /* 0x0000003502357223 */ /* 0x000fc2000001084f */
[----:B------:R-:W0:Y:S01]  /*e170*/  MUFU.EX2 R29, R29 ;  /* 0x0000001d001d7308 */ /* 0x000e220000000800 */
[----:B------:R-:W-:-:S01]  /*e180*/  FFMA.FTZ R20, R2, R107, -R79 ;  /* 0x0000006b02147223 */ /* 0x000fc2000001084f */
[----:B------:R-:W1:Y:S01]  /*e190*/  SHFL.BFLY PT, R93, R0, 0x2, 0x1f ;  /* 0x0c401f00005d7f89 */ /* 0x000e6200000e0000 */
        /* <DEDUP_REMOVED lines=11> */
[----:B------:R-:W-:Y:S01]  /*e250*/  ISETP.NE.AND P6, PT, R96, 0x1, PT ;  /* 0x000000016000780c */ /* 0x000fe20003fc5270 */
[----:B------:R-:W-:-:S01]  /*e260*/  FFMA.FTZ R48, R2, R117, -R79 ;  /* 0x0000007502307223 */ /* 0x000fc2000001084f */
[----:B------:R-:W-:Y:S01]  /*e270*/  MUFU.EX2 R33, R33 ;  /* 0x0000002100217308 */ /* 0x000fe20000000800 */
[----:B0-----:R-:W-:-:S04]  /*e280*/  F2FP.SATFINITE.E4M3.F32.PACK_AB_MERGE_C R148, R29, R6, RZ ;  /* 0x000000061d94723e */ /* 0x001fc800048070ff */
[----:B------:R-:W-:-:S03]  /*e290*/  F2FP.SATFINITE.E4M3.F32.PACK_AB_MERGE_C R148, R25, R4, R148 ;  /* 0x000000041994723e */ /* 0x000fc60004807094 */
[----:B------:R-:W-:Y:S01]  /*e2a0*/  MUFU.EX2 R28, R28 ;  /* 0x0000001c001c7308 */ /* 0x000fe20000000800 */
[----:B-1----:R-:W-:Y:S01]  /*e2b0*/  FMNMX.FTZ R50, R0, R93, !PT ;  /* 0x0000005d00327209 */ /* 0x002fe20007810000 */
[----:B------:R-:W-:-:S04]  /*e2c0*/  FFMA.FTZ R93, R2, R119, -R79 ;  /* 0x00000077025d7223 */ /* 0x000fc8000001084f */
[----:B------:R-:W0:Y:S02]  /*e2d0*/  SHFL.BFLY PT, R95, R50, 0x1, 0x1f ;  /* 0x0c201f00325f7f89 */ /* 0x000e2400000e0000 */
[----:B------:R-:W1:Y:S08]  /*e2e0*/  MUFU.EX2 R37, R37 ;  /* 0x0000002500257308 */ /* 0x000e700000000800 */
[----:B------:R-:W-:Y:S08]  /*e2f0*/  MUFU.EX2 R30, R30 ;  /* 0x0000001e001e7308 */ /* 0x000ff00000000800 */
[----:B------:R-:W-:Y:S01]  /*e300*/  MUFU.EX2 R41, R41 ;  /* 0x0000002900297308 */ /* 0x000fe20000000800 */
[----:B-1----:R-:W-:-:S04]  /*e310*/  F2FP.SATFINITE.E4M3.F32.PACK_AB_MERGE_C R150, R37, R28, RZ ;  /* 0x0000001c2596723e */ /* 0x002fc800048070ff */
[----:B------:R-:W-:Y:S02]  /*e320*/  F2FP.SATFINITE.E4M3.F32.PACK_AB_MERGE_C R150, R33, R24, R150 ;  /* 0x000000182196723e */ /* 0x000fe40004807096 */
[----:B0-----:R-:W-:Y:S01]  /*e330*/  FMNMX.FTZ R0, R50, R95, !PT ;  /* 0x0000005f32007209 */ /* 0x001fe20007810000 */
[----:B------:R-:W-:Y:S01]  /*e340*/  MUFU.EX2 R32, R32 ;  /* 0x0000002000207308 */ /* 0x000fe20000000800 */
[----:B------:R-:W-:-:S01]  /*e350*/  FFMA.FTZ R50, R2, R81, -R79 ;  /* 0x0000005102327223 */ /* 0x000fc2000001084f */
[----:B------:R-:W-:Y:S01]  /*e360*/  FFMA.FTZ R79, R2, R85, -R79 ;  /* 0x00000055024f7223 */ /* 0x000fe2000001084f */
[----:B------:R-:W-:Y:S01]  /*e370*/  FSETP.NEU.FTZ.AND P1, PT, R0, -INF , PT ;  /* 0xff8000000000780b */ /* 0x000fe20003f3d000 */
[----:B------:R-:W-:-:S04]  /*e380*/  FFMA.FTZ R52, R2, R0, -8 ;  /* 0xc100000002347423 */ /* 0x000fc80000010000 */
[----:B------:R-:W0:Y:S01]  /*e390*/  MUFU.EX2 R45, R45 ;  /* 0x0000002d002d7308 */ /* 0x000e220000000800 */
[----:B------:R-:W-:-:S05]  /*e3a0*/  FSEL R52, R52, RZ, P1 ;  /* 0x000000ff34347208 */ /* 0x000fca0000800000 */
[C-C-:B------:R-:W-:Y:S01]  /*e3b0*/  FFMA.FTZ R26, R2.reuse, R26, -R52.reuse ;  /* 0x0000001a021a7223 */ /* 0x140fe20000010834 */
[----:B------:R-:W-:-:S01]  /*e3c0*/  FFMA.FTZ R27, R2, R27, -R52 ;  /* 0x0000001b021b7223 */ /* 0x000fc20000010834 */
[C-C-:B------:R-:W-:Y:S01]  /*e3d0*/  FFMA.FTZ R5, R2.reuse, R5, -R52.reuse ;  /* 0x0000000502057223 */ /* 0x140fe20000010834 */
[----:B------:R-:W-:-:S01]  /*e3e0*/  FFMA.FTZ R54, R2, R31, -R52 ;  /* 0x0000001f02367223 */ /* 0x000fc20000010834 */
[C-C-:B------:R-:W-:Y:S01]  /*e3f0*/  FFMA.FTZ R7, R2.reuse, R7, -R52.reuse ;  /* 0x0000000702077223 */ /* 0x140fe20000010834 */
[----:B------:R-:W-:-:S01]  /*e400*/  FFMA.FTZ R66, R2, R55, -R52 ;  /* 0x0000003702427223 */ /* 0x000fc20000010834 */
[----:B------:R-:W-:Y:S01]  /*e410*/  MUFU.EX2 R26, R26 ;  /* 0x0000001a001a7308 */ /* 0x000fe20000000800 */
[----:B------:R-:W-:-:S01]  /*e420*/  FADD.FTZ R55, R4, R25 ;  /* 0x0000001904377221 */ /* 0x000fc20000010000 */
[C-C-:B------:R-:W-:Y:S01]  /*e430*/  FFMA.FTZ R56, R2.reuse, R35, -R52.reuse ;  /* 0x0000002302387223 */ /* 0x140fe20000010834 */
[----:B------:R-:W-:-:S01]  /*e440*/  FFMA.FTZ R31, R2, R21, -R52 ;  /* 0x00000015021f7223 */ /* 0x000fc20000010834 */
[----:B------:R-:W-:Y:S01]  /*e450*/  FFMA.FTZ R58, R2, R39, -R52 ;  /* 0x00000027023a7223 */ /* 0x000fe20000010834 */
[----:B------:R-:W-:-:S01]  /*e460*/  FADD.FTZ R70, R6, R55 ;  /* 0x0000003706467221 */ /* 0x000fc20000010000 */
[C-C-:B------:R-:W-:Y:S01]  /*e470*/  FFMA.FTZ R68, R2.reuse, R59, -R52.reuse ;  /* 0x0000003b02447223 */ /* 0x140fe20000010834 */
[----:B------:R-:W-:-:S01]  /*e480*/  FFMA.FTZ R21, R2, R121, -R52 ;  /* 0x0000007902157223 */ /* 0x000fc20000010834 */
[----:B------:R-:W1:Y:S01]  /*e490*/  MUFU.EX2 R27, R27 ;  /* 0x0000001b001b7308 */ /* 0x000e620000000800 */
        /* <DEDUP_REMOVED lines=8> */
[----:B------:R-:W-:-:S01]  /*e520*/  FADD.FTZ R63, R33, R74 ;  /* 0x0000004a213f7221 */ /* 0x000fc20000010000 */
[C-C-:B------:R-:W-:Y:S01]  /*e530*/  FFMA.FTZ R64, R2.reuse, R51, -R52.reuse ;  /* 0x0000003302407223 */ /* 0x140fe20000010834 */
[----:B------:R-:W-:-:S01]  /*e540*/  FFMA.FTZ R43, R2, R127, -R52 ;  /* 0x0000007f022b7223 */ /* 0x000fc20000010834 */
[----:B0-----:R-:W-:Y:S01]  /*e550*/  F2FP.SATFINITE.E4M3.F32.PACK_AB_MERGE_C R144, R45, R32, RZ ;  /* 0x000000202d90723e */ /* 0x001fe200048070ff */
[----:B------:R-:W-:-:S01]  /*e560*/  FADD.FTZ R74, R28, R63 ;  /* 0x0000003f1c4a7221 */ /* 0x000fc20000010000 */
[C-C-:B------:R-:W-:Y:S01]  /*e570*/  FFMA.FTZ R47, R2.reuse, R129, -R52.reuse ;  /* 0x00000081022f7223 */ /* 0x140fe20000010834 */
[----:B------:R-:W-:-:S01]  /*e580*/  FFMA.FTZ R51, R2, R131, -R52 ;  /* 0x0000008302337223 */ /* 0x000fc20000010834 */
[----:B------:R-:W0:Y:S01]  /*e590*/  MUFU.EX2 R54, R54 ;  /* 0x0000003600367308 */ /* 0x000e220000000800 */
[----:B-1----:R-:W-:-:S01]  /*e5a0*/  FADD.FTZ R72, R26, R27 ;  /* 0x0000001b1a487221 */ /* 0x002fc20000010000 */
[C---:B------:R-:W-:Y:S01]  /*e5b0*/  FFMA.FTZ R55, R2.reuse, R133, -R52 ;  /* 0x0000008502377223 */ /* 0x040fe20000010834 */
[----:B------:R-:W-:Y:S01]  /*e5c0*/  F2FP.SATFINITE.E4M3.F32.PACK_AB_MERGE_C R144, R41, R30, R144 ;  /* 0x0000001e2990723e */ /* 0x000fe20004807090 */
[C-C-:B------:R-:W-:Y:S01]  /*e5d0*/  FFMA.FTZ R6, R2.reuse, R67, -R52.reuse ;  /* 0x0000004302067223 */ /* 0x140fe20000010834 */
[----:B------:R-:W-:-:S01]  /*e5e0*/  FFMA.FTZ R4, R2, R135, -R52 ;  /* 0x0000008702047223 */ /* 0x000fc20000010834 */
[C-C-:B------:R-:W-:Y:S01]  /*e5f0*/  FFMA.FTZ R139, R2.reuse, R139, -R52.reuse ;  /* 0x0000008b028b7223 */ /* 0x140fe20000010834 */
[----:B------:R-:W-:-:S01]  /*e600*/  FFMA.FTZ R141, R2, R141, -R52 ;  /* 0x0000008d028d7223 */ /* 0x000fc20000010834 */
[----:B------:R-:W1:Y:S01]  /*e610*/  MUFU.EX2 R7, R7 ;  /* 0x0000000700077308 */ /* 0x000e620000000800 */
[----:B--2---:R-:W-:-:S01]  /*e620*/  FADD.FTZ R59, R5, R72 ;  /* 0x00000048053b7221 */ /* 0x004fc20000010000 */
[C-C-:B------:R-:W-:Y:S01]  /*e630*/  FFMA.FTZ R83, R2.reuse, R83, -R52.reuse ;  /* 0x0000005302537223 */ /* 0x140fe20000010834 */
[----:B------:R-:W-:-:S05]  /*e640*/  FFMA.FTZ R57, R2, R57, -R52 ;  /* 0x0000003902397223 */ /* 0x000fca0000010834 */
[----:B------:R-:W2:Y:S01]  /*e650*/  MUFU.EX2 R56, R56 ;  /* 0x0000003800387308 */ /* 0x000ea20000000800 */
[----:B0-----:R-:W-:-:S01]  /*e660*/  FADD.FTZ R72, R54, R59 ;  /* 0x0000003b36487221 */ /* 0x001fc20000010000 */
[----:B------:R-:W-:Y:S01]  /*e670*/  FADD.FTZ R59, R37, R74 ;  /* 0x0000004a253b7221 */ /* 0x000fe20000010000 */
[----:B------:R-:W-:-:S04]  /*e680*/  F2FP.SATFINITE.E4M3.F32.PACK_AB_MERGE_C R149, R54, R5, RZ ;  /* 0x000000053695723e */ /* 0x000fc800048070ff */
[----:B------:R-:W-:Y:S01]  /*e690*/  F2FP.SATFINITE.E4M3.F32.PACK_AB_MERGE_C R149, R27, R26, R149 ;  /* 0x0000001a1b95723e */ /* 0x000fe20004807095 */
[----:B------:R-:W0:Y:S01]  /*e6a0*/  MUFU.EX2 R31, R31 ;  /* 0x0000001f001f7308 */ /* 0x000e220000000800 */
[----:B-1----:R-:W-:-:S01]  /*e6b0*/  FADD.FTZ R29, R7, R72 ;  /* 0x00000048071d7221 */ /* 0x002fc20000010000 */
[----:B------:R-:W-:-:S06]  /*e6c0*/  FADD.FTZ R72, R30, R59 ;  /* 0x0000003b1e487221 */ /* 0x000fcc0000010000 */
[----:B------:R-:W1:Y:S01]  /*e6d0*/  MUFU.EX2 R58, R58 ;  /* 0x0000003a003a7308 */ /* 0x000e620000000800 */
[----:B--2---:R-:W-:-:S01]  /*e6e0*/  FADD.FTZ R28, R56, R29 ;  /* 0x0000001d381c7221 */ /* 0x004fc20000010000 */
[----:B------:R-:W-:-:S06]  /*e6f0*/  FADD.FTZ R29, R41, R72 ;  /* 0x00000048291d7221 */ /* 0x000fcc0000010000 */
[----:B------:R-:W2:Y:S01]  /*e700*/  MUFU.EX2 R21, R21 ;  /* 0x0000001500157308 */ /* 0x000ea20000000800 */
[----:B0-----:R-:W-:-:S01]  /*e710*/  FADD.FTZ R25, R31, R28 ;  /* 0x0000001c1f197221 */ /* 0x001fc20000010000 */
[----:B------:R-:W-:-:S04]  /*e720*/  FADD.FTZ R28, R32, R29 ;  /* 0x0000001d201c7221 */ /* 0x000fc80000010000 */
[----:B------:R-:W-:Y:S02]  /*e730*/  FADD.FTZ R45, R45, R28 ;  /* 0x0000001c2d2d7221 */ /* 0x000fe40000010000 */
[----:B------:R-:W0:Y:S01]  /*e740*/  MUFU.EX2 R60, R60 ;  /* 0x0000003c003c7308 */ /* 0x000e220000000800 */
[----:B-1----:R-:W-:-:S01]  /*e750*/  FADD.FTZ R24, R58, R25 ;  /* 0x000000193a187221 */ /* 0x002fc20000010000 */
[----:B------:R-:W-:Y:S01]  /*e760*/  FFMA.FTZ R25, R2, R71, -R52 ;  /* 0x0000004702197223 */ /* 0x000fe20000010834 */
[----:B------:R-:W-:-:S04]  /*e770*/  F2FP.SATFINITE.E4M3.F32.PACK_AB_MERGE_C R58, R58, R31, RZ ;  /* 0x0000001f3a3a723e */ /* 0x000fc800048070ff */
[----:B------:R-:W-:Y:S01]  /*e780*/  F2FP.SATFINITE.E4M3.F32.PACK_AB_MERGE_C R151, R56, R7, R58 ;  /* 0x000000073897723e */ /* 0x000fe2000480703a */
[----:B------:R-:W1:Y:S01]  /*e790*/  MUFU.EX2 R34, R34 ;  /* 0x0000002200227308 */ /* 0x000e620000000800 */
[----:B--2---:R-:W-:-:S07]  /*e7a0*/  FADD.FTZ R29, R21, R24 ;  /* 0x00000018151d7221 */ /* 0x004fce0000010000 */
[----:B------:R-:W2:Y:S01]  /*e7b0*/  MUFU.EX2 R35, R35 ;  /* 0x0000002300237308 */ /* 0x000ea20000000800 */
[----:B0-----:R-:W-:-:S07]  /*e7c0*/  FADD.FTZ R24, R60, R29 ;  /* 0x0000001d3c187221 */ /* 0x001fce0000010000 */
[----:B------:R-:W0:Y:S01]  /*e7d0*/  MUFU.EX2 R49, R49 ;  /* 0x0000003100317308 */ /* 0x000e220000000800 */
[----:B-1----:R-:W-:-:S07]  /*e7e0*/  FADD.FTZ R28, R34, R45 ;  /* 0x0000002d221c7221 */ /* 0x002fce0000010000 */
[----:B------:R-:W1:Y:S01]  /*e7f0*/  MUFU.EX2 R62, R62 ;  /* 0x0000003e003e7308 */ /* 0x000e620000000800 */
[----:B--2---:R-:W-:-:S01]  /*e800*/  FADD.FTZ R29, R35, R24 ;  /* 0x00000018231d7221 */ /* 0x004fc20000010000 */
[----:B------:R-:W-:-:S06]  /*e810*/  FFMA.FTZ R24, R2, R137, -R52 ;  /* 0x0000008902187223 */ /* 0x000fcc0000010834 */
[----:B------:R-:W-:Y:S01]  /*e820*/  MUFU.EX2 R36, R36 ;  /* 0x0000002400247308 */ /* 0x000fe20000000800 */
[----:B0-----:R-:W-:-:S07]  /*e830*/  FADD.FTZ R33, R49, R28 ;  /* 0x0000001c31217221 */ /* 0x001fce0000010000 */
[----:B------:R-:W0:Y:S01]  /*e840*/  MUFU.EX2 R53, R53 ;  /* 0x0000003500357308 */ /* 0x000e220000000800 */
[----:B-1----:R-:W-:-:S01]  /*e850*/  FADD.FTZ R28, R62, R29 ;  /* 0x0000001d3e1c7221 */ /* 0x002fc20000010000 */
[----:B------:R-:W-:Y:S01]  /*e860*/  FFMA.FTZ R29, R2, R75, -R52 ;  /* 0x0000004b021d7223 */ /* 0x000fe20000010834 */
[----:B------:R-:W-:-:S04]  /*e870*/  F2FP.SATFINITE.E4M3.F32.PACK_AB_MERGE_C R35, R62, R35, RZ ;  /* 0x000000233e23723e */ /* 0x000fc800048070ff */
[----:B------:R-:W-:Y:S01]  /*e880*/  F2FP.SATFINITE.E4M3.F32.PACK_AB_MERGE_C R145, R60, R21, R35 ;  /* 0x000000153c91723e */ /* 0x000fe20004807023 */
[----:B------:R-:W1:Y:S08]  /*e890*/  MUFU.EX2 R39, R39 ;  /* 0x0000002700277308 */ /* 0x000e700000000800 */
[----:B------:R-:W2:Y:S01]  /*e8a0*/  MUFU.EX2 R64, R64 ;  /* 0x0000004000407308 */ /* 0x000ea20000000800 */
[----:B0-----:R-:W-:Y:S01]  /*e8b0*/  F2FP.SATFINITE.E4M3.F32.PACK_AB_MERGE_C R146, R53, R36, RZ ;  /* 0x000000243592723e */ /* 0x001fe200048070ff */
[----:B------:R-:W-:-:S03]  /*e8c0*/  FADD.FTZ R36, R36, R33 ;  /* 0x0000002124247221 */ /* 0x000fc60000010000 */
[----:B------:R-:W-:Y:S01]  /*e8d0*/  F2FP.SATFINITE.E4M3.F32.PACK_AB_MERGE_C R146, R49, R34, R146 ;  /* 0x000000223192723e */ /* 0x000fe20004807092 */
[----:B------:R-:W-:-:S02]  /*e8e0*/  FADD.FTZ R53, R53, R36 ;  /* 0x0000002435357221 */ /* 0x000fc40000010000 */
[----:B------:R-:W0:Y:S01]  /*e8f0*/  MUFU.EX2 R43, R43 ;  /* 0x0000002b002b7308 */ /* 0x000e220000000800 */
[----:B-1----:R-:W-:-:S07]  /*e900*/  FADD.FTZ R33, R39, R28 ;  /* 0x0000001c27217221 */ /* 0x002fce0000010000 */
[----:B------:R-:W1:Y:S01]  /*e910*/  MUFU.EX2 R66, R66 ;  /* 0x0000004200427308 */ /* 0x000e620000000800 */
[----:B--2---:R-:W-:-:S07]  /*e920*/  FADD.FTZ R28, R64, R33 ;  /* 0x00000021401c7221 */ /* 0x004fce0000010000 */
[----:B------:R-:W-:Y:S01]  /*e930*/  MUFU.EX2 R20, R20 ;  /* 0x0000001400147308 */ /* 0x000fe20000000800 */
[----:B0-----:R-:W-:-:S01]  /*e940*/  FADD.FTZ R33, R43, R28 ;  /* 0x0000001c2b217221 */ /* 0x001fc20000010000 */
[C-C-:B------:R-:W-:Y:S01]  /*e950*/  FFMA.FTZ R28, R2.reuse, R15, -R52.reuse ;  /* 0x0000000f021c7223 */ /* 0x140fe20000010834 */
[----:B------:R-:W-:-:S05]  /*e960*/  FFMA.FTZ R52, R2, R87, -R52 ;  /* 0x0000005702347223 */ /* 0x000fca0000010834 */
[----:B------:R-:W0:Y:S01]  /*e970*/  MUFU.EX2 R61, R61 ;  /* 0x0000003d003d7308 */ /* 0x000e220000000800 */
[----:B-1----:R-:W-:-:S01]  /*e980*/  FADD.FTZ R30, R66, R33 ;  /* 0x00000021421e7221 */ /* 0x002fc20000010000 */
[----:B------:R-:W-:-:S04]  /*e990*/  F2FP.SATFINITE.E4M3.F32.PACK_AB_MERGE_C R43, R66, R43, RZ ;  /* 0x0000002b422b723e */ /* 0x000fc800048070ff */
[----:B------:R-:W-:Y:S02]  /*e9a0*/  F2FP.SATFINITE.E4M3.F32.PACK_AB_MERGE_C R147, R64, R39, R43 ;  /* 0x000000274093723e */ /* 0x000fe4000480702b */
[----:B------:R-:W1:Y:S08]  /*e9b0*/  MUFU.EX2 R47, R47 ;  /* 0x0000002f002f7308 */ /* 0x000e700000000800 */
[----:B------:R-:W-:Y:S01]  /*e9c0*/  MUFU.EX2 R38, R38 ;  /* 0x0000002600267308 */ /* 0x000fe20000000800 */
[----:B0-----:R-:W-:-:S07]  /*e9d0*/  F2FP.SATFINITE.E4M3.F32.PACK_AB_MERGE_C R140, R61, R20, RZ ;  /* 0x000000143d8c723e */ /* 0x001fce00048070ff */
[----:B------:R-:W0:Y:S01]  /*e9e0*/  MUFU.EX2 R91, R91 ;  /* 0x0000005b005b7308 */ /* 0x000e220000000800 */
[----:B-1----:R-:W-:-:S07]  /*e9f0*/  FADD.FTZ R33, R47, R30 ;  /* 0x0000001e2f217221 */ /* 0x002fce0000010000 */
        /* <DEDUP_REMOVED lines=12> */
[----:B0-----:R-:W-:-:S01]  /*eac0*/  FADD.FTZ R30, R70, R5 ;  /* 0x00000005461e7221 */ /* 0x001fc20000010000 */
[----:B------:R-:W-:-:S06]  /*ead0*/  F2FP.SATFINITE.E4M3.F32.PACK_AB_MERGE_C R51, R70, R51, RZ ;  /* 0x000000334633723e */ /* 0x000fcc00048070ff */
[----:B------:R-:W0:Y:S08]  /*eae0*/  MUFU.EX2 R55, R55 ;  /* 0x0000003700377308 */ /* 0x000e300000000800 */
[----:B------:R-:W-:Y:S01]  /*eaf0*/  MUFU.EX2 R46, R46 ;  /* 0x0000002e002e7308 */ /* 0x000fe20000000800 */
[----:B-1----:R-:W-:-:S07]  /*eb00*/  F2FP.SATFINITE.E4M3.F32.PACK_AB_MERGE_C R142, R69, R42, RZ ;  /* 0x0000002a458e723e */ /* 0x002fce00048070ff */
[----:B------:R-:W1:Y:S01]  /*eb10*/  MUFU.EX2 R77, R77 ;  /* 0x0000004d004d7308 */ /* 0x000e620000000800 */
[----:B0-----:R-:W-:-:S02]  /*eb20*/  FADD.FTZ R31, R55, R30 ;  /* 0x0000001e371f7221 */ /* 0x001fc40000010000 */
[----:B------:R-:W0:Y:S05]  /*eb30*/  @P6 LDC R30, c[0x0][0x44c] ;  /* 0x00011300ff1e6b82 */ /* 0x000e2a0000000800 */
[----:B------:R-:W-:Y:S08]  /*eb40*/  MUFU.EX2 R40, R40 ;  /* 0x0000002800287308 */ /* 0x000ff00000000800 */
[----:B------:R-:W2:Y:S01]  /*eb50*/  MUFU.EX2 R65, R65 ;  /* 0x0000004100417308 */ /* 0x000ea20000000800 */
[----:B-1----:R-:W-:-:S07]  /*eb60*/  F2FP.SATFINITE.E4M3.F32.PACK_AB_MERGE_C R27, R77, R46, RZ ;  /* 0x0000002e4d1b723e */ /* 0x002fce00048070ff */
[----:B------:R-:W1:Y:S01]  /*eb70*/  MUFU.EX2 R6, R6 ;  /* 0x0000000600067308 */ /* 0x000e620000000800 */
[----:B0-----:R-:W-:-:S07]  /*eb80*/  @P6 IMAD.HI.U32 R30, R94, R30, RZ ;  /* 0x0000001e5e1e6227 */ /* 0x001fce00078e00ff */
[----:B------:R-:W-:Y:S01]  /*eb90*/  MUFU.EX2 R44, R44 ;  /* 0x0000002c002c7308 */ /* 0x000fe20000000800 */
[----:B--2---:R-:W-:Y:S01]  /*eba0*/  F2FP.SATFINITE.E4M3.F32.PACK_AB_MERGE_C R142, R65, R40, R142 ;  /* 0x00000028418e723e */ /* 0x004fe2000480708e */
[----:B------:R-:W-:-:S04]  /*ebb0*/  FADD.FTZ R40, R40, R61 ;  /* 0x0000003d28287221 */ /* 0x000fc80000010000 */
[----:B------:R-:W-:Y:S02]  /*ebc0*/  FADD.FTZ R65, R65, R40 ;  /* 0x0000002841417221 */ /* 0x000fe40000010000 */
[----:B------:R-:W0:Y:S01]  /*ebd0*/  MUFU.EX2 R73, R73 ;  /* 0x0000004900497308 */ /* 0x000e220000000800 */
[----:B-1----:R-:W-:-:S01]  /*ebe0*/  FADD.FTZ R31, R6, R31 ;  /* 0x0000001f061f7221 */ /* 0x002fc20000010000 */
[----:B------:R-:W-:-:S04]  /*ebf0*/  FADD.FTZ R42, R42, R65 ;  /* 0x000000412a2a7221 */ /* 0x000fc80000010000 */
[----:B------:R-:W-:Y:S02]  /*ec00*/  FADD.FTZ R69, R69, R42 ;  /* 0x0000002a45457221 */ /* 0x000fe40000010000 */
[----:B------:R-:W-:Y:S08]  /*ec10*/  MUFU.EX2 R4, R4 ;  /* 0x0000000400047308 */ /* 0x000ff00000000800 */
[----:B------:R-:W1:Y:S01]  /*ec20*/  MUFU.EX2 R25, R25 ;  /* 0x0000001900197308 */ /* 0x000e620000000800 */
[C---:B0-----:R-:W-:Y:S01]  /*ec30*/  F2FP.SATFINITE.E4M3.F32.PACK_AB_MERGE_C R136, R73.reuse, R44, R27 ;  /* 0x0000002c4988723e */ /* 0x041fe2000480701b */
[----:B------:R-:W-:Y:S01]  /*ec40*/  FADD.FTZ R44, R44, R69 ;  /* 0x000000452c2c7221 */ /* 0x000fe20000010000 */
[----:B------:R-:W0:Y:S03]  /*ec50*/  @P6 LDC R27, c[0x0][0x450] ;  /* 0x00011400ff1b6b82 */ /* 0x000e260000000800 */
[----:B------:R-:W-:-:S02]  /*ec60*/  FADD.FTZ R73, R73, R44 ;  /* 0x0000002c49497221 */ /* 0x000fc40000010000 */
[----:B------:R-:W2:Y:S02]  /*ec70*/  MUFU.EX2 R24, R24 ;  /* 0x0000001800187308 */ /* 0x000ea40000000800 */
[----:B------:R-:W-:-:S04]  /*ec80*/  FADD.FTZ R46, R46, R73 ;  /* 0x000000492e2e7221 */ /* 0x000fc80000010000 */
[----:B------:R-:W-:Y:S02]  /*ec90*/  FADD.FTZ R77, R77, R46 ;  /* 0x0000002e4d4d7221 */ /* 0x000fe40000010000 */
[----:B------:R-:W3:Y:S01]  /*eca0*/  MUFU.EX2 R29, R29 ;  /* 0x0000001d001d7308 */ /* 0x000ee20000000800 */
[----:B-1----:R-:W-:-:S04]  /*ecb0*/  F2FP.SATFINITE.E4M3.F32.PACK_AB_MERGE_C R7, R25, R4, RZ ;  /* 0x000000041907723e */ /* 0x002fc800048070ff */
[----:B------:R-:W-:-:S03]  /*ecc0*/  F2FP.SATFINITE.E4M3.F32.PACK_AB_MERGE_C R143, R6, R55, R7 ;  /* 0x00000037068f723e */ /* 0x000fc60004807007 */
[----:B------:R-:W1:Y:S08]  /*ecd0*/  MUFU.EX2 R15, R139 ;  /* 0x0000008b000f7308 */ /* 0x000e700000000800 */
[----:B------:R4:W-:Y:S08]  /*ece0*/  MUFU.EX2 R5, R28 ;  /* 0x0000001c00057308 */ /* 0x0009f00000000800 */
[----:B------:R5:W0:Y:S01]  /*ecf0*/  MUFU.EX2 R20, R141 ;  /* 0x0000008d00147308 */ /* 0x000a220000000800 */
[----:B----4-:R-:W-:-:S04]  /*ed00*/  FADD.FTZ R28, R4, R31 ;  /* 0x0000001f041c7221 */ /* 0x010fc80000010000 */
[----:B------:R-:W-:-:S03]  /*ed10*/  FADD.FTZ R25, R25, R28 ;  /* 0x0000001c19197221 */ /* 0x000fc60000010000 */
[----:B------:R-:W-:Y:S01]  /*ed20*/  MUFU.EX2 R50, R50 ;  /* 0x0000003200327308 */ /* 0x000fe20000000800 */
[----:B--2---:R-:W-:-:S01]  /*ed30*/  FADD.FTZ R4, R24, R25 ;  /* 0x0000001918047221 */ /* 0x004fc20000010000 */
[----:B-----5:R-:W-:-:S03]  /*ed40*/  F2FP.SATFINITE.E4M3.F32.PACK_AB_MERGE_C R141, R68, R47, R51 ;  /* 0x0000002f448d723e */ /* 0x020fc60004807033 */
[----:B---3--:R-:W-:-:S03]  /*ed50*/  FADD.FTZ R4, R29, R4 ;  /* 0x000000041d047221 */ /* 0x008fc60000010000 */
[----:B------:R-:W2:Y:S01]  /*ed60*/  MUFU.EX2 R79, R79 ;  /* 0x0000004f004f7308 */ /* 0x000ea20000000800 */
[----:B-1----:R-:W-:-:S01]  /*ed70*/  FADD.FTZ R7, R15, R4 ;  /* 0x000000040f077221 */ /* 0x002fc20000010000 */
[----:B0-----:R-:W-:-:S03]  /*ed80*/  F2FP.SATFINITE.E4M3.F32.PACK_AB_MERGE_C R15, R20, R15, RZ ;  /* 0x0000000f140f723e */ /* 0x001fc600048070ff */
[----:B------:R-:W-:Y:S01]  /*ed90*/  FADD.FTZ R20, R20, R7 ;  /* 0x0000000714147221 */ /* 0x000fe20000010000 */
[----:B------:R-:W-:Y:S01]  /*eda0*/  F2FP.SATFINITE.E4M3.F32.PACK_AB_MERGE_C R137, R29, R24, R15 ;  /* 0x000000181d89723e */ /* 0x000fe2000480700f */
[----:B------:R-:W-:Y:S01]  /*edb0*/  IMAD.MOV.U32 R15, RZ, RZ, R94 ;  /* 0x000000ffff0f7224 */ /* 0x000fe200078e005e */
[----:B------:R-:W-:Y:S01]  /*edc0*/  MUFU.EX2 R48, R48 ;  /* 0x0000003000307308 */ /* 0x000fe20000000800 */
[----:B------:R-:W-:Y:S01]  /*edd0*/  @P6 SHF.R.U32.HI R15, RZ, R27, R30 ;  /* 0x0000001bff0f6219 */ /* 0x000fe2000001161e */
[----:B------:R-:W-:Y:S01]  /*ede0*/  FADD.FTZ R7, R5, R20 ;  /* 0x0000001405077221 */ /* 0x000fe20000010000 */
[----:B------:R-:W-:-:S03]  /*edf0*/  ISETP.GE.AND P6, PT, R13, 0x1, PT ;  /* 0x000000010d00780c */ /* 0x000fc60003fc6270 */
[----:B------:R-:W-:Y:S02]  /*ee00*/  IMAD.IADD R15, R88, 0x1, R15 ;  /* 0x00000001580f7824 */ /* 0x000fe400078e020f */
[----:B------:R-:W0:Y:S01]  /*ee10*/  MUFU.EX2 R93, R93 ;  /* 0x0000005d005d7308 */ /* 0x000e220000000800 */
[----:B--2---:R-:W-:Y:S01]  /*ee20*/  F2FP.SATFINITE.E4M3.F32.PACK_AB_MERGE_C R4, R79, R50, RZ ;  /* 0x000000324f04723e */ /* 0x004fe200048070ff */
[----:B------:R-:W-:-:S06]  /*ee30*/  IMAD.IADD R12, R15, 0x1, R12 ;  /* 0x000000010f0c7824 */ /* 0x000fcc00078e020c */
[----:B------:R-:W1:Y:S08]  /*ee40*/  MUFU.EX2 R26, R83 ;  /* 0x00000053001a7308 */ /* 0x000e700000000800 */
[----:B------:R-:W-:Y:S01]  /*ee50*/  MUFU.EX2 R57, R57 ;  /* 0x0000003900397308 */ /* 0x000fe20000000800 */
[----:B0-----:R-:W-:Y:S01]  /*ee60*/  F2FP.SATFINITE.E4M3.F32.PACK_AB_MERGE_C R138, R93, R48, R4 ;  /* 0x000000305d8a723e */ /* 0x001fe20004807004 */
[----:B------:R-:W-:-:S04]  /*ee70*/  FADD.FTZ R48, R48, R77 ;  /* 0x0000004d30307221 */ /* 0x000fc80000010000 */
[----:B------:R-:W-:Y:S02]  /*ee80*/  FADD.FTZ R93, R93, R48 ;  /* 0x000000305d5d7221 */ /* 0x000fe40000010000 */
[----:B------:R-:W0:Y:S01]  /*ee90*/  MUFU.EX2 R52, R52 ;  /* 0x0000003400347308 */ /* 0x000e220000000800 */
[----:B-1----:R-:W-:-:S01]  /*eea0*/  FADD.FTZ R4, R26, R7 ;  /* 0x000000071a047221 */ /* 0x002fc20000010000 */
[----:B------:R-:W-:-:S04]  /*eeb0*/  FADD.FTZ R6, R50, R93 ;  /* 0x0000005d32067221 */ /* 0x000fc80000010000 */
[----:B------:R-:W-:Y:S01]  /*eec0*/  FADD.FTZ R6, R79, R6 ;  /* 0x000000064f067221 */ /* 0x000fe20000010000 */
[----:B0-----:R-:W-:Y:S01]  /*eed0*/  F2FP.SATFINITE.E4M3.F32.PACK_AB_MERGE_C R7, R52, R57, RZ ;  /* 0x000000393407723e */ /* 0x001fe200048070ff */
[----:B------:R-:W-:Y:S01]  /*eee0*/  FADD.FTZ R57, R57, R4 ;  /* 0x0000000439397221 */ /* 0x000fe20000010000 */
[----:B------:R-:W-:Y:S02]  /*eef0*/  VIADD R4, R89, 0xfffffffe ;  /* 0xfffffffe59047836 */ /* 0x000fe40000000000 */
[----:B------:R-:W-:Y:S01]  /*ef00*/  F2FP.SATFINITE.E4M3.F32.PACK_AB_MERGE_C R139, R26, R5, R7 ;  /* 0x000000051a8b723e */ /* 0x000fe20004807007 */
[----:B------:R-:W-:-:S01]  /*ef10*/  FADD.FTZ R5, R52, R57 ;  /* 0x0000003934057221 */ /* 0x000fc20000010000 */
        /* <DEDUP_REMOVED lines=12> */
.L_x_1393:
[----:B------:R-:W-:-:S13]  /*efe0*/  ISETP.NE.AND P1, PT, R13, 0x1, PT ;  /* 0x000000010d00780c */ /* 0x000fda0003f25270 */
[----:B------:R-:W0:Y:S02]  /*eff0*/  @P1 LDC.64 R20, c[0x0][0x9e8] ;  /* 0x00027a00ff141b82 */ /* 0x000e240000000a00 */
[----:B0-----:R-:W-:-:S05]  /*f000*/  @P1 IMAD.HI.U32 R20, R7, R20, RZ ;  /* 0x0000001407141227 */ /* 0x001fca00078e00ff */
[----:B------:R-:W-:-:S07]  /*f010*/  @P1 SHF.R.U32.HI R7, RZ, R21, R20 ;  /* 0x00000015ff071219 */ /* 0x000fce0000011614 */
.L_x_1394:
[----:B------:R-:W-:Y:S05]  /*f020*/  BSYNC B0 ;  /* 0x0000000000007941 */ /* 0x000fea0003800000 */
.L_x_1392:
[----:B------:R-:W-:-:S05]  /*f030*/  IMAD R7, R7, R13, R13 ;  /* 0x0000000d07077224 */ /* 0x000fca00078e020d */
[----:B------:R-:W-:-:S07]  /*f040*/  VIMNMX R12, R12, R7, PT ;  /* 0x000000070c0c7248 */ /* 0x000fce0003fe0100 */
.L_x_1391:
[----:B------:R-:W2:Y:S01]  /*f050*/  LDL R13, [R1+0x4c] ;  /* 0x00004c00010d7983 */ /* 0x000ea20000100800 */
[----:B------:R-:W-:Y:S01]  /*f060*/  SHF.R.S32.HI R7, RZ, 0x1f, R12 ;  /* 0x0000001fff077819 */ /* 0x000fe2000001140c */
[----:B------:R-:W-:Y:S01]  /*f070*/  ULDC UR39, c[0x0][0x9e4] ;  /* 0x0002790000277ab9 */ /* 0x000fe20000000800 */
[----:B------:R-:W-:Y:S01]  /*f080*/  ULDC UR38, c[0x0][0x9e4] ;  /* 0x0002790000267ab9 */ /* 0x000fe20000000800 */
[----:B------:R-:W-:Y:S01]  /*f090*/  ULDC UR40, c[0x0][0x9dc] ;  /* 0x0002770000287ab9 */ /* 0x000fe20000000800 */
[----:B------:R-:W-:Y:S01]  /*f0a0*/  LEA.HI R7, R7, R12, RZ, 0x7 ;  /* 0x0000000c07077211 */ /* 0x000fe200078f38ff */
[----:B------:R-:W-:Y:S01]  /*f0b0*/  ULDC UR44, c[0x0][0x9dc] ;  /* 0x00027700002c7ab9 */ /* 0x000fe20000000800 */
[----:B------:R-:W-:Y:S01]  /*f0c0*/  ULDC UR45, c[0x0][0x9e0] ;  /* 0x00027800002d7ab9 */ /* 0x000fe20000000800 */
[----:B------:R-:W-:Y:S01]  /*f0d0*/  ULDC UR41, c[0x0][0x9e0] ;  /* 0x0002780000297ab9 */ /* 0x000fe20000000800 */
[----:B------:R-:W-:Y:S01]  /*f0e0*/  SHF.R.S32.HI R7, RZ, 0x7, R7 ;  /* 0x00000007ff077819 */ /* 0x000fe20000011407 */
[----:B------:R-:W-:Y:S01]  /*f0f0*/  BSSY B1, `(.L_x_1395) ;  /* 0x000031d000017945 */ /* 0x000fe20003800000 */
        /* <DEDUP_REMOVED lines=24> */
[----:B--2---:R-:W-:-:S04]  /*f280*/  VIMNMX R13, R13, R7, !PT ;  /* 0x000000070d0d7248 */ /* 0x004fc80007fe0100 */
[----:B------:R-:W-:Y:S01]  /*f290*/  ISETP.GE.AND P1, PT, R4, R13, PT ;  /* 0x0000000d0400720c */ /* 0x000fe20003f26270 */
[----:B------:R0:W-:-:S12]  /*f2a0*/  STL [R1+0x38], R13 ;  /* 0x0000380d01007387 */ /* 0x0001d80000100800 */
[----:B0-----:R-:W-:Y:S05]  /*f2b0*/  @!P1 BRA `(.L_x_1396) ;  /* 0x0000003000009947 */ /* 0x001fea0003800000 */
[----:B------:R-:W-:Y:S01]  /*f2c0*/  BSSY B0, `(.L_x_1397) ;  /* 0x00002fb000007945 */ /* 0x000fe20003800000 */
[----:B------:R-:W-:-:S07]  /*f2d0*/  IMAD.MOV.U32 R135, RZ, RZ, RZ ;  /* 0x000000ffff877224 */ /* 0x000fce00078e00ff */
.L_x_1418:
[----:B------:R-:W-:-:S05]  /*f2e0*/  VIADD R7, R19, 0x1 ;  /* 0x0000000113077836 */ /* 0x000fca0000000000 */
[----:B------:R-:W-:-:S04]  /*f2f0*/  ISETP.NE.AND P1, PT, R7, 0x2, PT ;  /* 0x000000020700780c */ /* 0x000fc80003f25270 */
[----:B------:R-:W-:Y:S02]  /*f300*/  SEL R13, RZ, 0x1, P1 ;  /* 0x00000001ff0d7807 */ /* 0x000fe40000800000 */
[----:B------:R-:W-:Y:S02]  /*f310*/  SEL R7, R7, RZ, P1 ;  /* 0x000000ff07077207 */ /* 0x000fe40000800000 */
[----:B------:R-:W-:Y:S01]  /*f320*/  LOP3.LUT R20, R156, R13, RZ, 0x3c, !PT ;  /* 0x0000000d9c147212 */ /* 0x000fe200078e3cff */
[----:B------:R-:W-:Y:S06]  /*f330*/  @!P0 BRA `(.L_x_1398) ;  /* 0x0000000000048947 */ /* 0x000fec0003800000 */
[----:B------:R-:W-:Y:S01]  /*f340*/  BPT.TRAP 0x1 ;  /* 0x000000040000795c */ /* 0x000fe20000300000 */
.L_x_1398:
[----:B------:R-:W-:Y:S01]  /*f350*/  IMAD R21, R7, 0x8, R18 ;  /* 0x0000000807157824 */ /* 0x000fe200078e0212 */
[----:B------:R-:W-:-:S04]  /*f360*/  SHF.L.U32 R12, R20, 0x1f, RZ ;  /* 0x0000001f140c7819 */ /* 0x000fc800000006ff */
[----:B------:R0:W1:Y:S01]  /*f370*/  SYNCS.PHASECHK.TRANS64.TRYWAIT P1, [R21+URZ+0x19c30], R12 ;  /* 0x019c300c150075a7 */ /* 0x000062000802017f */
[----:B------:R-:W-:Y:S05]  /*f380*/  @!P0 BRA `(.L_x_1399) ;  /* 0x0000000000048947 */ /* 0x000fea0003800000 */
[----:B------:R-:W-:Y:S01]  /*f390*/  BPT.TRAP 0x1 ;  /* 0x000000040000795c */ /* 0x000fe20000300000 */
.L_x_1399:
[----:B------:R-:W-:Y:S01]  /*f3a0*/  BSSY B2, `(.L_x_1400) ;  /* 0x0000006000027945 */ /* 0x000fe20003800000 */
[----:B------:R-:W-:Y:S02]  /*f3b0*/  IMAD R14, R7, 0x300, R153 ;  /* 0x00000300070e7824 */ /* 0x000fe400078e0299 */
[----:B------:R-:W-:Y:S01]  /*f3c0*/  IMAD.MOV.U32 R15, RZ, RZ, -0x3ffffff0 ;  /* 0xc0000010ff0f7424 */ /* 0x000fe200078e00ff */
[----:B-1----:R-:W-:Y:S06]  /*f3d0*/  @P1 BRA `(.L_x_1401) ;  /* 0x0000000000081947 */ /* 0x002fec0003800000 */
[----:B------:R-:W1:Y:S02]  /*f3e0*/  SYNCS.PHASECHK.TRANS64.TRYWAIT P1, [R21+URZ+0x19c30], R12 ;  /* 0x019c300c150075a7 */ /* 0x000e64000802017f */
[----:B-1----:R-:W-:Y:S05]  /*f3f0*/  @!P1 BRA `(.L_x_1402) ;  /* 0x0000012c00809947 */ /* 0x002fea0003800000 */
.L_x_1401:
[----:B------:R-:W-:Y:S05]  /*f400*/  BSYNC B2 ;  /* 0x0000000000027941 */ /* 0x000fea0003800000 */
.L_x_1400:
[C---:B01----:R-:W-:Y:S01]  /*f410*/  VIADD R12, R14.reuse, 0x100 ;  /* 0x000001000e0c7836 */ /* 0x043fe20000000000 */
[----:B------:R-:W-:Y:S01]  /*f420*/  R2UR UR6, R14 ;  /* 0x000000000e0672ca */ /* 0x000fe200000e0000 */
[----:B------:R-:W-:Y:S01]  /*f430*/  IMAD.MOV.U32 R13, RZ, RZ, -0x3ffffff0 ;  /* 0xc0000010ff0d7424 */ /* 0x000fe200078e00ff */
[----:B------:R-:W-:Y:S02]  /*f440*/  R2UR UR7, R15 ;  /* 0x000000000f0772ca */ /* 0x000fe400000e0000 */
[----:B------:R-:W-:Y:S02]  /*f450*/  R2UR UR4, R8 ;  /* 0x00000000080472ca */ /* 0x000fe400000e0000 */
[----:B------:R-:W-:Y:S01]  /*f460*/  R2UR UR5, R9 ;  /* 0x00000000090572ca */ /* 0x000fe200000e0000 */
[----:B------:R-:W-:Y:S01]  /*f470*/  WARPGROUP.ARRIVE ;  /* 0x00000000000079c5 */ /* 0x000fe20000000000 */
[----:B------:R-:W-:Y:S01]  /*f480*/  R2UR UR10, R12 ;  /* 0x000000000c0a72ca */ /* 0x000fe200000e0000 */
[----:B------:R-:W-:Y:S01]  /*f490*/  VIADD R14, R14, 0x200 ;  /* 0x000002000e0e7836 */ /* 0x000fe20000000000 */
[----:B------:R-:W-:-:S02]  /*f4a0*/  R2UR UR11, R13 ;  /* 0x000000000d0b72ca */ /* 0x000fc400000e0000 */
[----:B------:R-:W2:Y:S01]  /*f4b0*/  LDL.64 R12, [R1] ;  /* 0x00000000010c7983 */ /* 0x000ea20000100a00 */
[----:B------:R-:W-:Y:S01]  /*f4c0*/  IMAD.MOV.U32 R15, RZ, RZ, -0x3ffffff0 ;  /* 0xc0000010ff0f7424 */ /* 0x000fe200078e00ff */
[----:B------:R-:W-:Y:S02]  /*f4d0*/  R2UR UR14, R14 ;  /* 0x000000000e0e72ca */ /* 0x000fe400000e0000 */
[----:B------:R-:W-:Y:S02]  /*f4e0*/  R2UR UR12, R10 ;  /* 0x000000000a0c72ca */ /* 0x000fe400000e0000 */
[----:B------:R-:W-:Y:S01]  /*f4f0*/  R2UR UR15, R15 ;  /* 0x000000000f0f72ca */ /* 0x000fe200000e0000 */
[----:B------:R-:W-:Y:S01]  /*f500*/  QGMMA.64x128x32.F32.E4M3.E4M3 R24, gdesc[UR4], RZ, !UPT, gsb0 ;  /* 0x01e00000041879f3 */ /* 0x000fe2000c0008ff */
[----:B------:R-:W-:Y:S02]  /*f510*/  R2UR UR13, R11 ;  /* 0x000000000b0d72ca */ /* 0x000fe400000e0000 */
[----:B------:R-:W-:-:S02]  /*f520*/  WARPGROUP.DEPBAR.LE gsb0, 0x0 ;  /* 0x00008000000079c5 */ /* 0x000fc40000010000 */
[----:B------:R-:W-:Y:S01]  /*f530*/  WARPGROUP.ARRIVE ;  /* 0x00000000000079c5 */ /* 0x000fe20000000000 */
[----:B--2---:R-:W-:Y:S02]  /*f540*/  R2UR UR8, R12 ;  /* 0x000000000c0872ca */ /* 0x004fe400000e0000 */
[----:B------:R-:W-:-:S13]  /*f550*/  R2UR UR9, R13 ;  /* 0x000000000d0972ca */ /* 0x000fda00000e0000 */
[----:B------:R-:W-:Y:S03]  /*f560*/  QGMMA.64x128x32.F32.E4M3.E4M3 R24, gdesc[UR8], R24, gsb0 ;  /* 0x01e00000081879f3 */ /* 0x000fe60008000818 */
[----:B------:R-:W-:Y:S02]  /*f570*/  WARPGROUP.DEPBAR.LE gsb0, 0x0 ;  /* 0x00008000000079c5 */ /* 0x000fe40000010000 */
[----:B------:R-:W-:-:S07]  /*f580*/  WARPGROUP.ARRIVE ;  /* 0x00000000000079c5 */ /* 0x000fce0000000000 */
[----:B------:R-:W-:Y:S03]  /*f590*/  QGMMA.64x128x32.F32.E4M3.E4M3 R24, gdesc[UR12], R24, gsb0 ;  /* 0x01e000000c1879f3 */ /* 0x000fe60008000818 */
[----:B------:R-:W-:Y:S02]  /*f5a0*/  WARPGROUP.DEPBAR.LE gsb0, 0x0 ;  /* 0x00008000000079c5 */ /* 0x000fe40000010000 */
[----:B------:R-:W-:Y:S05]  /*f5b0*/  @!P0 BRA `(.L_x_1403) ;  /* 0x0000000000048947 */ /* 0x000fea0003800000 */
[----:B------:R-:W-:Y:S01]  /*f5c0*/  BPT.TRAP 0x1 ;  /* 0x000000040000795c */ /* 0x000fe20000300000 */
.L_x_1403:
[----:B------:R-:W-:Y:S01]  /*f5d0*/  SHF.L.U32 R12, R156, 0x1f, RZ ;  /* 0x0000001f9c0c7819 */ /* 0x000fe200000006ff */
[----:B------:R-:W-:-:S04]  /*f5e0*/  IMAD R152, R19, 0x8, R18 ;  /* 0x0000000813987824 */ /* 0x000fc800078e0212 */
[----:B------:R0:W1:Y:S01]  /*f5f0*/  SYNCS.PHASECHK.TRANS64.TRYWAIT P1, [R152+URZ+0x19c50], R12 ;  /* 0x019c500c980075a7 */ /* 0x000062000802017f */
[----:B------:R-:W-:Y:S05]  /*f600*/  @!P0 BRA `(.L_x_1404) ;  /* 0x0000000000048947 */ /* 0x000fea0003800000 */
[----:B------:R-:W-:Y:S01]  /*f610*/  BPT.TRAP 0x1 ;  /* 0x000000040000795c */ /* 0x000fe20000300000 */
.L_x_1404:
[----:B------:R-:W-:Y:S04]  /*f620*/  BSSY B2, `(.L_x_1405) ;  /* 0x0000004000027945 */ /* 0x000fe80003800000 */
[----:B-1----:R-:W-:Y:S05]  /*f630*/  @P1 BRA `(.L_x_1406) ;  /* 0x0000000000081947 */ /* 0x002fea0003800000 */
[----:B------:R-:W1:Y:S02]  /*f640*/  SYNCS.PHASECHK.TRANS64.TRYWAIT P1, [R152+URZ+0x19c50], R12 ;  /* 0x019c500c980075a7 */ /* 0x000e64000802017f */
[----:B-1----:R-:W-:Y:S05]  /*f650*/  @!P1 BRA `(.L_x_1407) ;  /* 0x0000012800fc9947 */ /* 0x002fea0003800000 */
.L_x_1406:
[----:B------:R-:W-:Y:S05]  /*f660*/  BSYNC B2 ;  /* 0x0000000000027941 */ /* 0x000fea0003800000 */
.L_x_1405:
[----:B01----:R-:W-:Y:S01]  /*f670*/  VIADD R12, R18, 0x3000 ;  /* 0x00003000120c7836 */ /* 0x003fe20000000000 */
[----:B------:R-:W-:Y:S01]  /*f680*/  WARPGROUP.ARRIVE ;  /* 0x00000000000079c5 */ /* 0x000fe20000000000 */
[----:B------:R-:W-:Y:S02]  /*f690*/  IMAD.MOV.U32 R13, RZ, RZ, 0x40000040 ;  /* 0x40000040ff0d7424 */ /* 0x000fe400078e00ff */
[----:B------:R-:W-:Y:S01]  /*f6a0*/  IMAD.MOV.U32 R15, RZ, RZ, 0x40000040 ;  /* 0x40000040ff0f7424 */ /* 0x000fe200078e00ff */
[----:B------:R-:W-:Y:S02]  /*f6b0*/  SHF.R.U32.HI R12, RZ, 0x4, R12 ;  /* 0x00000004ff0c7819 */ /* 0x000fe4000001160c */
[----:B------:R-:W-:Y:S01]  /*f6c0*/  R2UR UR7, R13 ;  /* 0x000000000d0772ca */ /* 0x000fe200000e0000 */
[----:B------:R-:W-:Y:S01]  /*f6d0*/  IMAD.MOV.U32 R13, RZ, RZ, 0x40000040 ;  /* 0x40000040ff0d7424 */ /* 0x000fe200078e00ff */
[----:B------:R-:W-:-:S04]  /*f6e0*/  LOP3.LUT R12, R12, 0x3fff, RZ, 0xc0, !PT ;  /* 0x00003fff0c0c7812 */ /* 0x000fc800078ec0ff */
[----:B------:R-:W-:-:S05]  /*f6f0*/  LOP3.LUT R12, R12, 0x10000, RZ, 0xfc, !PT ;  /* 0x000100000c0c7812 */ /* 0x000fca00078efcff */
[----:B------:R-:W-:-:S04]  /*f700*/  IMAD R12, R19, 0x300, R12 ;  /* 0x00000300130c7824 */ /* 0x000fc800078e020c */
[C---:B------:R-:W-:Y:S01]  /*f710*/  VIADD R14, R12.reuse, 0x2 ;  /* 0x000000020c0e7836 */ /* 0x040fe20000000000 */
[----:B------:R-:W-:-:S13]  /*f720*/  R2UR UR6, R12 ;  /* 0x000000000c0672ca */ /* 0x000fda00000e0000 */
        /* <DEDUP_REMOVED lines=22> */
.L_x_1408:
[----:B------:R-:W2:Y:S01]  /*f890*/  LDL R15, [R1+0x2c] ;  /* 0x00002c00010f7983 */ /* 0x000ea20000100800 */
[----:B------:R-:W0:Y:S03]  /*f8a0*/  LDC R12, c[0x0][0x448] ;  /* 0x00011200ff0c7b82 */ /* 0x000e260000000800 */
[----:B------:R-:W2:Y:S04]  /*f8b0*/  LDL R14, [R1+0x48] ;  /* 0x00004800010e7983 */ /* 0x000ea80000100800 */
[----:B------:R-:W3:Y:S04]  /*f8c0*/  LDL R142, [R1+0x10] ;  /* 0x00001000018e7983 */ /* 0x000ee80000100800 */
[----:B------:R-:W4:Y:S04]  /*f8d0*/  LDL R141, [R1+0xc] ;  /* 0x00000c00018d7983 */ /* 0x000f280000100800 */
[----:B------:R-:W5:Y:S01]  /*f8e0*/  LDL R143, [R1+0x8] ;  /* 0x00000800018f7983 */ /* 0x000f620000100800 */
[----:B0-----:R-:W-:-:S13]  /*f8f0*/  ISETP.NE.AND P1, PT, R12, 0x1, PT ;  /* 0x000000010c00780c */ /* 0x001fda0003f25270 */
[----:B------:R-:W0:Y:S08]  /*f900*/  @P1 LDC R13, c[0x0][0x44c] ;  /* 0x00011300ff0d1b82 */ /* 0x000e300000000800 */
[----:B------:R-:W1:Y:S01]  /*f910*/  @P1 LDC R12, c[0x0][0x450] ;  /* 0x00011400ff0c1b82 */ /* 0x000e620000000800 */
[----:B------:R-:W-:Y:S02]  /*f920*/  IMAD.SHL.U32 R19, R4, 0x80, RZ ;  /* 0x0000008004137824 */ /* 0x000fe400078e00ff */
[----:B------:R-:W-:-:S03]  /*f930*/  VIADD R21, R21, 0x19c40 ;  /* 0x00019c4015157836 */ /* 0x000fc60000000000 */
[----:B------:R-:W-:Y:S02]  /*f940*/  IADD3 R136, -R19, 0x1, RZ ;  /* 0x0000000113887810 */ /* 0x000fe40007ffe1ff */
[----:B------:R-:W-:Y:S01]  /*f950*/  LOP3.LUT P5, RZ, R22, 0x20, RZ, 0xc0, !PT ;  /* 0x0000002016ff7812 */ /* 0x000fe200078ac0ff */
[----:B--2---:R-:W-:-:S04]  /*f960*/  IMAD.IADD R15, R14, 0x1, R15 ;  /* 0x000000010e0f7824 */ /* 0x004fc800078e020f */
[----:B0-----:R-:W-:-:S05]  /*f970*/  @P1 IMAD.HI.U32 R13, R15, R13, RZ ;  /* 0x0000000d0f0d1227 */ /* 0x001fca00078e00ff */
[----:B-1----:R-:W-:-:S05]  /*f980*/  @P1 SHF.R.U32.HI R15, RZ, R12, R13 ;  /* 0x0000000cff0f1219 */ /* 0x002fca000001160d */
[----:B------:R-:W0:Y:S01]  /*f990*/  SHFL.IDX PT, R139, R15, RZ, 0x1c1f ;  /* 0x001c1fff0f8b7589 */ /* 0x000e2200000e0000 */
[----:B----4-:R-:W-:Y:S01]  /*f9a0*/  PRMT R21, R141, 0x654, R21 ;  /* 0x000006548d157816 */ /* 0x010fe20000000015 */
[----:B---3--:R-:W-:Y:S02]  /*f9b0*/  IMAD R136, R142, -0x2, R136 ;  /* 0xfffffffe8e887824 */ /* 0x008fe400078e0288 */
[----:B------:R-:W-:Y:S01]  /*f9c0*/  IMAD.U32 R14, RZ, RZ, UR40 ;  /* 0x00000028ff0e7e24 */ /* 0x000fe2000f8e00ff */
[----:B------:R1:W-:Y:S02]  /*f9d0*/  SYNCS.ARRIVE.TRANS64.RED.A1T0 RZ, [R21+URZ], RZ ;  /* 0x000000ff15ff79a7 */ /* 0x0003e4000810043f */
[----:B-----5:R-:W-:Y:S02]  /*f9e0*/  IADD3 R136, -R157, R136, R143 ;  /* 0x000000889d887210 */ /* 0x020fe40007ffe18f */
[----:B-1----:R-:W-:-:S05]  /*f9f0*/  LOP3.LUT R21, RZ, R14, RZ, 0x33, !PT ;  /* 0x0000000eff157212 */ /* 0x002fca00078e33ff */
[----:B------:R-:W-:Y:S02]  /*fa00*/  IMAD.IADD R21, R21, 0x1, R136 ;  /* 0x0000000115157824 */ /* 0x000fe400078e0288 */
[----:B------:R-:W-:-:S04]  /*fa10*/  VIADD R136, R136, UR45 ;  /* 0x0000002d88887c36 */ /* 0x000fc80008000000 */
[--C-:B0-----:R-:W-:Y:S02]  /*fa20*/  IMAD.IADD R137, R136, 0x1, R139.reuse ;  /* 0x0000000188897824 */ /* 0x101fe400078e028b */
[----:B------:R-:W-:Y:S01]  /*fa30*/  IMAD.IADD R138, R21, 0x1, R139 ;  /* 0x00000001158a7824 */ /* 0x000fe200078e028b */
[----:B------:R-:W-:Y:S06]  /*fa40*/  @!P5 BRA `(.L_x_1409) ;  /* 0x000000000058d947 */ /* 0x000fec0003800000 */
[----:B------:R-:W-:Y:S01]  /*fa50*/  IADD3 R139, -R157, R143, R139 ;  /* 0x0000008f9d8b7210 */ /* 0x000fe20007ffe18b */
[----:B------:R-:W-:Y:S03]  /*fa60*/  BSSY B2, `(.L_x_1410) ;  /* 0x0000010000027945 */ /* 0x000fe60003800000 */
        /* <DEDUP_REMOVED lines=10> */
.L_x_1411:
[----:B------:R-:W-:-:S05]  /*fb10*/  IMAD.U32 R140, RZ, RZ, UR39 ;  /* 0x00000027ff8c7e24 */ /* 0x000fca000f8e00ff */
[----:B------:R-:W-:-:S13]  /*fb20*/  ISETP.NE.AND P1, PT, R140, 0x1, PT ;  /* 0x000000018c00780c */ /* 0x000fda0003f25270 */
[----:B------:R-:W0:Y:S02]  /*fb30*/  @P1 LDC.64 R12, c[0x0][0x9e8] ;  /* 0x00027a00ff0c1b82 */ /* 0x000e240000000a00 */
[----:B0-----:R-:W-:-:S05]  /*fb40*/  @P1 IMAD.HI.U32 R12, R139, R12, RZ ;  /* 0x0000000c8b0c1227 */ /* 0x001fca00078e00ff */
[----:B------:R-:W-:-:S07]  /*fb50*/  @P1 SHF.R.U32.HI R139, RZ, R13, R12 ;  /* 0x0000000dff8b1219 */ /* 0x000fce000001160c */
.L_x_1412:
[----:B------:R-:W-:Y:S05]  /*fb60*/  BSYNC B2 ;  /* 0x0000000000027941 */ /* 0x000fea0003800000 */
.L_x_1410:
[----:B------:R-:W-:-:S04]  /*fb70*/  IMAD R139, R139, R140, -R19 ;  /* 0x0000008c8b8b7224 */ /* 0x000fc800078e0a13 */
[----:B------:R-:W-:-:S05]  /*fb80*/  IMAD R139, R142, -0x2, R139 ;  /* 0xfffffffe8e8b7824 */ /* 0x000fca00078e028b */
[----:B------:R-:W-:Y:S02]  /*fb90*/  VIMNMX R138, R138, R139, !PT ;  /* 0x0000008b8a8a7248 */ /* 0x000fe40007fe0100 */
[----:B------:R-:W-:-:S07]  /*fba0*/  VIADDMNMX R137, R139, R140, R137, PT ;  /* 0x0000008c8b897246 */ /* 0x000fce0003800189 */
.L_x_1409:
[----:B------:R-:W-:Y:S01]  /*fbb0*/  ISETP.GT.AND P1, PT, R4, -0x1, PT ;  /* 0xffffffff0400780c */ /* 0x000fe20003f24270 */
[----:B------:R-:W0:Y:S03]  /*fbc0*/  SHFL.IDX PT, R15, R15, 0x1, 0x1c1f ;  /* 0x003c1f000f0f7f89 */ /* 0x000e2600000e0000 */
[C---:B------:R-:W-:Y:S02]  /*fbd0*/  ISETP.GT.AND P3, PT, R138.reuse, RZ, P1 ;  /* 0x000000ff8a00720c */ /* 0x040fe40000f64270 */
[----:B------:R-:W-:Y:S02]  /*fbe0*/  ISETP.GT.AND P4, PT, R138, 0x1, P1 ;  /* 0x000000018a00780c */ /* 0x000fe40000f84270 */
[C---:B------:R-:W-:Y:S02]  /*fbf0*/  ISETP.LT.OR P3, PT, R137.reuse, 0x1, P3 ;  /* 0x000000018900780c */ /* 0x040fe40001f61670 */
[----:B------:R-:W-:-:S02]  /*fc00*/  ISETP.LT.OR P4, PT, R137, 0x2, P4 ;  /* 0x000000028900780c */ /* 0x000fc40002781670 */
[----:B------:R-:W-:Y:S02]  /*fc10*/  FSEL R24, R24, -INF , !P3 ;  /* 0xff80000018187808 */ /* 0x000fe40005800000 */
[----:B------:R-:W-:Y:S02]  /*fc20*/  FSEL R25, R25, -INF , !P4 ;  /* 0xff80000019197808 */ /* 0x000fe40006000000 */
[C---:B------:R-:W-:Y:S02]  /*fc30*/  ISETP.GT.AND P2, PT, R138.reuse, 0x8, P1 ;  /* 0x000000088a00780c */ /* 0x040fe40000f44270 */
[C---:B------:R-:W-:Y:S02]  /*fc40*/  ISETP.GT.AND P3, PT, R138.reuse, 0x9, P1 ;  /* 0x000000098a00780c */ /* 0x040fe40000f64270 */
[----:B------:R-:W-:Y:S02]  /*fc50*/  ISETP.GT.AND P4, PT, R138, 0x10, P1 ;  /* 0x000000108a00780c */ /* 0x000fe40000f84270 */
[----:B------:R-:W-:-:S02]  /*fc60*/  ISETP.LT.OR P2, PT, R137, 0x9, P2 ;  /* 0x000000098900780c */ /* 0x000fc40001741670 */
[C---:B------:R-:W-:Y:S01]  /*fc70*/  ISETP.LT.OR P3, PT, R137.reuse, 0xa, P3 ;  /* 0x0000000a8900780c */ /* 0x040fe20001f61670 */
[--C-:B0-----:R-:W-:Y:S01]  /*fc80*/  IMAD.IADD R136, R136, 0x1, R15.reuse ;  /* 0x0000000188887824 */ /* 0x101fe200078e020f */
[----:B------:R-:W-:Y:S01]  /*fc90*/  ISETP.LT.OR P4, PT, R137, 0x11, P4 ;  /* 0x000000118900780c */ /* 0x000fe20002781670 */
[----:B------:R-:W-:Y:S01]  /*fca0*/  IMAD.IADD R21, R21, 0x1, R15 ;  /* 0x0000000115157824 */ /* 0x000fe200078e020f */
[----:B------:R-:W-:Y:S02]  /*fcb0*/  FSEL R28, R28, -INF , !P2 ;  /* 0xff8000001c1c7808 */ /* 0x000fe40005000000 */
[----:B------:R-:W-:Y:S02]  /*fcc0*/  FSEL R29, R29, -INF , !P3 ;  /* 0xff8000001d1d7808 */ /* 0x000fe40005800000 */
[----:B------:R-:W-:Y:S02]  /*fcd0*/  FSEL R32, R32, -INF , !P4 ;  /* 0xff80000020207808 */ /* 0x000fe40006000000 */
[----:B------:R-:W-:-:S02]  /*fce0*/  ISETP.GT.AND P2, PT, R138, 0x11, P1 ;  /* 0x000000118a00780c */ /* 0x000fc40000f44270 */
[C---:B------:R-:W-:Y:S02]  /*fcf0*/  ISETP.GT.AND P3, PT, R138.reuse, 0x18, P1 ;  /* 0x000000188a00780c */ /* 0x040fe40000f64270 */
[----:B------:R-:W-:Y:S02]  /*fd00*/  ISETP.GT.AND P4, PT, R138, 0x19, P1 ;  /* 0x000000198a00780c */ /* 0x000fe40000f84270 */
[C---:B------:R-:W-:Y:S02]  /*fd10*/  ISETP.LT.OR P2, PT, R137.reuse, 0x12, P2 ;  /* 0x000000128900780c */ /* 0x040fe40001741670 */
[C---:B------:R-:W-:Y:S02]  /*fd20*/  ISETP.LT.OR P3, PT, R137.reuse, 0x19, P3 ;  /* 0x000000198900780c */ /* 0x040fe40001f61670 */
[----:B------:R-:W-:Y:S02]  /*fd30*/  ISETP.LT.OR P4, PT, R137, 0x1a, P4 ;  /* 0x0000001a8900780c */ /* 0x000fe40002781670 */
[----:B------:R-:W-:-:S02]  /*fd40*/  FSEL R33, R33, -INF , !P2 ;  /* 0xff80000021217808 */ /* 0x000fc40005000000 */
[----:B------:R-:W-:Y:S02]  /*fd50*/  FSEL R36, R36, -INF , !P3 ;  /* 0xff80000024247808 */ /* 0x000fe40005800000 */
[----:B------:R-:W-:Y:S02]  /*fd60*/  FSEL R37, R37, -INF , !P4 ;  /* 0xff80000025257808 */ /* 0x000fe40006000000 */
[C---:B------:R-:W-:Y:S02]  /*fd70*/  ISETP.GT.AND P2, PT, R138.reuse, 0x20, P1 ;  /* 0x000000208a00780c */ /* 0x040fe40000f44270 */
[C---:B------:R-:W-:Y:S02]  /*fd80*/  ISETP.GT.AND P3, PT, R138.reuse, 0x21, P1 ;  /* 0x000000218a00780c */ /* 0x040fe40000f64270 */
[----:B------:R-:W-:Y:S02]  /*fd90*/  ISETP.GT.AND P4, PT, R138, 0x28, P1 ;  /* 0x000000288a00780c */ /* 0x000fe40000f84270 */
[----:B------:R-:W-:-:S02]  /*fda0*/  ISETP.LT.OR P2, PT, R137, 0x21, P2 ;  /* 0x000000218900780c */ /* 0x000fc40001741670 */
[C---:B------:R-:W-:Y:S02]  /*fdb0*/  ISETP.LT.OR P3, PT, R137.reuse, 0x22, P3 ;  /* 0x000000228900780c */ /* 0x040fe40001f61670 */
[----:B------:R-:W-:Y:S02]  /*fdc0*/  ISETP.LT.OR P4, PT, R137, 0x29, P4 ;  /* 0x000000298900780c */ /* 0x000fe40002781670 */
        /* <DEDUP_REMOVED lines=65> */
[----:B------:R-:W-:Y:S01]  /*101e0*/  FSEL R85, R85, -INF , !P4 ;  /* 0xff80000055557808 */ /* 0x000fe20006000000 */
        /* <DEDUP_REMOVED lines=13> */
.L_x_1415:
[----:B------:R-:W-:-:S05]  /*102c0*/  IMAD.U32 R137, RZ, RZ, UR39 ;  /* 0x00000027ff897e24 */ /* 0x000fca000f8e00ff */
[----:B------:R-:W-:-:S13]  /*102d0*/  ISETP.NE.AND P2, PT, R137, 0x1, PT ;  /* 0x000000018900780c */ /* 0x000fda0003f45270 */
[----:B------:R-:W0:Y:S02]  /*102e0*/  @P2 LDC.64 R12, c[0x0][0x9e8] ;  /* 0x00027a00ff0c2b82 */ /* 0x000e240000000a00 */
[----:B0-----:R-:W-:-:S05]  /*102f0*/  @P2 IMAD.HI.U32 R12, R15, R12, RZ ;  /* 0x0000000c0f0c2227 */ /* 0x001fca00078e00ff */
[----:B------:R-:W-:-:S07]  /*10300*/  @P2 SHF.R.U32.HI R15, RZ, R13, R12 ;  /* 0x0000000dff0f2219 */ /* 0x000fce000001160c */
.L_x_1416:
[----:B------:R-:W-:Y:S05]  /*10310*/  BSYNC B2 ;  /* 0x0000000000027941 */ /* 0x000fea0003800000 */
.L_x_1414:
[----:B------:R-:W-:-:S04]  /*10320*/  IMAD R15, R15, R137, -R19 ;  /* 0x000000890f0f7224 */ /* 0x000fc800078e0a13 */
[----:B------:R-:W-:-:S05]  /*10330*/  IMAD R15, R142, -0x2, R15 ;  /* 0xfffffffe8e0f7824 */ /* 0x000fca00078e020f */
[----:B------:R-:W-:Y:S02]  /*10340*/  VIMNMX R21, R21, R15, !PT ;  /* 0x0000000f15157248 */ /* 0x000fe40007fe0100 */
[----:B------:R-:W-:-:S07]  /*10350*/  VIADDMNMX R136, R15, R137, R136, PT ;  /* 0x000000890f887246 */ /* 0x000fce0003800188 */
.L_x_1413:
[----:B------:R-:W-:Y:S02]  /*10360*/  FMNMX.FTZ R12, R24, R3, !PT ;  /* 0x00000003180c7209 */ /* 0x000fe40007810000 */
[C---:B------:R-:W-:Y:S02]  /*10370*/  ISETP.GT.AND P4, PT, R21.reuse, 0x1, P1 ;  /* 0x000000011500780c */ /* 0x040fe40000f84270 */
[C---:B------:R-:W-:Y:S02]  /*10380*/  ISETP.GT.AND P2, PT, R21.reuse, 0x8, P1 ;  /* 0x000000081500780c */ /* 0x040fe40000f44270 */
[----:B------:R-:W-:Y:S02]  /*10390*/  ISETP.GT.AND P3, PT, R21, 0x9, P1 ;  /* 0x000000091500780c */ /* 0x000fe40000f64270 */
[----:B------:R-:W-:Y:S02]  /*103a0*/  FMNMX.FTZ R12, R25, R12, !PT ;  /* 0x0000000c190c7209 */ /* 0x000fe40007810000 */
[----:B------:R-:W-:-:S02]  /*103b0*/  ISETP.LT.OR P4, PT, R136, 0x2, P4 ;  /* 0x000000028800780c */ /* 0x000fc40002781670 */
[C---:B------:R-:W-:Y:S02]  /*103c0*/  ISETP.LT.OR P2, PT, R136.reuse, 0x9, P2 ;  /* 0x000000098800780c */ /* 0x040fe40001741670 */
[----:B------:R-:W-:Y:S02]  /*103d0*/  ISETP.LT.OR P3, PT, R136, 0xa, P3 ;  /* 0x0000000a8800780c */ /* 0x000fe40001f61670 */
[----:B------:R-:W-:Y:S02]  /*103e0*/  FMNMX.FTZ R12, R28, R12, !PT ;  /* 0x0000000c1c0c7209 */ /* 0x000fe40007810000 */
[----:B------:R-:W-:Y:S02]  /*103f0*/  FSEL R27, R27, -INF , !P4 ;  /* 0xff8000001b1b7808 */ /* 0x000fe40006000000 */
[----:B------:R-:W-:Y:S02]  /*10400*/  FSEL R30, R30, -INF , !P2 ;  /* 0xff8000001e1e7808 */ /* 0x000fe40005000000 */
[----:B------:R-:W-:-:S02]  /*10410*/  FSEL R31, R31, -INF , !P3 ;  /* 0xff8000001f1f7808 */ /* 0x000fc40005800000 */
        /* <DEDUP_REMOVED lines=12> */
[C---:B------:R-:W-:Y:S02]  /*104e0*/  ISETP.GT.AND P4, PT, R21.reuse, 0x19, P1 ;  /* 0x000000191500780c */ /* 0x040fe40000f84270 */
[C---:B------:R-:W-:Y:S02]  /*104f0*/  ISETP.GT.AND P2, PT, R21.reuse, 0x20, P1 ;  /* 0x000000201500780c */ /* 0x040fe40000f44270 */
[----:B------:R-:W-:Y:S02]  /*10500*/  ISETP.GT.AND P3, PT, R21, 0x21, P1 ;  /* 0x000000211500780c */ /* 0x000fe40000f64270 */
[----:B------:R-:W-:Y:S02]  /*10510*/  FMNMX.FTZ R12, R36, R12, !PT ;  /* 0x0000000c240c7209 */ /* 0x000fe40007810000 */
[C---:B------:R-:W-:Y:S02]  /*10520*/  ISETP.LT.OR P4, PT, R136.reuse, 0x1a, P4 ;  /* 0x0000001a8800780c */ /* 0x040fe40002781670 */
[----:B------:R-:W-:-:S02]  /*10530*/  ISETP.LT.OR P2, PT, R136, 0x21, P2 ;  /* 0x000000218800780c */ /* 0x000fc40001741670 */
[----:B------:R-:W-:Y:S02]  /*10540*/  ISETP.LT.OR P3, PT, R136, 0x22, P3 ;  /* 0x000000228800780c */ /* 0x000fe40001f61670 */
[----:B------:R-:W-:Y:S02]  /*10550*/  FMNMX.FTZ R12, R37, R12, !PT ;  /* 0x0000000c250c7209 */ /* 0x000fe40007810000 */
[----:B------:R-:W-:Y:S02]  /*10560*/  FSEL R39, R39, -INF , !P4 ;  /* 0xff80000027277808 */ /* 0x000fe40006000000 */
[----:B------:R-:W-:Y:S02]  /*10570*/  FSEL R42, R42, -INF , !P2 ;  /* 0xff8000002a2a7808 */ /* 0x000fe40005000000 */
[----:B------:R-:W-:Y:S02]  /*10580*/  FSEL R43, R43, -INF , !P3 ;  /* 0xff8000002b2b7808 */ /* 0x000fe40005800000 */
[----:B------:R-:W-:-:S02]  /*10590*/  ISETP.GT.AND P4, PT, R21, 0x28, P1 ;  /* 0x000000281500780c */ /* 0x000fc40000f84270 */
[C---:B------:R-:W-:Y:S02]  /*105a0*/  ISETP.GT.AND P2, PT, R21.reuse, 0x29, P1 ;  /* 0x000000291500780c */ /* 0x040fe40000f44270 */
[----:B------:R-:W-:Y:S02]  /*105b0*/  ISETP.GT.AND P3, PT, R21, 0x30, P1 ;  /* 0x000000301500780c */ /* 0x000fe40000f64270 */
[----:B------:R-:W-:Y:S02]  /*105c0*/  FMNMX.FTZ R12, R40, R12, !PT ;  /* 0x0000000c280c7209 */ /* 0x000fe40007810000 */
[C---:B------:R-:W-:Y:S02]  /*105d0*/  ISETP.LT.OR P4, PT, R136.reuse, 0x29, P4 ;  /* 0x000000298800780c */ /* 0x040fe40002781670 */
[C---:B------:R-:W-:Y:S02]  /*105e0*/  ISETP.LT.OR P2, PT, R136.reuse, 0x2a, P2 ;  /* 0x0000002a8800780c */ /* 0x040fe40001741670 */
[----:B------:R-:W-:-:S02]  /*105f0*/  ISETP.LT.OR P3, PT, R136, 0x31, P3 ;  /* 0x000000318800780c */ /* 0x000fc40001f61670 */
[----:B------:R-:W-:Y:S02]  /*10600*/  FMNMX.FTZ R12, R41, R12, !PT ;  /* 0x0000000c290c7209 */ /* 0x000fe40007810000 */
[----:B------:R-:W-:Y:S02]  /*10610*/  FSEL R46, R46, -INF , !P4 ;  /* 0xff8000002e2e7808 */ /* 0x000fe40006000000 */
[----:B------:R-:W-:Y:S02]  /*10620*/  FSEL R47, R47, -INF , !P2 ;  /* 0xff8000002f2f7808 */ /* 0x000fe40005000000 */
[----:B------:R-:W-:Y:S02]  /*10630*/  FSEL R50, R50, -INF , !P3 ;  /* 0xff80000032327808 */ /* 0x000fe40005800000 */
[C---:B------:R-:W-:Y:S02]  /*10640*/  ISETP.GT.AND P4, PT, R21.reuse, 0x31, P1 ;  /* 0x000000311500780c */ /* 0x040fe40000f84270 */
[----:B------:R-:W-:-:S02]  /*10650*/  ISETP.GT.AND P2, PT, R21, 0x38, P1 ;  /* 0x000000381500780c */ /* 0x000fc40000f44270 */
[----:B------:R-:W-:Y:S02]  /*10660*/  ISETP.GT.AND P3, PT, R21, 0x39, P1 ;  /* 0x000000391500780c */ /* 0x000fe40000f64270 */
[----:B------:R-:W-:Y:S02]  /*10670*/  FMNMX.FTZ R12, R44, R12, !PT ;  /* 0x0000000c2c0c7209 */ /* 0x000fe40007810000 */
[C---:B------:R-:W-:Y:S02]  /*10680*/  ISETP.LT.OR P4, PT, R136.reuse, 0x32, P4 ;  /* 0x000000328800780c */ /* 0x040fe40002781670 */
[C---:B------:R-:W-:Y:S02]  /*10690*/  ISETP.LT.OR P2, PT, R136.reuse, 0x39, P2 ;  /* 0x000000398800780c */ /* 0x040fe40001741670 */
[----:B------:R-:W-:Y:S02]  /*106a0*/  ISETP.LT.OR P3, PT, R136, 0x3a, P3 ;  /* 0x0000003a8800780c */ /* 0x000fe40001f61670 */
[----:B------:R-:W-:-:S02]  /*106b0*/  FMNMX.FTZ R12, R45, R12, !PT ;  /* 0x0000000c2d0c7209 */ /* 0x000fc40007810000 */
[----:B------:R-:W-:Y:S02]  /*106c0*/  FSEL R51, R51, -INF , !P4 ;  /* 0xff80000033337808 */ /* 0x000fe40006000000 */
[----:B------:R-:W-:Y:S02]  /*106d0*/  FSEL R54, R54, -INF , !P2 ;  /* 0xff80000036367808 */ /* 0x000fe40005000000 */
[----:B------:R-:W-:Y:S02]  /*106e0*/  FSEL R55, R55, -INF , !P3 ;  /* 0xff80000037377808 */ /* 0x000fe40005800000 */
[----:B------:R-:W-:Y:S02]  /*106f0*/  FMNMX.FTZ R12, R48, R12, !PT ;  /* 0x0000000c300c7209 */ /* 0x000fe40007810000 */
[----:B------:R-:W-:Y:S02]  /*10700*/  LOP3.LUT R22, R22, 0xdfffffff, RZ, 0xc0, !PT ;  /* 0xdfffffff16167812 */ /* 0x000fe400078ec0ff */
[----:B------:R-:W-:-:S02]  /*10710*/  ISETP.GT.AND P4, PT, R21, 0x40, P1 ;  /* 0x000000401500780c */ /* 0x000fc40000f84270 */
[C---:B------:R-:W-:Y:S02]  /*10720*/  ISETP.GT.AND P2, PT, R21.reuse, 0x41, P1 ;  /* 0x000000411500780c */ /* 0x040fe40000f44270 */
[----:B------:R-:W-:Y:S02]  /*10730*/  ISETP.GT.AND P3, PT, R21, 0x48, P1 ;  /* 0x000000481500780c */ /* 0x000fe40000f64270 */
[----:B------:R-:W-:Y:S02]  /*10740*/  FMNMX.FTZ R12, R49, R12, !PT ;  /* 0x0000000c310c7209 */ /* 0x000fe40007810000 */
[----:B------:R-:W-:Y:S02]  /*10750*/  @P0 LOP3.LUT R22, R22, 0x20000000, RZ, 0xfc, !PT ;  /* 0x2000000016160812 */ /* 0x000fe400078efcff */
[C---:B------:R-:W-:Y:S02]  /*10760*/  ISETP.LT.OR P4, PT, R136.reuse, 0x41, P4 ;  /* 0x000000418800780c */ /* 0x040fe40002781670 */
[----:B------:R-:W-:-:S02]  /*10770*/  ISETP.LT.OR P2, PT, R136, 0x42, P2 ;  /* 0x000000428800780c */ /* 0x000fc40001741670 */
[----:B------:R-:W-:Y:S02]  /*10780*/  ISETP.LT.OR P3, PT, R136, 0x49, P3 ;  /* 0x000000498800780c */ /* 0x000fe40001f61670 */
[----:B------:R-:W-:Y:S02]  /*10790*/  ISETP.GT.AND P0, PT, R21, 0x61, P1 ;  /* 0x000000611500780c */ /* 0x000fe40000f04270 */
        /* <DEDUP_REMOVED lines=11> */
[----:B------:R-:W-:Y:S02]  /*10850*/  LOP3.LUT R22, R22, 0x7fffffff, RZ, 0xc0, !PT ;  /* 0x7fffffff16167812 */ /* 0x000fe400078ec0ff */
[----:B------:R-:W-:Y:S02]  /*10860*/  FMNMX.FTZ R12, R56, R12, !PT ;  /* 0x0000000c380c7209 */ /* 0x000fe40007810000 */
[----:B------:R-:W-:Y:S02]  /*10870*/  FSEL R63, R63, -INF , !P4 ;  /* 0xff8000003f3f7808 */ /* 0x000fe40006000000 */
[----:B------:R-:W-:Y:S02]  /*10880*/  FSEL R66, R66, -INF , !P2 ;  /* 0xff80000042427808 */ /* 0x000fe40005000000 */
[----:B------:R-:W-:-:S02]  /*10890*/  FSEL R67, R67, -INF , !P3 ;  /* 0xff80000043437808 */ /* 0x000fc40005800000 */
[C---:B------:R-:W-:Y:S02]  /*108a0*/  ISETP.GT.AND P4, PT, R21.reuse, 0x58, P1 ;  /* 0x000000581500780c */ /* 0x040fe40000f84270 */
[C---:B------:R-:W-:Y:S02]  /*108b0*/  ISETP.GT.AND P2, PT, R21.reuse, 0x59, P1 ;  /* 0x000000591500780c */ /* 0x040fe40000f44270 */
[C---:B------:R-:W-:Y:S02]  /*108c0*/  ISETP.GT.AND P3, PT, R21.reuse, 0x60, P1 ;  /* 0x000000601500780c */ /* 0x040fe40000f64270 */
[----:B------:R-:W-:Y:S02]  /*108d0*/  @P0 LOP3.LUT R22, R22, 0x80000000, RZ, 0xfc, !PT ;  /* 0x8000000016160812 */ /* 0x000fe400078efcff */
[----:B------:R-:W-:Y:S02]  /*108e0*/  ISETP.GT.AND P0, PT, R21, RZ, P1 ;  /* 0x000000ff1500720c */ /* 0x000fe40000f04270 */
[----:B------:R-:W-:-:S02]  /*108f0*/  FMNMX.FTZ R12, R57, R12, !PT ;  /* 0x0000000c390c7209 */ /* 0x000fc40007810000 */
[C---:B------:R-:W-:Y:S02]  /*10900*/  ISETP.LT.OR P4, PT, R136.reuse, 0x59, P4 ;  /* 0x000000598800780c */ /* 0x040fe40002781670 */
[C---:B------:R-:W-:Y:S02]  /*10910*/  ISETP.LT.OR P2, PT, R136.reuse, 0x5a, P2 ;  /* 0x0000005a8800780c */ /* 0x040fe40001741670 */
[----:B------:R-:W-:Y:S02]  /*10920*/  ISETP.LT.OR P3, PT, R136, 0x61, P3 ;  /* 0x000000618800780c */ /* 0x000fe40001f61670 */
[----:B------:R-:W-:Y:S02]  /*10930*/  FMNMX.FTZ R12, R60, R12, !PT ;  /* 0x0000000c3c0c7209 */ /* 0x000fe40007810000 */
[----:B------:R-:W-:Y:S02]  /*10940*/  FSEL R70, R70, -INF , !P4 ;  /* 0xff80000046467808 */ /* 0x000fe40006000000 */
[----:B------:R-:W-:-:S02]  /*10950*/  FSEL R71, R71, -INF , !P2 ;  /* 0xff80000047477808 */ /* 0x000fc40005000000 */
[----:B------:R-:W-:Y:S02]  /*10960*/  FSEL R74, R74, -INF , !P3 ;  /* 0xff8000004a4a7808 */ /* 0x000fe40005800000 */
[C---:B------:R-:W-:Y:S02]  /*10970*/  ISETP.GT.AND P2, PT, R21.reuse, 0x68, P1 ;  /* 0x000000681500780c */ /* 0x040fe40000f44270 */
[C---:B------:R-:W-:Y:S02]  /*10980*/  ISETP.GT.AND P3, PT, R21.reuse, 0x69, P1 ;  /* 0x000000691500780c */ /* 0x040fe40000f64270 */
[C---:B------:R-:W-:Y:S02]  /*10990*/  ISETP.GT.AND P4, PT, R21.reuse, 0x70, P1 ;  /* 0x000000701500780c */ /* 0x040fe40000f84270 */
[C---:B------:R-:W-:Y:S02]  /*109a0*/  ISETP.GT.AND P5, PT, R21.reuse, 0x71, P1 ;  /* 0x000000711500780c */ /* 0x040fe40000fa4270 */
[----:B------:R-:W-:-:S02]  /*109b0*/  ISETP.GT.AND P6, PT, R21, 0x78, P1 ;  /* 0x000000781500780c */ /* 0x000fc40000fc4270 */
[----:B------:R-:W-:Y:S02]  /*109c0*/  FMNMX.FTZ R12, R61, R12, !PT ;  /* 0x0000000c3d0c7209 */ /* 0x000fe40007810000 */
[----:B------:R-:W-:Y:S02]  /*109d0*/  LOP3.LUT R22, R22, 0xfffffff7, RZ, 0xc0, !PT ;  /* 0xfffffff716167812 */ /* 0x000fe400078ec0ff */
[----:B------:R-:W-:Y:S02]  /*109e0*/  ISETP.GT.AND P1, PT, R21, 0x79, P1 ;  /* 0x000000791500780c */ /* 0x000fe40000f24270 */
[----:B------:R-:W-:Y:S02]  /*109f0*/  FMNMX.FTZ R12, R64, R12, !PT ;  /* 0x0000000c400c7209 */ /* 0x000fe40007810000 */
[----:B------:R-:W-:Y:S02]  /*10a00*/  @P0 LOP3.LUT R22, R22, 0x8, RZ, 0xfc, !PT ;  /* 0x0000000816160812 */ /* 0x000fe400078efcff */
[----:B------:R-:W-:-:S02]  /*10a10*/  FMNMX.FTZ R12, R65, R12, !PT ;  /* 0x0000000c410c7209 */ /* 0x000fc40007810000 */
[C---:B------:R-:W-:Y:S02]  /*10a20*/  LOP3.LUT P0, RZ, R22.reuse, 0x80000000, RZ, 0xc0, !PT ;  /* 0x8000000016ff7812 */ /* 0x040fe4000780c0ff */
[----:B------:R-:W-:Y:S02]  /*10a30*/  LOP3.LUT R22, R22, 0xfffffffd, RZ, 0xc0, !PT ;  /* 0xfffffffd16167812 */ /* 0x000fe400078ec0ff */
[----:B------:R-:W-:Y:S02]  /*10a40*/  FMNMX.FTZ R12, R68, R12, !PT ;  /* 0x0000000c440c7209 */ /* 0x000fe40007810000 */
[----:B------:R-:W-:Y:S02]  /*10a50*/  @P1 LOP3.LUT R22, R22, 0x2, RZ, 0xfc, !PT ;  /* 0x0000000216161812 */ /* 0x000fe400078efcff */
[----:B------:R-:W-:Y:S02]  /*10a60*/  FMNMX.FTZ R12, R69, R12, !PT ;  /* 0x0000000c450c7209 */ /* 0x000fe40007810000 */
[----:B------:R-:W-:-:S02]  /*10a70*/  LOP3.LUT P1, RZ, R22, 0x8, RZ, 0xc0, !PT ;  /* 0x0000000816ff7812 */ /* 0x000fc4000782c0ff */
[----:B------:R-:W-:Y:S02]  /*10a80*/  FMNMX.FTZ R12, R72, R12, !PT ;  /* 0x0000000c480c7209 */ /* 0x000fe40007810000 */
[----:B------:R-:W-:Y:S02]  /*10a90*/  ISETP.LT.OR P1, PT, R136, 0x1, P1 ;  /* 0x000000018800780c */ /* 0x000fe40000f21670 */
[----:B------:R-:W-:Y:S02]  /*10aa0*/  FMNMX.FTZ R12, R73, R12, !PT ;  /* 0x0000000c490c7209 */ /* 0x000fe40007810000 */
[----:B------:R-:W-:Y:S02]  /*10ab0*/  FSEL R26, R26, -INF , !P1 ;  /* 0xff8000001a1a7808 */ /* 0x000fe40004800000 */
        /* <DEDUP_REMOVED lines=12> */
[----:B------:R-:W-:Y:S01]  /*10b80*/  ISETP.LT.OR P0, PT, R136, 0x62, P0 ;  /* 0x000000628800780c */ /* 0x000fe20000701670 */
[----:B------:R-:W0:Y:S01]  /*10b90*/  SHFL.BFLY PT, R13, R12, 0x2, 0x1f ;  /* 0x0c401f000c0d7f89 */ /* 0x000e2200000e0000 */
[----:B------:R-:W-:-:S02]  /*10ba0*/  FMNMX.FTZ R15, R38, R15, !PT ;  /* 0x0000000f260f7209 */ /* 0x000fc40007810000 */
[----:B------:R-:W-:Y:S02]  /*10bb0*/  LOP3.LUT R22, R22, 0xffffffef, RZ, 0xc0, !PT ;  /* 0xffffffef16167812 */ /* 0x000fe400078ec0ff */
[----:B------:R-:W-:Y:S02]  /*10bc0*/  FMNMX.FTZ R15, R39, R15, !PT ;  /* 0x0000000f270f7209 */ /* 0x000fe40007810000 */
[----:B------:R-:W-:Y:S02]  /*10bd0*/  ISETP.LT.OR P4, PT, R136, 0x71, P4 ;  /* 0x000000718800780c */ /* 0x000fe40002781670 */
[----:B------:R-:W-:Y:S02]  /*10be0*/  FMNMX.FTZ R15, R42, R15, !PT ;  /* 0x0000000f2a0f7209 */ /* 0x000fe40007810000 */
[----:B------:R-:W-:Y:S02]  /*10bf0*/  ISETP.LT.OR P5, PT, R136, 0x72, P5 ;  /* 0x000000728800780c */ /* 0x000fe40002fa1670 */
[----:B------:R-:W-:-:S02]  /*10c00*/  FMNMX.FTZ R15, R43, R15, !PT ;  /* 0x0000000f2b0f7209 */ /* 0x000fc40007810000 */
[----:B------:R-:W-:Y:S02]  /*10c10*/  @P0 LOP3.LUT R22, R22, 0x10, RZ, 0xfc, !PT ;  /* 0x0000001016160812 */ /* 0x000fe400078efcff */
[----:B------:R-:W-:Y:S02]  /*10c20*/  FMNMX.FTZ R15, R46, R15, !PT ;  /* 0x0000000f2e0f7209 */ /* 0x000fe40007810000 */
[----:B------:R-:W-:Y:S02]  /*10c30*/  ISETP.LT.OR P0, PT, R136, 0x69, P2 ;  /* 0x000000698800780c */ /* 0x000fe40001701670 */
[----:B------:R-:W-:Y:S02]  /*10c40*/  FMNMX.FTZ R15, R47, R15, !PT ;  /* 0x0000000f2f0f7209 */ /* 0x000fe40007810000 */
[----:B------:R-:W-:Y:S02]  /*10c50*/  LOP3.LUT P2, RZ, R22, 0x2, RZ, 0xc0, !PT ;  /* 0x0000000216ff7812 */ /* 0x000fe4000784c0ff */
[----:B0-----:R-:W-:-:S02]  /*10c60*/  FMNMX.FTZ R12, R12, R13, !PT ;  /* 0x0000000d0c0c7209 */ /* 0x001fc40007810000 */
[----:B------:R-:W-:Y:S02]  /*10c70*/  FMNMX.FTZ R15, R50, R15, !PT ;  /* 0x0000000f320f7209 */ /* 0x000fe40007810000 */
[----:B------:R-:W-:Y:S01]  /*10c80*/  LOP3.LUT R22, R22, 0xfffffffb, RZ, 0xc0, !PT ;  /* 0xfffffffb16167812 */ /* 0x000fe200078ec0ff */
[----:B------:R-:W0:Y:S01]  /*10c90*/  SHFL.BFLY PT, R13, R12, 0x1, 0x1f ;  /* 0x0c201f000c0d7f89 */ /* 0x000e2200000e0000 */
[----:B------:R-:W-:Y:S02]  /*10ca0*/  FMNMX.FTZ R15, R51, R15, !PT ;  /* 0x0000000f330f7209 */ /* 0x000fe40007810000 */
[----:B------:R-:W-:Y:S02]  /*10cb0*/  @P0 LOP3.LUT R22, R22, 0x4, RZ, 0xfc, !PT ;  /* 0x0000000416160812 */ /* 0x000fe400078efcff */
[----:B------:R-:W-:Y:S02]  /*10cc0*/  FMNMX.FTZ R15, R54, R15, !PT ;  /* 0x0000000f360f7209 */ /* 0x000fe40007810000 */
[----:B------:R-:W-:-:S02]  /*10cd0*/  ISETP.LT.OR P0, PT, R136, 0x6a, P3 ;  /* 0x0000006a8800780c */ /* 0x000fc40001f01670 */
[----:B------:R-:W-:Y:S02]  /*10ce0*/  FMNMX.FTZ R15, R55, R15, !PT ;  /* 0x0000000f370f7209 */ /* 0x000fe40007810000 */
[----:B------:R-:W-:Y:S02]  /*10cf0*/  LOP3.LUT R22, R22, 0xbfffffff, RZ, 0xc0, !PT ;  /* 0xbfffffff16167812 */ /* 0x000fe400078ec0ff */
[----:B------:R-:W-:Y:S02]  /*10d00*/  FMNMX.FTZ R15, R58, R15, !PT ;  /* 0x0000000f3a0f7209 */ /* 0x000fe40007810000 */
[----:B------:R-:W-:Y:S02]  /*10d10*/  FSEL R82, R82, -INF , !P4 ;  /* 0xff80000052527808 */ /* 0x000fe40006000000 */
[----:B------:R-:W-:Y:S02]  /*10d20*/  FMNMX.FTZ R15, R59, R15, !PT ;  /* 0x0000000f3b0f7209 */ /* 0x000fe40007810000 */
[----:B------:R-:W-:-:S02]  /*10d30*/  ISETP.LT.OR P6, PT, R136, 0x79, P6 ;  /* 0x000000798800780c */ /* 0x000fc400037c1670 */
[----:B------:R-:W-:Y:S02]  /*10d40*/  FMNMX.FTZ R15, R62, R15, !PT ;  /* 0x0000000f3e0f7209 */ /* 0x000fe40007810000 */
[----:B------:R-:W-:Y:S02]  /*10d50*/  @P0 LOP3.LUT R22, R22, 0x40000000, RZ, 0xfc, !PT ;  /* 0x4000000016160812 */ /* 0x000fe400078efcff */
[----:B0-----:R-:W-:Y:S02]  /*10d60*/  FMNMX.FTZ R12, R12, R13, !PT ;  /* 0x0000000d0c0c7209 */ /* 0x001fe40007810000 */
[----:B------:R-:W-:Y:S02]  /*10d70*/  FMNMX.FTZ R15, R63, R15, !PT ;  /* 0x0000000f3f0f7209 */ /* 0x000fe40007810000 */
[----:B------:R-:W-:Y:S02]  /*10d80*/  FSETP.NEU.FTZ.AND P3, PT, R12, -INF , PT ;  /* 0xff8000000c00780b */ /* 0x000fe40003f7d000 */
[----:B------:R-:W-:-:S02]  /*10d90*/  FMNMX.FTZ R15, R66, R15, !PT ;  /* 0x0000000f420f7209 */ /* 0x000fc40007810000 */
[----:B------:R-:W-:Y:S02]  /*10da0*/  FSEL R13, R12, RZ, P3 ;  /* 0x000000ff0c0d7208 */ /* 0x000fe40001800000 */
[----:B------:R-:W-:Y:S02]  /*10db0*/  FMNMX.FTZ R15, R67, R15, !PT ;  /* 0x0000000f430f7209 */ /* 0x000fe40007810000 */
[----:B------:R-:W-:Y:S01]  /*10dc0*/  LOP3.LUT P0, RZ, R22, 0x10, RZ, 0xc0, !PT ;  /* 0x0000001016ff7812 */ /* 0x000fe2000780c0ff */
[----:B------:R-:W-:-:S01]  /*10dd0*/  FADD.FTZ R3, -R13, R3 ;  /* 0x000000030d037221 */ /* 0x000fc20000010100 */
[----:B------:R-:W-:Y:S01]  /*10de0*/  FMNMX.FTZ R15, R70, R15, !PT ;  /* 0x0000000f460f7209 */ /* 0x000fe20007810000 */
[----:B------:R-:W-:-:S01]  /*10df0*/  FFMA.FTZ R13, R2, R12, -8 ;  /* 0xc1000000020d7423 */ /* 0x000fc2000001000c */
[----:B------:R-:W-:Y:S01]  /*10e00*/  FSEL R75, R75, -INF , !P0 ;  /* 0xff8000004b4b7808 */ /* 0x000fe20004000000 */
[----:B------:R-:W-:Y:S01]  /*10e10*/  FMUL.FTZ R3, R2, R3 ;  /* 0x0000000302037220 */ /* 0x000fe20000410000 */
[----:B------:R-:W-:-:S02]  /*10e20*/  FMNMX.FTZ R15, R71, R15, !PT ;  /* 0x0000000f470f7209 */ /* 0x000fc40007810000 */
[----:B------:R-:W-:Y:S02]  /*10e30*/  FSEL R13, R13, RZ, P3 ;  /* 0x000000ff0d0d7208 */ /* 0x000fe40001800000 */
[----:B------:R-:W-:Y:S01]  /*10e40*/  LOP3.LUT P3, RZ, R22, 0x4, RZ, 0xc0, !PT ;  /* 0x0000000416ff7812 */ /* 0x000fe2000786c0ff */
[----:B------:R-:W-:Y:S01]  /*10e50*/  MUFU.EX2 R3, R3 ;  /* 0x0000000300037308 */ /* 0x000fe20000000800 */
[----:B------:R-:W-:Y:S01]  /*10e60*/  FMNMX.FTZ R15, R74, R15, !PT ;  /* 0x0000000f4a0f7209 */ /* 0x000fe20007810000 */
[--C-:B------:R-:W-:Y:S01]  /*10e70*/  FFMA.FTZ R24, R2, R24, -R13.reuse ;  /* 0x0000001802187223 */ /* 0x100fe2000001080d */
[----:B------:R-:W-:Y:S01]  /*10e80*/  LOP3.LUT P0, RZ, R22, 0x40000000, RZ, 0xc0, !PT ;  /* 0x4000000016ff7812 */ /* 0x000fe2000780c0ff */
[--C-:B------:R-:W-:Y:S01]  /*10e90*/  FFMA.FTZ R25, R2, R25, -R13.reuse ;  /* 0x0000001902197223 */ /* 0x100fe2000001080d */
[----:B------:R-:W-:Y:S01]  /*10ea0*/  FSEL R78, R78, -INF , !P3 ;  /* 0xff8000004e4e7808 */ /* 0x000fe20005800000 */
[C-C-:B------:R-:W-:Y:S01]  /*10eb0*/  FFMA.FTZ R28, R2.reuse, R28, -R13.reuse ;  /* 0x0000001c021c7223 */ /* 0x140fe2000001080d */
[----:B------:R-:W-:Y:S01]  /*10ec0*/  FMNMX.FTZ R15, R75, R15, !PT ;  /* 0x0000000f4b0f7209 */ /* 0x000fe20007810000 */
[----:B------:R-:W0:Y:S01]  /*10ed0*/  MUFU.EX2 R24, R24 ;  /* 0x0000001800187308 */ /* 0x000e220000000800 */
[----:B------:R-:W-:Y:S01]  /*10ee0*/  FSEL R79, R79, -INF , !P0 ;  /* 0xff8000004f4f7808 */ /* 0x000fe20004000000 */
[--C-:B------:R-:W-:Y:S01]  /*10ef0*/  FFMA.FTZ R29, R2, R29, -R13.reuse ;  /* 0x0000001d021d7223 */ /* 0x100fe2000001080d */
[----:B------:R-:W-:Y:S01]  /*10f00*/  FMNMX.FTZ R15, R78, R15, !PT ;  /* 0x0000000f4e0f7209 */ /* 0x000fe20007810000 */
[C-C-:B------:R-:W-:Y:S01]  /*10f10*/  FFMA.FTZ R32, R2.reuse, R32, -R13.reuse ;  /* 0x0000002002207223 */ /* 0x140fe2000001080d */
[----:B------:R-:W-:Y:S01]  /*10f20*/  FSEL R83, R83, -INF , !P5 ;  /* 0xff80000053537808 */ /* 0x000fe20006800000 */
[--C-:B------:R-:W-:Y:S01]  /*10f30*/  FFMA.FTZ R33, R2, R33, -R13.reuse ;  /* 0x0000002102217223 */ /* 0x100fe2000001080d */
[----:B------:R-:W-:Y:S01]  /*10f40*/  FMNMX.FTZ R15, R79, R15, !PT ;  /* 0x0000000f4f0f7209 */ /* 0x000fe20007810000 */
[----:B------:R-:W1:Y:S01]  /*10f50*/  MUFU.EX2 R25, R25 ;  /* 0x0000001900197308 */ /* 0x000e620000000800 */
[----:B------:R-:W-:Y:S01]  /*10f60*/  ISETP.LT.OR P2, PT, R136, 0x7a, P2 ;  /* 0x0000007a8800780c */ /* 0x000fe20001741670 */
[--C-:B------:R-:W-:Y:S01]  /*10f70*/  FFMA.FTZ R36, R2, R36, -R13.reuse ;  /* 0x0000002402247223 */ /* 0x100fe2000001080d */
[----:B------:R-:W-:Y:S01]  /*10f80*/  FMNMX.FTZ R15, R82, R15, !PT ;  /* 0x0000000f520f7209 */ /* 0x000fe20007810000 */
[--C-:B------:R-:W-:Y:S01]  /*10f90*/  FFMA.FTZ R37, R2, R37, -R13.reuse ;  /* 0x0000002502257223 */ /* 0x100fe2000001080d */
[----:B------:R-:W-:Y:S01]  /*10fa0*/  FSEL R86, R86, -INF , !P6 ;  /* 0xff80000056567808 */ /* 0x000fe20007000000 */
[--C-:B------:R-:W-:Y:S01]  /*10fb0*/  FFMA.FTZ R40, R2, R40, -R13.reuse ;  /* 0x0000002802287223 */ /* 0x100fe2000001080d */
[----:B------:R-:W-:Y:S01]  /*10fc0*/  FMNMX.FTZ R15, R83, R15, !PT ;  /* 0x0000000f530f7209 */ /* 0x000fe20007810000 */
[----:B------:R-:W-:Y:S01]  /*10fd0*/  MUFU.EX2 R28, R28 ;  /* 0x0000001c001c7308 */ /* 0x000fe20000000800 */
[----:B------:R-:W-:Y:S01]  /*10fe0*/  FSEL R87, R87, -INF , !P2 ;  /* 0xff80000057577808 */ /* 0x000fe20005000000 */
[----:B0-----:R-:W-:Y:S01]  /*10ff0*/  FFMA.FTZ R6, R3, R6, R24 ;  /* 0x0000000603067223 */ /* 0x001fe20000010018 */
[----:B------:R-:W-:Y:S01]  /*11000*/  FMNMX.FTZ R15, R86, R15, !PT ;  /* 0x0000000f560f7209 */ /* 0x000fe20007810000 */
[C-C-:B------:R-:W-:Y:S01]  /*11010*/  FFMA.FTZ R41, R2.reuse, R41, -R13.reuse ;  /* 0x0000002902297223 */ /* 0x140fe2000001080d */
[----:B------:R-:W-:-:S01]  /*11020*/  FFMA.FTZ R44, R2, R44, -R13 ;  /* 0x0000002c022c7223 */ /* 0x000fc2000001080d */
[----:B------:R-:W-:Y:S01]  /*11030*/  FFMA.FTZ R45, R2, R45, -R13 ;  /* 0x0000002d022d7223 */ /* 0x000fe2000001080d */
[----:B------:R-:W-:Y:S01]  /*11040*/  FMNMX.FTZ R15, R87, R15, !PT ;  /* 0x0000000f570f7209 */ /* 0x000fe20007810000 */
[----:B------:R-:W-:Y:S01]  /*11050*/  MUFU.EX2 R29, R29 ;  /* 0x0000001d001d7308 */ /* 0x000fe20000000800 */
[----:B-1----:R-:W-:-:S01]  /*11060*/  FADD.FTZ R6, R25, R6 ;  /* 0x0000000619067221 */ /* 0x002fc20000010000 */
[C-C-:B------:R-:W-:Y:S01]  /*11070*/  FFMA.FTZ R48, R2.reuse, R48, -R13.reuse ;  /* 0x0000003002307223 */ /* 0x140fe2000001080d */
[----:B------:R-:W-:-:S01]  /*11080*/  FFMA.FTZ R49, R2, R49, -R13 ;  /* 0x0000003102317223 */ /* 0x000fc2000001080d */
[----:B------:R-:W0:Y:S01]  /*11090*/  SHFL.BFLY PT, R19, R15, 0x2, 0x1f ;  /* 0x0c401f000f137f89 */ /* 0x000e2200000e0000 */
        /* <DEDUP_REMOVED lines=21> */
[----:B------:R-:W-:-:S02]  /*111f0*/  LOP3.LUT P0, RZ, R22, 0x20000000, RZ, 0xc0, !PT ;  /* 0x2000000016ff7812 */ /* 0x000fc4000780c0ff */
[----:B0-----:R-:W-:-:S04]  /*11200*/  FMNMX.FTZ R15, R15, R19, !PT ;  /* 0x000000130f0f7209 */ /* 0x001fc80007810000 */
[----:B------:R-:W-:Y:S01]  /*11210*/  MUFU.EX2 R37, R37 ;  /* 0x0000002500257308 */ /* 0x000fe20000000800 */
[----:B------:R-:W0:Y:S07]  /*11220*/  SHFL.BFLY PT, R19, R15, 0x1, 0x1f ;  /* 0x0c201f000f137f89 */ /* 0x000e2e00000e0000 */
[----:B------:R-:W-:Y:S08]  /*11230*/  MUFU.EX2 R40, R40 ;  /* 0x0000002800287308 */ /* 0x000ff00000000800 */
[----:B------:R-:W-:Y:S08]  /*11240*/  MUFU.EX2 R41, R41 ;  /* 0x0000002900297308 */ /* 0x000ff00000000800 */
[----:B------:R-:W-:Y:S01]  /*11250*/  MUFU.EX2 R44, R44 ;  /* 0x0000002c002c7308 */ /* 0x000fe20000000800 */
[----:B0-----:R-:W-:-:S04]  /*11260*/  FMNMX.FTZ R15, R15, R19, !PT ;  /* 0x000000130f0f7209 */ /* 0x001fc80007810000 */
[----:B------:R-:W-:-:S03]  /*11270*/  FSETP.NEU.FTZ.AND P1, PT, R15, -INF , PT ;  /* 0xff8000000f00780b */ /* 0x000fc60003f3d000 */
[----:B------:R-:W-:Y:S01]  /*11280*/  MUFU.EX2 R45, R45 ;  /* 0x0000002d002d7308 */ /* 0x000fe20000000800 */
[----:B------:R-:W-:-:S05]  /*11290*/  FSEL R19, R15, RZ, P1 ;  /* 0x000000ff0f137208 */ /* 0x000fca0000800000 */
[----:B------:R-:W-:Y:S01]  /*112a0*/  FADD.FTZ R0, -R19, R0 ;  /* 0x0000000013007221 */ /* 0x000fe20000010100 */
[----:B------:R-:W-:-:S01]  /*112b0*/  FFMA.FTZ R19, R2, R15, -8 ;  /* 0xc100000002137423 */ /* 0x000fc2000001000f */
[----:B------:R-:W-:Y:S02]  /*112c0*/  MUFU.EX2 R48, R48 ;  /* 0x0000003000307308 */ /* 0x000fe40000000800 */
[----:B------:R-:W-:Y:S02]  /*112d0*/  FMUL.FTZ R0, R2, R0 ;  /* 0x0000000002007220 */ /* 0x000fe40000410000 */
[----:B------:R-:W-:-:S04]  /*112e0*/  FSEL R19, R19, RZ, P1 ;  /* 0x000000ff13137208 */ /* 0x000fc80000800000 */
        /* <DEDUP_REMOVED lines=17> */
[----:B------:R-:W-:-:S01]  /*11400*/  FFMA.FTZ R54, R2, R54, -R19 ;  /* 0x0000003602367223 */ /* 0x000fc20000010813 */
[C-C-:B------:R-:W-:Y:S01]  /*11410*/  FFMA.FTZ R55, R2.reuse, R55, -R19.reuse ;  /* 0x0000003702377223 */ /* 0x140fe20000010813 */
[----:B------:R-:W-:-:S01]  /*11420*/  FFMA.FTZ R58, R2, R58, -R19 ;  /* 0x0000003a023a7223 */ /* 0x000fc20000010813 */
[C-C-:B------:R-:W-:Y:S01]  /*11430*/  FFMA.FTZ R59, R2.reuse, R59, -R19.reuse ;  /* 0x0000003b023b7223 */ /* 0x140fe20000010813 */
[----:B------:R-:W-:-:S01]  /*11440*/  FFMA.FTZ R62, R2, R62, -R19 ;  /* 0x0000003e023e7223 */ /* 0x000fc20000010813 */
[C-C-:B------:R-:W-:Y:S01]  /*11450*/  FFMA.FTZ R63, R2.reuse, R63, -R19.reuse ;  /* 0x0000003f023f7223 */ /* 0x140fe20000010813 */
[----:B------:R-:W-:-:S01]  /*11460*/  FFMA.FTZ R66, R2, R66, -R19 ;  /* 0x0000004202427223 */ /* 0x000fc20000010813 */
[----:B------:R-:W2:Y:S01]  /*11470*/  MUFU.EX2 R30, R30 ;  /* 0x0000001e001e7308 */ /* 0x000ea20000000800 */
[----:B0-----:R-:W-:-:S01]  /*11480*/  FFMA.FTZ R5, R0, R5, R26 ;  /* 0x0000000500057223 */ /* 0x001fc2000001001a */
[C-C-:B------:R-:W-:Y:S01]  /*11490*/  FFMA.FTZ R67, R2.reuse, R67, -R19.reuse ;  /* 0x0000004302437223 */ /* 0x140fe20000010813 */
[----:B------:R-:W-:-:S01]  /*114a0*/  FFMA.FTZ R70, R2, R70, -R19 ;  /* 0x0000004602467223 */ /* 0x000fc20000010813 */
[C-C-:B------:R-:W-:Y:S01]  /*114b0*/  FFMA.FTZ R71, R2.reuse, R71, -R19.reuse ;  /* 0x0000004702477223 */ /* 0x140fe20000010813 */
[----:B------:R-:W-:-:S01]  /*114c0*/  FFMA.FTZ R74, R2, R74, -R19 ;  /* 0x0000004a024a7223 */ /* 0x000fc20000010813 */
[C-C-:B------:R-:W-:Y:S01]  /*114d0*/  FFMA.FTZ R75, R2.reuse, R75, -R19.reuse ;  /* 0x0000004b024b7223 */ /* 0x140fe20000010813 */
[----:B------:R-:W-:-:S01]  /*114e0*/  FFMA.FTZ R78, R2, R78, -R19 ;  /* 0x0000004e024e7223 */ /* 0x000fc20000010813 */
[----:B------:R-:W0:Y:S01]  /*114f0*/  MUFU.EX2 R31, R31 ;  /* 0x0000001f001f7308 */ /* 0x000e220000000800 */
[----:B-1----:R-:W-:-:S01]  /*11500*/  FADD.FTZ R21, R27, R5 ;  /* 0x000000051b157221 */ /* 0x002fc20000010000 */
[----:B------:R-:W-:Y:S01]  /*11510*/  FADD.FTZ R5, R28, R6 ;  /* 0x000000061c057221 */ /* 0x000fe20000010000 */
[----:B------:R-:W-:-:S01]  /*11520*/  FFMA.FTZ R79, R2, R79, -R19 ;  /* 0x0000004f024f7223 */ /* 0x000fc20000010813 */
[C-C-:B------:R-:W-:Y:S01]  /*11530*/  FFMA.FTZ R82, R2.reuse, R82, -R19.reuse ;  /* 0x0000005202527223 */ /* 0x140fe20000010813 */
[----:B------:R-:W-:-:S01]  /*11540*/  FFMA.FTZ R83, R2, R83, -R19 ;  /* 0x0000005302537223 */ /* 0x000fc20000010813 */
[----:B------:R-:W-:Y:S01]  /*11550*/  FADD.FTZ R5, R29, R5 ;  /* 0x000000051d057221 */ /* 0x000fe20000010000 */
[----:B------:R-:W-:-:S01]  /*11560*/  FFMA.FTZ R86, R2, R86, -R19 ;  /* 0x0000005602567223 */ /* 0x000fc20000010813 */
[----:B------:R-:W1:Y:S01]  /*11570*/  MUFU.EX2 R34, R34 ;  /* 0x0000002200227308 */ /* 0x000e620000000800 */
[----:B--2---:R-:W-:-:S01]  /*11580*/  FADD.FTZ R6, R30, R21 ;  /* 0x000000151e067221 */ /* 0x004fc20000010000 */
[----:B------:R-:W-:Y:S01]  /*11590*/  FADD.FTZ R5, R32, R5 ;  /* 0x0000000520057221 */ /* 0x000fe20000010000 */
[----:B------:R-:W-:-:S03]  /*115a0*/  FFMA.FTZ R19, R2, R87, -R19 ;  /* 0x0000005702137223 */ /* 0x000fc60000010813 */
[----:B------:R-:W-:Y:S02]  /*115b0*/  FADD.FTZ R5, R33, R5 ;  /* 0x0000000521057221 */ /* 0x000fe40000010000 */
        /* <DEDUP_REMOVED lines=14> */
[----:B------:R-:W-:-:S06]  /*116a0*/  FADD.FTZ R5, R48, R5 ;  /* 0x0000000530057221 */ /* 0x000fcc0000010000 */
        /* <DEDUP_REMOVED lines=84> */
[----:B-1----:R-:W-:-:S03]  /*11bf0*/  FADD.FTZ R6, R13, R5 ;  /* 0x000000050d067221 */ /* 0x002fc60000010000 */
[----:B--2---:R-:W-:Y:S01]  /*11c00*/  FADD.FTZ R5, R19, R21 ;  /* 0x0000001513057221 */ /* 0x004fe20000010000 */
[----:B------:R-:W-:Y:S06]  /*11c10*/  @!P0 BRA `(.L_x_1417) ;  /* 0x0000000000048947 */ /* 0x000fec0003800000 */
[----:B------:R-:W-:Y:S01]  /*11c20*/  BPT.TRAP 0x1 ;  /* 0x000000040000795c */ /* 0x000fe20000300000 */
.L_x_1417:
[----:B------:R-:W2:Y:S01]  /*11c30*/  LDL R21, [R1+0x38] ;  /* 0x0000380001157983 */ /* 0x000ea20000100800 */
[----:B------:R-:W-:Y:S01]  /*11c40*/  VIADD R152, R152, 0x19c60 ;  /* 0x00019c6098987836 */ /* 0x000fe20000000000 */
[----:B------:R-:W-:Y:S02]  /*11c50*/  F2FP.SATFINITE.E4M3.F32.PACK_AB_MERGE_C R28, R29, R28, RZ ;  /* 0x0000001c1d1c723e */ /* 0x000fe400048070ff */
[----:B------:R-:W-:Y:S02]  /*11c60*/  F2FP.SATFINITE.E4M3.F32.PACK_AB_MERGE_C R30, R31, R30, RZ ;  /* 0x0000001e1f1e723e */ /* 0x000fe400048070ff */
[----:B------:R-:W-:Y:S02]  /*11c70*/  F2FP.SATFINITE.E4M3.F32.PACK_AB_MERGE_C R36, R37, R36, RZ ;  /* 0x000000242524723e */ /* 0x000fe400048070ff */
[----:B------:R-:W-:Y:S02]  /*11c80*/  F2FP.SATFINITE.E4M3.F32.PACK_AB_MERGE_C R38, R39, R38, RZ ;  /* 0x000000262726723e */ /* 0x000fe400048070ff */
[----:B------:R-:W-:-:S02]  /*11c90*/  F2FP.SATFINITE.E4M3.F32.PACK_AB_MERGE_C R44, R45, R44, RZ ;  /* 0x0000002c2d2c723e */ /* 0x000fc400048070ff */
[----:B------:R-:W-:Y:S02]  /*11ca0*/  F2FP.SATFINITE.E4M3.F32.PACK_AB_MERGE_C R46, R47, R46, RZ ;  /* 0x0000002e2f2e723e */ /* 0x000fe400048070ff */
[----:B------:R-:W-:Y:S02]  /*11cb0*/  F2FP.SATFINITE.E4M3.F32.PACK_AB_MERGE_C R52, R53, R52, RZ ;  /* 0x000000343534723e */ /* 0x000fe400048070ff */
[----:B------:R-:W-:Y:S02]  /*11cc0*/  F2FP.SATFINITE.E4M3.F32.PACK_AB_MERGE_C R54, R55, R54, RZ ;  /* 0x000000363736723e */ /* 0x000fe400048070ff */
[----:B------:R-:W-:Y:S02]  /*11cd0*/  F2FP.SATFINITE.E4M3.F32.PACK_AB_MERGE_C R60, R61, R60, RZ ;  /* 0x0000003c3d3c723e */ /* 0x000fe400048070ff */
[----:B------:R-:W-:Y:S02]  /*11ce0*/  PRMT R152, R141, 0x654, R152 ;  /* 0x000006548d987816 */ /* 0x000fe40000000098 */
[----:B------:R-:W-:-:S02]  /*11cf0*/  F2FP.SATFINITE.E4M3.F32.PACK_AB_MERGE_C R19, R19, R86, RZ ;  /* 0x000000561313723e */ /* 0x000fc400048070ff */
[----:B------:R-:W-:Y:S01]  /*11d00*/  F2FP.SATFINITE.E4M3.F32.PACK_AB_MERGE_C R28, R25, R24, R28 ;  /* 0x00000018191c723e */ /* 0x000fe2000480701c */
[----:B------:R0:W-:Y:S01]  /*11d10*/  SYNCS.ARRIVE.TRANS64.RED.A1T0 RZ, [R152+URZ], RZ ;  /* 0x000000ff98ff79a7 */ /* 0x0001e2000810043f */
        /* <DEDUP_REMOVED lines=8> */
[----:B------:R-:W-:Y:S02]  /*11da0*/  F2FP.SATFINITE.E4M3.F32.PACK_AB_MERGE_C R62, R63, R62, RZ ;  /* 0x0000003e3f3e723e */ /* 0x000fe400048070ff */
[----:B------:R-:W-:Y:S02]  /*11db0*/  F2FP.SATFINITE.E4M3.F32.PACK_AB_MERGE_C R68, R69, R68, RZ ;  /* 0x000000444544723e */ /* 0x000fe400048070ff */
[----:B------:R-:W-:-:S02]  /*11dc0*/  F2FP.SATFINITE.E4M3.F32.PACK_AB_MERGE_C R70, R71, R70, RZ ;  /* 0x000000464746723e */ /* 0x000fc400048070ff */
[----:B------:R-:W-:Y:S02]  /*11dd0*/  F2FP.SATFINITE.E4M3.F32.PACK_AB_MERGE_C R76, R77, R76, RZ ;  /* 0x0000004c4d4c723e */ /* 0x000fe400048070ff */
[----:B------:R-:W-:Y:S02]  /*11de0*/  F2FP.SATFINITE.E4M3.F32.PACK_AB_MERGE_C R78, R79, R78, RZ ;  /* 0x0000004e4f4e723e */ /* 0x000fe400048070ff */
[----:B------:R-:W-:Y:S01]  /*11df0*/  F2FP.SATFINITE.E4M3.F32.PACK_AB_MERGE_C R13, R13, R84, RZ ;  /* 0x000000540d0d723e */ /* 0x000fe200048070ff */
        /* <DEDUP_REMOVED lines=60> */
[----:B------:R-:W-:-:S02]  /*121c0*/  IMAD.MOV.U32 R149, RZ, RZ, R30 ;  /* 0x000000ffff957224 */ /* 0x000fc400078e001e */
[----:B------:R-:W-:Y:S02]  /*121d0*/  IMAD.MOV.U32 R150, RZ, RZ, R36 ;  /* 0x000000ffff967224 */ /* 0x000fe400078e0024 */
[----:B------:R-:W-:Y:S02]  /*121e0*/  IMAD.MOV.U32 R151, RZ, RZ, R38 ;  /* 0x000000ffff977224 */ /* 0x000fe400078e0026 */
[----:B------:R-:W-:Y:S02]  /*121f0*/  IMAD.MOV.U32 R144, RZ, RZ, R44 ;  /* 0x000000ffff907224 */ /* 0x000fe400078e002c */
[----:B------:R-:W-:Y:S02]  /*12200*/  IMAD.MOV.U32 R145, RZ, RZ, R46 ;  /* 0x000000ffff917224 */ /* 0x000fe400078e002e */
[----:B------:R-:W-:Y:S02]  /*12210*/  IMAD.MOV.U32 R146, RZ, RZ, R52 ;  /* 0x000000ffff927224 */ /* 0x000fe400078e0034 */
[----:B------:R-:W-:-:S02]  /*12220*/  IMAD.MOV.U32 R147, RZ, RZ, R54 ;  /* 0x000000ffff937224 */ /* 0x000fc400078e0036 */
[----:B------:R-:W-:Y:S01]  /*12230*/  IMAD.MOV.U32 R140, RZ, RZ, R60 ;  /* 0x000000ffff8c7224 */ /* 0x000fe200078e003c */
[C---:B--2---:R-:W-:Y:S01]  /*12240*/  ISETP.GT.AND P1, PT, R4.reuse, R21, PT ;  /* 0x000000150400720c */ /* 0x044fe20003f24270 */
[----:B------:R-:W-:-:S12]  /*12250*/  VIADD R4, R4, 0xffffffff ;  /* 0xffffffff04047836 */ /* 0x000fd80000000000 */
[----:B0-----:R-:W-:Y:S05]  /*12260*/  @P1 BRA `(.L_x_1418) ;  /* 0xffffffd0001c1947 */ /* 0x001fea000383ffff */
[----:B------:R-:W-:Y:S05]  /*12270*/  BSYNC B0 ;  /* 0x0000000000007941 */ /* 0x000fea0003800000 */
.L_x_1397:
[----:B------:R-:W-:Y:S02]  /*12280*/  IMAD.MOV.U32 R0, RZ, RZ, R15 ;  /* 0x000000ffff007224 */ /* 0x000fe400078e000f */
[----:B------:R-:W-:Y:S02]  /*12290*/  IMAD.MOV.U32 R3, RZ, RZ, R12 ;  /* 0x000000ffff037224 */ /* 0x000fe400078e000c */
[----:B------:R-:W-:Y:S02]  /*122a0*/  IMAD.MOV.U32 R19, RZ, RZ, R7 ;  /* 0x000000ffff137224 */ /* 0x000fe400078e0007 */
[----:B------:R-:W-:-:S07]  /*122b0*/  IMAD.MOV.U32 R156, RZ, RZ, R20 ;  /* 0x000000ffff9c7224 */ /* 0x000fce00078e0014 */
.L_x_1396:
[----:B------:R-:W-:Y:S05]  /*122c0*/  BSYNC B1 ;  /* 0x0000000000017941 */ /* 0x000fea0003800000 */
.L_x_1395:
[----:B------:R-:W2:Y:S01]  /*122d0*/  LDL R7, [R1+0x2c] ;  /* 0x00002c0001077983 */ /* 0x000ea20000100800 */
[----:B------:R-:W0:Y:S03]  /*122e0*/  LDC R12, c[0x0][0x448] ;  /* 0x00011200ff0c7b82 */ /* 0x000e260000000800 */
[----:B------:R-:W3:Y:S01]  /*122f0*/  LDL R20, [R1+0x8] ;  /* 0x0000080001147983 */ /* 0x000ee20000100800 */
[----:B------:R-:W-:-:S04]  /*12300*/  LOP3.LUT R22, R22, 0xffffffdf, RZ, 0xc0, !PT ;  /* 0xffffffdf16167812 */ /* 0x000fc800078ec0ff */
[----:B------:R-:W1:Y:S01]  /*12310*/  LDC R15, c[0x0][0x9e4] ;  /* 0x00027900ff0f7b82 */ /* 0x000e620000000800 */
[----:B0-----:R-:W-:-:S13]  /*12320*/  ISETP.NE.AND P1, PT, R12, 0x1, PT ;  /* 0x000000010c00780c */ /* 0x001fda0003f25270 */
[----:B------:R-:W0:Y:S01]  /*12330*/  @P1 LDC R12, c[0x0][0x44c] ;  /* 0x00011300ff0c1b82 */ /* 0x000e220000000800 */
[----:B------:R-:W-:-:S04]  /*12340*/  @P1 LOP3.LUT R22, R22, 0x20, RZ, 0xfc, !PT ;  /* 0x0000002016161812 */ /* 0x000fc800078efcff */
[----:B------:R-:W-:-:S03]  /*12350*/  LOP3.LUT R22, R22, 0xffffffbf, RZ, 0xc0, !PT ;  /* 0xffffffbf16167812 */ /* 0x000fc600078ec0ff */
[----:B------:R-:W4:Y:S01]  /*12360*/  @P1 LDC R13, c[0x0][0x450] ;  /* 0x00011400ff0d1b82 */ /* 0x000f220000000800 */
[----:B--2---:R-:W-:-:S04]  /*12370*/  VIADD R7, R7, 0xbf ;  /* 0x000000bf07077836 */ /* 0x004fc80000000000 */
[----:B0-----:R-:W-:Y:S01]  /*12380*/  @P1 IMAD.HI.U32 R12, R7, R12, RZ ;  /* 0x0000000c070c1227 */ /* 0x001fe200078e00ff */
[----:B---3--:R-:W-:-:S04]  /*12390*/  IADD3 R20, R20, 0x1, -R157 ;  /* 0x0000000114147810 */ /* 0x008fc80007ffe89d */
[----:B----4-:R-:W-:Y:S02]  /*123a0*/  @P1 SHF.R.U32.HI R7, RZ, R13, R12 ;  /* 0x0000000dff071219 */ /* 0x010fe4000001160c */
[----:B-1----:R-:W-:-:S03]  /*123b0*/  ISETP.GE.AND P1, PT, R15, 0x1, PT ;  /* 0x000000010f00780c */ /* 0x002fc60003f26270 */
[----:B------:R-:W-:-:S04]  /*123c0*/  IMAD.IADD R7, R20, 0x1, R7 ;  /* 0x0000000114077824 */ /* 0x000fc800078e0207 */
[----:B------:R-:W-:-:S06]  /*123d0*/  IMAD.IADD R14, R7, 0x1, -R14 ;  /* 0x00000001070e7824 */ /* 0x000fcc00078e0a0e */
[----:B------:R-:W-:Y:S01]  /*123e0*/  @P1 LOP3.LUT R22, R22, 0x40, RZ, 0xfc, !PT ;  /* 0x0000004016161812 */ /* 0x000fe200078efcff */
        /* <DEDUP_REMOVED lines=11> */
.L_x_1421:
[----:B------:R-:W-:-:S13]  /*124a0*/  ISETP.NE.AND P1, PT, R15, 0x1, PT ;  /* 0x000000010f00780c */ /* 0x000fda0003f25270 */
[----:B------:R-:W0:Y:S02]  /*124b0*/  @P1 LDC.64 R12, c[0x0][0x9e8] ;  /* 0x00027a00ff0c1b82 */ /* 0x000e240000000a00 */
[----:B0-----:R-:W-:-:S05]  /*124c0*/  @P1 IMAD.HI.U32 R12, R7, R12, RZ ;  /* 0x0000000c070c1227 */ /* 0x001fca00078e00ff */
[----:B------:R-:W-:-:S07]  /*124d0*/  @P1 SHF.R.U32.HI R7, RZ, R13, R12 ;  /* 0x0000000dff071219 */ /* 0x000fce000001160c */
.L_x_1422:
[----:B------:R-:W-:Y:S05]  /*124e0*/  BSYNC B0 ;  /* 0x0000000000007941 */ /* 0x000fea0003800000 */
.L_x_1420:
[----:B------:R-:W-:-:S05]  /*124f0*/  IMAD R7, R7, R15, RZ ;  /* 0x0000000f07077224 */ /* 0x000fca00078e02ff */
[----:B------:R-:W-:-:S07]  /*12500*/  VIMNMX R14, R14, R7, !PT ;  /* 0x000000070e0e7248 */ /* 0x000fce0007fe0100 */
.L_x_1419:
[----:B------:R-:W2:Y:S01]  /*12510*/  LDL R12, [R1+0x4c] ;  /* 0x00004c00010c7983 */ /* 0x000ea20000100800 */
[----:B------:R-:W-:Y:S01]  /*12520*/  VIADD R14, R14, 0x7f ;  /* 0x0000007f0e0e7836 */ /* 0x000fe20000000000 */
[----:B------:R-:W-:Y:S04]  /*12530*/  BSSY B0, `(.L_x_1423) ;  /* 0x00001e3000007945 */ /* 0x000fe80003800000 */
[----:B------:R-:W-:-:S04]  /*12540*/  SHF.R.S32.HI R7, RZ, 0x1f, R14 ;  /* 0x0000001fff077819 */ /* 0x000fc8000001140e */
[----:B------:R-:W-:-:S04]  /*12550*/  LEA.HI R7, R7, R14, RZ, 0x7 ;  /* 0x0000000e07077211 */ /* 0x000fc800078f38ff */
[----:B------:R-:W-:-:S04]  /*12560*/  SHF.R.S32.HI R7, RZ, 0x7, R7 ;  /* 0x00000007ff077819 */ /* 0x000fc80000011407 */
[----:B--2---:R-:W-:-:S04]  /*12570*/  VIMNMX R152, R12, R7, !PT ;  /* 0x000000070c987248 */ /* 0x004fc80007fe0100 */
[----:B------:R-:W-:-:S13]  /*12580*/  ISETP.GE.AND P1, PT, R4, R152, PT ;  /* 0x000000980400720c */ /* 0x000fda0003f26270 */
[----:B------:R-:W-:Y:S05]  /*12590*/  @!P1 BRA `(.L_x_1424) ;  /* 0x0000001c00709947 */ /* 0x000fea0003800000 */
[----:B------:R-:W-:Y:S01]  /*125a0*/  BSSY B1, `(.L_x_1424) ;  /* 0x00001db000017945 */ /* 0x000fe20003800000 */
[----:B------:R-:W-:Y:S02]  /*125b0*/  IMAD.MOV.U32 R7, RZ, RZ, R0 ;  /* 0x000000ffff077224 */ /* 0x000fe400078e0000 */
[----:B------:R-:W-:Y:S02]  /*125c0*/  IMAD.MOV.U32 R14, RZ, RZ, R3 ;  /* 0x000000ffff0e7224 */ /* 0x000fe400078e0003 */
[----:B------:R-:W-:Y:S02]  /*125d0*/  IMAD.MOV.U32 R13, RZ, RZ, R156 ;  /* 0x000000ffff0d7224 */ /* 0x000fe400078e009c */
[----:B------:R-:W-:-:S07]  /*125e0*/  IMAD.MOV.U32 R12, RZ, RZ, R19 ;  /* 0x000000ffff0c7224 */ /* 0x000fce00078e0013 */
.L_x_1437:
[----:B------:R-:W-:-:S05]  /*125f0*/  VIADD R0, R12, 0x1 ;  /* 0x000000010c007836 */ /* 0x000fca0000000000 */
[----:B------:R-:W-:-:S04]  /*12600*/  ISETP.NE.AND P1, PT, R0, 0x2, PT ;  /* 0x000000020000780c */ /* 0x000fc80003f25270 */
[----:B------:R-:W-:Y:S02]  /*12610*/  SEL R0, R0, RZ, P1 ;  /* 0x000000ff00007207 */ /* 0x000fe40000800000 */
[----:B------:R-:W-:-:S03]  /*12620*/  SEL R156, RZ, 0x1, P1 ;  /* 0x00000001ff9c7807 */ /* 0x000fc60000800000 */
[----:B------:R-:W-:Y:S01]  /*12630*/  IMAD.MOV.U32 R19, RZ, RZ, R0 ;  /* 0x000000ffff137224 */ /* 0x000fe200078e0000 */
[----:B------:R-:W-:Y:S01]  /*12640*/  LOP3.LUT R156, R13, R156, RZ, 0x3c, !PT ;  /* 0x0000009c0d9c7212 */ /* 0x000fe200078e3cff */
[----:B------:R-:W-:Y:S06]  /*12650*/  @!P0 BRA `(.L_x_1425) ;  /* 0x0000000000048947 */ /* 0x000fec0003800000 */
[----:B------:R-:W-:Y:S01]  /*12660*/  BPT.TRAP 0x1 ;  /* 0x000000040000795c */ /* 0x000fe20000300000 */
.L_x_1425:
[----:B------:R-:W-:Y:S01]  /*12670*/  IMAD R3, R19, 0x8, R18 ;  /* 0x0000000813037824 */ /* 0x000fe200078e0212 */
[----:B------:R-:W-:-:S04]  /*12680*/  SHF.L.U32 R20, R156, 0x1f, RZ ;  /* 0x0000001f9c147819 */ /* 0x000fc800000006ff */
[----:B------:R0:W1:Y:S01]  /*12690*/  SYNCS.PHASECHK.TRANS64.TRYWAIT P1, [R3+URZ+0x19c30], R20 ;  /* 0x019c3014030075a7 */ /* 0x000062000802017f */
[----:B------:R-:W-:Y:S05]  /*126a0*/  @!P0 BRA `(.L_x_1426) ;  /* 0x0000000000048947 */ /* 0x000fea0003800000 */
[----:B------:R-:W-:Y:S01]  /*126b0*/  BPT.TRAP 0x1 ;  /* 0x000000040000795c */ /* 0x000fe20000300000 */
.L_x_1426:
[----:B------:R-:W-:Y:S01]  /*126c0*/  BSSY B2, `(.L_x_1427) ;  /* 0x0000006000027945 */ /* 0x000fe20003800000 */
[----:B------:R-:W-:Y:S02]  /*126d0*/  IMAD R24, R19, 0x300, R153 ;  /* 0x0000030013187824 */ /* 0x000fe400078e0299 */
[----:B------:R-:W-:Y:S01]  /*126e0*/  IMAD.MOV.U32 R25, RZ, RZ, -0x3ffffff0 ;  /* 0xc0000010ff197424 */ /* 0x000fe200078e00ff */
[----:B-1----:R-:W-:Y:S06]  /*126f0*/  @P1 BRA `(.L_x_1428) ;  /* 0x0000000000081947 */ /* 0x002fec0003800000 */
[----:B------:R-:W1:Y:S02]  /*12700*/  SYNCS.PHASECHK.TRANS64.TRYWAIT P1, [R3+URZ+0x19c30], R20 ;  /* 0x019c3014030075a7 */ /* 0x000e64000802017f */
[----:B-1----:R-:W-:Y:S05]  /*12710*/  @!P1 BRA `(.L_x_1429) ;  /* 0x000000f800e09947 */ /* 0x002fea0003800000 */
.L_x_1428:
[----:B------:R-:W-:Y:S05]  /*12720*/  BSYNC B2 ;  /* 0x0000000000027941 */ /* 0x000fea0003800000 */
.L_x_1427:
[C---:B01----:R-:W-:Y:S01]  /*12730*/  VIADD R20, R24.reuse, 0x100 ;  /* 0x0000010018147836 */ /* 0x043fe20000000000 */
[C---:B------:R-:W-:Y:S01]  /*12740*/  R2UR UR6, R24.reuse ;  /* 0x00000000180672ca */ /* 0x040fe200000e0000 */
[----:B------:R-:W-:Y:S01]  /*12750*/  IMAD.MOV.U32 R21, RZ, RZ, -0x3ffffff0 ;  /* 0xc0000010ff157424 */ /* 0x000fe200078e00ff */
[----:B------:R-:W-:Y:S01]  /*12760*/  R2UR UR7, R25 ;  /* 0x00000000190772ca */ /* 0x000fe200000e0000 */
[----:B------:R-:W-:Y:S01]  /*12770*/  VIADD R24, R24, 0x200 ;  /* 0x0000020018187836 */ /* 0x000fe20000000000 */
[----:B------:R-:W-:Y:S02]  /*12780*/  R2UR UR10, R20 ;  /* 0x00000000140a72ca */ /* 0x000fe400000e0000 */
[----:B------:R-:W-:Y:S02]  /*12790*/  R2UR UR11, R21 ;  /* 0x00000000150b72ca */ /* 0x000fe400000e0000 */
[----:B------:R-:W2:Y:S01]  /*127a0*/  LDL.64 R20, [R1] ;  /* 0x0000000001147983 */ /* 0x000ea20000100a00 */
[----:B------:R-:W-:Y:S01]  /*127b0*/  R2UR UR4, R8 ;  /* 0x00000000080472ca */ /* 0x000fe200000e0000 */
[----:B------:R-:W-:Y:S01]  /*127c0*/  IMAD.MOV.U32 R25, RZ, RZ, -0x3ffffff0 ;  /* 0xc0000010ff197424 */ /* 0x000fe200078e00ff */
[----:B------:R-:W-:-:S02]  /*127d0*/  R2UR UR5, R9 ;  /* 0x00000000090572ca */ /* 0x000fc400000e0000 */
[----:B------:R-:W-:Y:S02]  /*127e0*/  R2UR UR14, R24 ;  /* 0x00000000180e72ca */ /* 0x000fe400000e0000 */
[----:B------:R-:W-:Y:S02]  /*127f0*/  R2UR UR15, R25 ;  /* 0x00000000190f72ca */ /* 0x000fe400000e0000 */
[----:B------:R-:W-:-:S07]  /*12800*/  WARPGROUP.ARRIVE ;  /* 0x00000000000079c5 */ /* 0x000fce0000000000 */
[----:B------:R-:W-:Y:S01]  /*12810*/  QGMMA.64x128x32.F32.E4M3.E4M3 R24, gdesc[UR4], RZ, !UPT, gsb0 ;  /* 0x01e00000041879f3 */ /* 0x000fe2000c0008ff */
[----:B------:R-:W-:Y:S02]  /*12820*/  R2UR UR12, R10 ;  /* 0x000000000a0c72ca */ /* 0x000fe400000e0000 */
[----:B------:R-:W-:Y:S01]  /*12830*/  R2UR UR13, R11 ;  /* 0x000000000b0d72ca */ /* 0x000fe200000e0000 */
[----:B------:R-:W-:Y:S02]  /*12840*/  WARPGROUP.DEPBAR.LE gsb0, 0x0 ;  /* 0x00008000000079c5 */ /* 0x000fe40000010000 */
        /* <DEDUP_REMOVED lines=10> */
.L_x_1430:
[----:B------:R-:W-:Y:S01]  /*128f0*/  SHF.L.U32 R3, R13, 0x1f, RZ ;  /* 0x0000001f0d037819 */ /* 0x000fe200000006ff */
[----:B------:R-:W-:-:S04]  /*12900*/  IMAD R15, R12, 0x8, R18 ;  /* 0x000000080c0f7824 */ /* 0x000fc800078e0212 */
[----:B------:R0:W1:Y:S01]  /*12910*/  SYNCS.PHASECHK.TRANS64.TRYWAIT P1, [R15+URZ+0x19c50], R3 ;  /* 0x019c50030f0075a7 */ /* 0x000062000802017f */
[----:B------:R-:W-:Y:S05]  /*12920*/  @!P0 BRA `(.L_x_1431) ;  /* 0x0000000000048947 */ /* 0x000fea0003800000 */
[----:B------:R-:W-:Y:S01]  /*12930*/  BPT.TRAP 0x1 ;  /* 0x000000040000795c */ /* 0x000fe20000300000 */
.L_x_1431:
[----:B------:R-:W-:Y:S04]  /*12940*/  BSSY B2, `(.L_x_1432) ;  /* 0x0000004000027945 */ /* 0x000fe80003800000 */
[----:B-1----:R-:W-:Y:S05]  /*12950*/  @P1 BRA `(.L_x_1433) ;  /* 0x0000000000081947 */ /* 0x002fea0003800000 */
[----:B------:R-:W1:Y:S02]  /*12960*/  SYNCS.PHASECHK.TRANS64.TRYWAIT P1, [R15+URZ+0x19c50], R3 ;  /* 0x019c50030f0075a7 */ /* 0x000e64000802017f */
[----:B-1----:R-:W-:Y:S05]  /*12970*/  @!P1 BRA `(.L_x_1434) ;  /* 0x000000f8005c9947 */ /* 0x002fea0003800000 */
.L_x_1433:
[----:B------:R-:W-:Y:S05]  /*12980*/  BSYNC B2 ;  /* 0x0000000000027941 */ /* 0x000fea0003800000 */
.L_x_1432:
        /* <DEDUP_REMOVED lines=34> */
.L_x_1435:
[----:B------:R-:W2:Y:S01]  /*12bb0*/  LDL R20, [R1+0xc] ;  /* 0x00000c0001147983 */ /* 0x000ea20000100800 */
[----:B------:R-:W-:-:S04]  /*12bc0*/  IMAD R0, R0, 0x8, R18 ;  /* 0x0000000800007824 */ /* 0x000fc800078e0212 */
[----:B------:R-:W-:-:S05]  /*12bd0*/  VIADD R0, R0, 0x19c40 ;  /* 0x00019c4000007836 */ /* 0x000fca0000000000 */
        /* <DEDUP_REMOVED lines=174> */
[----:B-1----:R-:W-:-:S07]  /*136c0*/  FFMA.FTZ R5, R7, R5, R26 ;  /* 0x0000000507057223 */ /* 0x002fce000001001a */
        /* <DEDUP_REMOVED lines=42> */
[----:B------:R-:W-:-:S06]  /*13970*/  FADD.FTZ R5, R68, R5 ;  /* 0x0000000544057221 */ /* 0x000fcc0000010000 */
        /* <DEDUP_REMOVED lines=58> */
.L_x_1436:
[----:B------:R-:W-:Y:S01]  /*13d20*/  ISETP.GT.AND P1, PT, R4, R152, PT ;  /* 0x000000980400720c */ /* 0x000fe20003f24270 */
[----:B------:R-:W-:Y:S01]  /*13d30*/  VIADD R15, R15, 0x19c60 ;  /* 0x00019c600f0f7836 */ /* 0x000fe20000000000 */
        /* <DEDUP_REMOVED lines=18> */
[----:B------:R-:W-:Y:S01]  /*13e60*/  PRMT R15, R20, 0x654, R15 ;  /* 0x00000654140f7816 */ /* 0x000fe2000000000f */
[----:B------:R-:W-:Y:S01]  /*13e70*/  FMUL.FTZ R105, R105, R12 ;  /* 0x0000000c69697220 */ /* 0x000fe20000410000 */
[----:B------:R-:W-:Y:S01]  /*13e80*/  F2FP.SATFINITE.E4M3.F32.PACK_AB_MERGE_C R13, R13, R84, RZ ;  /* 0x000000540d0d723e */ /* 0x000fe200048070ff */
[----:B------:R-:W-:Y:S01]  /*13e90*/  FMUL.FTZ R108, R108, R12 ;  /* 0x0000000c6c6c7220 */ /* 0x000fe20000410000 */
[----:B------:R-:W-:Y:S01]  /*13ea0*/  F2FP.SATFINITE.E4M3.F32.PACK_AB_MERGE_C R28, R25, R24, R28 ;  /* 0x00000018191c723e */ /* 0x000fe2000480701c */
[----:B------:R0:W-:Y:S01]  /*13eb0*/  SYNCS.ARRIVE.TRANS64.RED.A1T0 RZ, [R15+URZ], RZ ;  /* 0x000000ff0fff79a7 */ /* 0x0001e2000810043f */
        /* <DEDUP_REMOVED lines=70> */
[----:B------:R-:W-:Y:S02]  /*14320*/  IMAD.MOV.U32 R147, RZ, RZ, R54 ;  /* 0x000000ffff937224 */ /* 0x000fe400078e0036 */
[----:B------:R-:W-:Y:S01]  /*14330*/  IMAD.MOV.U32 R140, RZ, RZ, R60 ;  /* 0x000000ffff8c7224 */ /* 0x000fe200078e003c */
[----:B0-----:R-:W-:Y:S06]  /*14340*/  @P1 BRA `(.L_x_1437) ;  /* 0xffffffe000a81947 */ /* 0x001fec000383ffff */
[----:B------:R-:W-:Y:S05]  /*14350*/  BSYNC B1 ;  /* 0x0000000000017941 */ /* 0x000fea0003800000 */
.L_x_1424:
[----:B------:R-:W-:Y:S05]  /*14360*/  BSYNC B0 ;  /* 0x0000000000007941 */ /* 0x000fea0003800000 */
.L_x_1423:
[----:B------:R-:W2:Y:S01]  /*14370*/  LDL R7, [R1+0x4c] ;  /* 0x00004c0001077983 */ /* 0x000ea20000100800 */
[----:B------:R-:W-:Y:S01]  /*14380*/  BSSY B0, `(.L_x_1438) ;  /* 0x0000301000007945 */ /* 0x000fe20003800000 */
[----:B--2---:R-:W-:-:S13]  /*14390*/  ISETP.GE.AND P1, PT, R4, R7, PT ;  /* 0x000000070400720c */ /* 0x004fda0003f26270 */
[----:B------:R-:W-:Y:S05]  /*143a0*/  @!P1 BRA `(.L_x_1439) ;  /* 0x0000002c00f89947 */ /* 0x000fea0003800000 */
[----:B------:R-:W-:Y:S02]  /*143b0*/  IMAD.MOV.U32 R7, RZ, RZ, R0 ;  /* 0x000000ffff077224 */ /* 0x000fe400078e0000 */
[----:B------:R-:W-:Y:S02]  /*143c0*/  IMAD.MOV.U32 R20, RZ, RZ, R3 ;  /* 0x000000ffff147224 */ /* 0x000fe400078e0003 */
[----:B------:R-:W-:Y:S02]  /*143d0*/  IMAD.MOV.U32 R13, RZ, RZ, R156 ;  /* 0x000000ffff0d7224 */ /* 0x000fe400078e009c */
[----:B------:R-:W-:-:S07]  /*143e0*/  IMAD.MOV.U32 R12, RZ, RZ, R19 ;  /* 0x000000ffff0c7224 */ /* 0x000fce00078e0013 */
.L_x_1460:
        /* <DEDUP_REMOVED lines=8> */
.L_x_1440:
[----:B------:R-:W-:Y:S01]  /*14470*/  IMAD R3, R19, 0x8, R18 ;  /* 0x0000000813037824 */ /* 0x000fe200078e0212 */
[----:B------:R-:W-:-:S04]  /*14480*/  SHF.L.U32 R14, R156, 0x1f, RZ ;  /* 0x0000001f9c0e7819 */ /* 0x000fc800000006ff */
[----:B------:R0:W1:Y:S01]  /*14490*/  SYNCS.PHASECHK.TRANS64.TRYWAIT P1, [R3+URZ+0x19c30], R14 ;  /* 0x019c300e030075a7 */ /* 0x000062000802017f */
[----:B------:R-:W-:Y:S05]  /*144a0*/  @!P0 BRA `(.L_x_1441) ;  /* 0x0000000000048947 */ /* 0x000fea0003800000 */
[----:B------:R-:W-:Y:S01]  /*144b0*/  BPT.TRAP 0x1 ;  /* 0x000000040000795c */ /* 0x000fe20000300000 */
.L_x_1441:
[----:B------:R-:W-:Y:S01]  /*144c0*/  BSSY B1, `(.L_x_1442) ;  /* 0x0000006000017945 */ /* 0x000fe20003800000 */
[----:B------:R-:W-:Y:S02]  /*144d0*/  IMAD R24, R19, 0x300, R153 ;  /* 0x0000030013187824 */ /* 0x000fe400078e0299 */
[----:B------:R-:W-:Y:S01]  /*144e0*/  IMAD.MOV.U32 R25, RZ, RZ, -0x3ffffff0 ;  /* 0xc0000010ff197424 */ /* 0x000fe200078e00ff */
[----:B-1----:R-:W-:Y:S06]  /*144f0*/  @P1 BRA `(.L_x_1443) ;  /* 0x0000000000081947 */ /* 0x002fec0003800000 */
[----:B------:R-:W1:Y:S02]  /*14500*/  SYNCS.PHASECHK.TRANS64.TRYWAIT P1, [R3+URZ+0x19c30], R14 ;  /* 0x019c300e030075a7 */ /* 0x000e64000802017f */
[----:B-1----:R-:W-:Y:S05]  /*14510*/  @!P1 BRA `(.L_x_1444) ;  /* 0x000000dc00889947 */ /* 0x002fea0003800000 */
.L_x_1443:
[----:B------:R-:W-:Y:S05]  /*14520*/  BSYNC B1 ;  /* 0x0000000000017941 */ /* 0x000fea0003800000 */
.L_x_1442:
        /* <DEDUP_REMOVED lines=28> */
.L_x_1445:
[----:B------:R-:W-:Y:S01]  /*146f0*/  SHF.L.U32 R3, R13, 0x1f, RZ ;  /* 0x0000001f0d037819 */ /* 0x000fe200000006ff */
[----:B------:R-:W-:-:S04]  /*14700*/  IMAD R21, R12, 0x8, R18 ;  /* 0x000000080c157824 */ /* 0x000fc800078e0212 */
[----:B------:R0:W1:Y:S01]  /*14710*/  SYNCS.PHASECHK.TRANS64.TRYWAIT P1, [R21+URZ+0x19c50], R3 ;  /* 0x019c5003150075a7 */ /* 0x000062000802017f */
[----:B------:R-:W-:Y:S05]  /*14720*/  @!P0 BRA `(.L_x_1446) ;  /* 0x0000000000048947 */ /* 0x000fea0003800000 */
[----:B------:R-:W-:Y:S01]  /*14730*/  BPT.TRAP 0x1 ;  /* 0x000000040000795c */ /* 0x000fe20000300000 */
.L_x_1446:
[----:B------:R-:W-:Y:S04]  /*14740*/  BSSY B1, `(.L_x_1447) ;  /* 0x0000004000017945 */ /* 0x000fe80003800000 */
[----:B-1----:R-:W-:Y:S05]  /*14750*/  @P1 BRA `(.L_x_1448) ;  /* 0x0000000000081947 */ /* 0x002fea0003800000 */
[----:B------:R-:W1:Y:S02]  /*14760*/  SYNCS.PHASECHK.TRANS64.TRYWAIT P1, [R21+URZ+0x19c50], R3 ;  /* 0x019c5003150075a7 */ /* 0x000e64000802017f */
[----:B-1----:R-:W-:Y:S05]  /*14770*/  @!P1 BRA `(.L_x_1449) ;  /* 0x000000dc00049947 */ /* 0x002fea0003800000 */
.L_x_1448:
[----:B------:R-:W-:Y:S05]  /*14780*/  BSYNC B1 ;  /* 0x0000000000017941 */ /* 0x000fea0003800000 */
.L_x_1447:
        /* <DEDUP_REMOVED lines=34> */
.L_x_1450:
[----:B------:R-:W2:Y:S01]  /*149b0*/  LDL R14, [R1+0x2c] ;  /* 0x00002c00010e7983 */ /* 0x000ea20000100800 */
[----:B------:R-:W0:Y:S03]  /*149c0*/  LDC R12, c[0x0][0x448] ;  /* 0x00011200ff0c7b82 */ /* 0x000e260000000800 */
[----:B------:R-:W2:Y:S04]  /*149d0*/  LDL R3, [R1+0x48] ;  /* 0x0000480001037983 */ /* 0x000ea80000100800 */
[----:B------:R-:W3:Y:S04]  /*149e0*/  LDL R140, [R1+0xc] ;  /* 0x00000c00018c7983 */ /* 0x000ee80000100800 */
[----:B------:R-:W4:Y:S04]  /*149f0*/  LDL R141, [R1+0x10] ;  /* 0x00001000018d7983 */ /* 0x000f280000100800 */
[----:B------:R-:W5:Y:S01]  /*14a00*/  LDL R142, [R1+0x8] ;  /* 0x00000800018e7983 */ /* 0x000f620000100800 */
[----:B------:R-:W-:Y:S01]  /*14a10*/  IMAD R0, R0, 0x8, R18 ;  /* 0x0000000800007824 */ /* 0x000fe200078e0212 */
[----:B------:R-:W1:Y:S01]  /*14a20*/  LDC R136, c[0x0][0x9e4] ;  /* 0x00027900ff887b82 */ /* 0x000e620000000800 */
[----:B0-----:R-:W-:-:S13]  /*14a30*/  ISETP.NE.AND P1, PT, R12, 0x1, PT ;  /* 0x000000010c00780c */ /* 0x001fda0003f25270 */
[----:B------:R-:W0:Y:S08]  /*14a40*/  @P1 LDC R13, c[0x0][0x44c] ;  /* 0x00011300ff0d1b82 */ /* 0x000e300000000800 */
[----:B------:R-:W3:Y:S01]  /*14a50*/  @P1 LDC R12, c[0x0][0x450] ;  /* 0x00011400ff0c1b82 */ /* 0x000ee20000000800 */
[----:B------:R-:W-:Y:S01]  /*14a60*/  VIADD R0, R0, 0x19c40 ;  /* 0x00019c4000007836 */ /* 0x000fe20000000000 */
[----:B-1----:R-:W-:Y:S01]  /*14a70*/  ISETP.GE.AND P5, PT, R136, 0x1, PT ;  /* 0x000000018800780c */ /* 0x002fe20003fa6270 */
[----:B------:R-:W-:Y:S01]  /*14a80*/  ULOP3.LUT UR4, URZ, UR44, URZ, 0x33, !UPT ;  /* 0x0000002c3f047292 */ /* 0x000fe2000f8e333f */
[----:B--2---:R-:W-:-:S04]  /*14a90*/  IMAD.IADD R3, R3, 0x1, R14 ;  /* 0x0000000103037824 */ /* 0x004fc800078e020e */
[----:B0-----:R-:W-:Y:S01]  /*14aa0*/  @P1 IMAD.HI.U32 R13, R3, R13, RZ ;  /* 0x0000000d030d1227 */ /* 0x001fe200078e00ff */
[----:B---3--:R-:W-:-:S04]  /*14ab0*/  PRMT R0, R140, 0x654, R0 ;  /* 0x000006548c007816 */ /* 0x008fc80000000000 */
[----:B------:R-:W-:Y:S01]  /*14ac0*/  @P1 SHF.R.U32.HI R3, RZ, R12, R13 ;  /* 0x0000000cff031219 */ /* 0x000fe2000001160d */
[----:B------:R0:W-:Y:S04]  /*14ad0*/  SYNCS.ARRIVE.TRANS64.RED.A1T0 RZ, [R0+URZ], RZ ;  /* 0x000000ff00ff79a7 */ /* 0x0001e8000810043f */
[----:B------:R-:W1:Y:S01]  /*14ae0*/  SHFL.IDX PT, R138, R3, RZ, 0x1c1f ;  /* 0x001c1fff038a7589 */ /* 0x000e6200000e0000 */
[----:B0-----:R-:W-:-:S05]  /*14af0*/  IMAD.SHL.U32 R0, R4, 0x80, RZ ;  /* 0x0000008004007824 */ /* 0x001fca00078e00ff */
[----:B------:R-:W-:-:S05]  /*14b00*/  IADD3 R12, -R0, 0x1, RZ ;  /* 0x00000001000c7810 */ /* 0x000fca0007ffe1ff */
[----:B----4-:R-:W-:-:S05]  /*14b10*/  IMAD R12, R141, -0x2, R12 ;  /* 0xfffffffe8d0c7824 */ /* 0x010fca00078e020c */
[----:B-----5:R-:W-:-:S05]  /*14b20*/  IADD3 R15, -R157, R12, R142 ;  /* 0x0000000c9d0f7210 */ /* 0x020fca0007ffe18e */
[C---:B------:R-:W-:Y:S02]  /*14b30*/  VIADD R14, R15.reuse, UR41 ;  /* 0x000000290f0e7c36 */ /* 0x040fe40008000000 */
[----:B------:R-:W-:Y:S02]  /*14b40*/  VIADD R15, R15, UR4 ;  /* 0x000000040f0f7c36 */ /* 0x000fe40008000000 */
[--C-:B-1----:R-:W-:Y:S02]  /*14b50*/  IMAD.IADD R136, R14, 0x1, R138.reuse ;  /* 0x000000010e887824 */ /* 0x102fe400078e028a */
        /* <DEDUP_REMOVED lines=14> */
.L_x_1453:
[----:B------:R-:W-:-:S05]  /*14c40*/  IMAD.U32 R139, RZ, RZ, UR38 ;  /* 0x00000026ff8b7e24 */ /* 0x000fca000f8e00ff */
[----:B------:R-:W-:-:S13]  /*14c50*/  ISETP.NE.AND P1, PT, R139, 0x1, PT ;  /* 0x000000018b00780c */ /* 0x000fda0003f25270 */
[----:B------:R-:W0:Y:S02]  /*14c60*/  @P1 LDC.64 R12, c[0x0][0x9e8] ;  /* 0x00027a00ff0c1b82 */ /* 0x000e240000000a00 */
[----:B0-----:R-:W-:-:S05]  /*14c70*/  @P1 IMAD.HI.U32 R12, R138, R12, RZ ;  /* 0x0000000c8a0c1227 */ /* 0x001fca00078e00ff */
[----:B------:R-:W-:-:S07]  /*14c80*/  @P1 SHF.R.U32.HI R138, RZ, R13, R12 ;  /* 0x0000000dff8a1219 */ /* 0x000fce000001160c */
.L_x_1454:
[----:B------:R-:W-:Y:S05]  /*14c90*/  BSYNC B1 ;  /* 0x0000000000017941 */ /* 0x000fea0003800000 */
.L_x_1452:
[----:B------:R-:W-:-:S04]  /*14ca0*/  IMAD R138, R138, R139, -R0 ;  /* 0x0000008b8a8a7224 */ /* 0x000fc800078e0a00 */
[----:B------:R-:W-:-:S05]  /*14cb0*/  IMAD R138, R141, -0x2, R138 ;  /* 0xfffffffe8d8a7824 */ /* 0x000fca00078e028a */
[----:B------:R-:W-:Y:S02]  /*14cc0*/  VIMNMX R137, R137, R138, !PT ;  /* 0x0000008a89897248 */ /* 0x000fe40007fe0100 */
[----:B------:R-:W-:-:S07]  /*14cd0*/  VIADDMNMX R136, R138, R139, R136, PT ;  /* 0x0000008b8a887246 */ /* 0x000fce0003800188 */
.L_x_1451:
        /* <DEDUP_REMOVED lines=12> */
[----:B------:R-:W-:Y:S01]  /*14da0*/  ISETP.LT.OR P3, PT, R136, 0xa, P3 ;  /* 0x0000000a8800780c */ /* 0x000fe20001f61670 */
        /* <DEDUP_REMOVED lines=100> */
.L_x_1457:
[----:B------:R-:W-:-:S05]  /*153f0*/  IMAD.U32 R136, RZ, RZ, UR38 ;  /* 0x00000026ff887e24 */ /* 0x000fca000f8e00ff */
[----:B------:R-:W-:-:S13]  /*15400*/  ISETP.NE.AND P2, PT, R136, 0x1, PT ;  /* 0x000000018800780c */ /* 0x000fda0003f45270 */
[----:B------:R-:W0:Y:S02]  /*15410*/  @P2 LDC.64 R12, c[0x0][0x9e8] ;  /* 0x00027a00ff0c2b82 */ /* 0x000e240000000a00 */
[----:B0-----:R-:W-:-:S05]  /*15420*/  @P2 IMAD.HI.U32 R12, R3, R12, RZ ;  /* 0x0000000c030c2227 */ /* 0x001fca00078e00ff */
[----:B------:R-:W-:-:S07]  /*15430*/  @P2 SHF.R.U32.HI R3, RZ, R13, R12 ;  /* 0x0000000dff032219 */ /* 0x000fce000001160c */
.L_x_1458:
[----:B------:R-:W-:Y:S05]  /*15440*/  BSYNC B1 ;  /* 0x0000000000017941 */ /* 0x000fea0003800000 */
.L_x_1456:
[----:B------:R-:W-:-:S04]  /*15450*/  IMAD R0, R3, R136, -R0 ;  /* 0x0000008803007224 */ /* 0x000fc800078e0a00 */
[----:B------:R-:W-:-:S05]  /*15460*/  IMAD R0, R141, -0x2, R0 ;  /* 0xfffffffe8d007824 */ /* 0x000fca00078e0200 */
[----:B------:R-:W-:Y:S02]  /*15470*/  VIMNMX R15, R15, R0, !PT ;  /* 0x000000000f0f7248 */ /* 0x000fe40007fe0100 */
[----:B------:R-:W-:-:S07]  /*15480*/  VIADDMNMX R14, R0, R136, R14, PT ;  /* 0x00000088000e7246 */ /* 0x000fce000380010e */
.L_x_1455:
[----:B------:R-:W-:Y:S02]  /*15490*/  FMNMX.FTZ R0, R24, R20, !PT ;  /* 0x0000001418007209 */ /* 0x000fe40007810000 */
[----:B------:R-:W-:Y:S02]  /*154a0*/  ISETP.GT.AND P4, PT, R15, 0x1, P1 ;  /* 0x000000010f00780c */ /* 0x000fe40000f84270 */
[----:B------:R-:W-:Y:S02]  /*154b0*/  FMNMX.FTZ R0, R25, R0, !PT ;  /* 0x0000000019007209 */ /* 0x000fe40007810000 */
[C---:B------:R-:W-:Y:S02]  /*154c0*/  ISETP.GT.AND P2, PT, R15.reuse, 0x8, P1 ;  /* 0x000000080f00780c */ /* 0x040fe40000f44270 */
[----:B------:R-:W-:Y:S02]  /*154d0*/  FMNMX.FTZ R0, R28, R0, !PT ;  /* 0x000000001c007209 */ /* 0x000fe40007810000 */
[----:B------:R-:W-:-:S02]  /*154e0*/  ISETP.GT.AND P3, PT, R15, 0x9, P1 ;  /* 0x000000090f00780c */ /* 0x000fc40000f64270 */
[----:B------:R-:W-:Y:S02]  /*154f0*/  FMNMX.FTZ R0, R29, R0, !PT ;  /* 0x000000001d007209 */ /* 0x000fe40007810000 */
[----:B------:R-:W-:Y:S02]  /*15500*/  ISETP.LT.OR P4, PT, R14, 0x2, P4 ;  /* 0x000000020e00780c */ /* 0x000fe40002781670 */
[----:B------:R-:W-:Y:S02]  /*15510*/  FMNMX.FTZ R0, R32, R0, !PT ;  /* 0x0000000020007209 */ /* 0x000fe40007810000 */
[C---:B------:R-:W-:Y:S02]  /*15520*/  ISETP.LT.OR P2, PT, R14.reuse, 0x9, P2 ;  /* 0x000000090e00780c */ /* 0x040fe40001741670 */
[----:B------:R-:W-:Y:S02]  /*15530*/  FMNMX.FTZ R0, R33, R0, !PT ;  /* 0x0000000021007209 */ /* 0x000fe40007810000 */
[----:B------:R-:W-:-:S02]  /*15540*/  ISETP.LT.OR P3, PT, R14, 0xa, P3 ;  /* 0x0000000a0e00780c */ /* 0x000fc40001f61670 */
[----:B------:R-:W-:Y:S02]  /*15550*/  FMNMX.FTZ R0, R36, R0, !PT ;  /* 0x0000000024007209 */ /* 0x000fe40007810000 */
[----:B------:R-:W-:Y:S02]  /*15560*/  FSEL R27, R27, -INF , !P4 ;  /* 0xff8000001b1b7808 */ /* 0x000fe40006000000 */
[----:B------:R-:W-:Y:S02]  /*15570*/  FMNMX.FTZ R0, R37, R0, !PT ;  /* 0x0000000025007209 */ /* 0x000fe40007810000 */
[----:B------:R-:W-:Y:S02]  /*15580*/  FSEL R30, R30, -INF , !P2 ;  /* 0xff8000001e1e7808 */ /* 0x000fe40005000000 */
[----:B------:R-:W-:Y:S02]  /*15590*/  FMNMX.FTZ R0, R40, R0, !PT ;  /* 0x0000000028007209 */ /* 0x000fe40007810000 */
[----:B------:R-:W-:-:S02]  /*155a0*/  FSEL R31, R31, -INF , !P3 ;  /* 0xff8000001f1f7808 */ /* 0x000fc40005800000 */
[----:B------:R-:W-:Y:S02]  /*155b0*/  FMNMX.FTZ R0, R41, R0, !PT ;  /* 0x0000000029007209 */ /* 0x000fe40007810000 */
[C---:B------:R-:W-:Y:S02]  /*155c0*/  ISETP.GT.AND P4, PT, R15.reuse, 0x10, P1 ;  /* 0x000000100f00780c */ /* 0x040fe40000f84270 */
[----:B------:R-:W-:Y:S02]  /*155d0*/  FMNMX.FTZ R0, R44, R0, !PT ;  /* 0x000000002c007209 */ /* 0x000fe40007810000 */
[----:B------:R-:W-:Y:S02]  /*155e0*/  ISETP.GT.AND P2, PT, R15, 0x11, P1 ;  /* 0x000000110f00780c */ /* 0x000fe40000f44270 */
[----:B------:R-:W-:Y:S02]  /*155f0*/  FMNMX.FTZ R0, R45, R0, !PT ;  /* 0x000000002d007209 */ /* 0x000fe40007810000 */
[----:B------:R-:W-:-:S02]  /*15600*/  ISETP.GT.AND P3, PT, R15, 0x18, P1 ;  /* 0x000000180f00780c */ /* 0x000fc40000f64270 */
[----:B------:R-:W-:Y:S02]  /*15610*/  FMNMX.FTZ R0, R48, R0, !PT ;  /* 0x0000000030007209 */ /* 0x000fe40007810000 */
[C---:B------:R-:W-:Y:S02]  /*15620*/  ISETP.LT.OR P4, PT, R14.reuse, 0x11, P4 ;  /* 0x000000110e00780c */ /* 0x040fe40002781670 */
[----:B------:R-:W-:Y:S02]  /*15630*/  FMNMX.FTZ R0, R49, R0, !PT ;  /* 0x0000000031007209 */ /* 0x000fe40007810000 */
[----:B------:R-:W-:Y:S02]  /*15640*/  ISETP.LT.OR P2, PT, R14, 0x12, P2 ;  /* 0x000000120e00780c */ /* 0x000fe40001741670 */
        /* <DEDUP_REMOVED lines=37> */
[----:B------:R-:W-:-:S02]  /*158a0*/  FMNMX.FTZ R0, R81, R0, !PT ;  /* 0x0000000051007209 */ /* 0x000fc40007810000 */
        /* <DEDUP_REMOVED lines=9> */
[----:B------:R-:W-:Y:S01]  /*15940*/  FSEL R54, R54, -INF , !P2 ;  /* 0xff80000036367808 */ /* 0x000fe20005000000 */
[----:B------:R-:W0:Y:S01]  /*15950*/  SHFL.BFLY PT, R3, R0, 0x2, 0x1f ;  /* 0x0c401f0000037f89 */ /* 0x000e2200000e0000 */
[----:B------:R-:W-:Y:S02]  /*15960*/  FSEL R55, R55, -INF , !P3 ;  /* 0xff80000037377808 */ /* 0x000fe40005800000 */
[----:B------:R-:W-:-:S02]  /*15970*/  LOP3.LUT R22, R22, 0xdfffffff, RZ, 0xc0, !PT ;  /* 0xdfffffff16167812 */ /* 0x000fc400078ec0ff */
[C---:B------:R-:W-:Y:S02]  /*15980*/  ISETP.GT.AND P4, PT, R15.reuse, 0x40, P1 ;  /* 0x000000400f00780c */ /* 0x040fe40000f84270 */
[C---:B------:R-:W-:Y:S02]  /*15990*/  ISETP.GT.AND P2, PT, R15.reuse, 0x41, P1 ;  /* 0x000000410f00780c */ /* 0x040fe40000f44270 */
[----:B------:R-:W-:Y:S02]  /*159a0*/  ISETP.GT.AND P3, PT, R15, 0x48, P1 ;  /* 0x000000480f00780c */ /* 0x000fe40000f64270 */
[----:B------:R-:W-:Y:S02]  /*159b0*/  @P0 LOP3.LUT R22, R22, 0x20000000, RZ, 0xfc, !PT ;  /* 0x2000000016160812 */ /* 0x000fe400078efcff */
[C---:B------:R-:W-:Y:S02]  /*159c0*/  ISETP.LT.OR P4, PT, R14.reuse, 0x41, P4 ;  /* 0x000000410e00780c */ /* 0x040fe40002781670 */
[----:B------:R-:W-:-:S02]  /*159d0*/  ISETP.LT.OR P2, PT, R14, 0x42, P2 ;  /* 0x000000420e00780c */ /* 0x000fc40001741670 */
[----:B------:R-:W-:Y:S02]  /*159e0*/  ISETP.LT.OR P3, PT, R14, 0x49, P3 ;  /* 0x000000490e00780c */ /* 0x000fe40001f61670 */
[----:B------:R-:W-:Y:S02]  /*159f0*/  ISETP.GT.AND P0, PT, R15, 0x61, P1 ;  /* 0x000000610f00780c */ /* 0x000fe40000f04270 */
        /* <DEDUP_REMOVED lines=9> */
[----:B------:R-:W-:-:S02]  /*15a90*/  LOP3.LUT R22, R22, 0x7fffffff, RZ, 0xc0, !PT ;  /* 0x7fffffff16167812 */ /* 0x000fc400078ec0ff */
[----:B------:R-:W-:Y:S02]  /*15aa0*/  FSEL R63, R63, -INF , !P4 ;  /* 0xff8000003f3f7808 */ /* 0x000fe40006000000 */
[----:B------:R-:W-:Y:S02]  /*15ab0*/  FSEL R66, R66, -INF , !P2 ;  /* 0xff80000042427808 */ /* 0x000fe40005000000 */
[----:B------:R-:W-:Y:S02]  /*15ac0*/  FSEL R67, R67, -INF , !P3 ;  /* 0xff80000043437808 */ /* 0x000fe40005800000 */
[C---:B------:R-:W-:Y:S02]  /*15ad0*/  ISETP.GT.AND P4, PT, R15.reuse, 0x58, P1 ;  /* 0x000000580f00780c */ /* 0x040fe40000f84270 */
[C---:B------:R-:W-:Y:S02]  /*15ae0*/  ISETP.GT.AND P2, PT, R15.reuse, 0x59, P1 ;  /* 0x000000590f00780c */ /* 0x040fe40000f44270 */
[----:B------:R-:W-:-:S02]  /*15af0*/  ISETP.GT.AND P3, PT, R15, 0x60, P1 ;  /* 0x000000600f00780c */ /* 0x000fc40000f64270 */
[----:B------:R-:W-:Y:S02]  /*15b00*/  @P0 LOP3.LUT R22, R22, 0x80000000, RZ, 0xfc, !PT ;  /* 0x8000000016160812 */ /* 0x000fe400078efcff */
[----:B------:R-:W-:Y:S02]  /*15b10*/  ISETP.GT.AND P0, PT, R15, RZ, P1 ;  /* 0x000000ff0f00720c */ /* 0x000fe40000f04270 */
        /* <DEDUP_REMOVED lines=8> */
[C---:B------:R-:W-:Y:S02]  /*15ba0*/  ISETP.GT.AND P4, PT, R15.reuse, 0x70, P1 ;  /* 0x000000700f00780c */ /* 0x040fe40000f84270 */
[----:B------:R-:W-:-:S02]  /*15bb0*/  ISETP.GT.AND P5, PT, R15, 0x71, P1 ;  /* 0x000000710f00780c */ /* 0x000fc40000fa4270 */
[C---:B------:R-:W-:Y:S02]  /*15bc0*/  ISETP.GT.AND P6, PT, R15.reuse, 0x78, P1 ;  /* 0x000000780f00780c */ /* 0x040fe40000fc4270 */
[----:B0-----:R-:W-:Y:S02]  /*15bd0*/  FMNMX.FTZ R3, R0, R3, !PT ;  /* 0x0000000300037209 */ /* 0x001fe40007810000 */
[----:B------:R-:W-:Y:S02]  /*15be0*/  LOP3.LUT R22, R22, 0xfffffff7, RZ, 0xc0, !PT ;  /* 0xfffffff716167812 */ /* 0x000fe400078ec0ff */
[----:B------:R-:W-:Y:S01]  /*15bf0*/  ISETP.GT.AND P1, PT, R15, 0x79, P1 ;  /* 0x000000790f00780c */ /* 0x000fe20000f24270 */
[----:B------:R-:W0:Y:S01]  /*15c00*/  SHFL.BFLY PT, R0, R3, 0x1, 0x1f ;  /* 0x0c201f0003007f89 */ /* 0x000e2200000e0000 */
[----:B------:R-:W-:Y:S02]  /*15c10*/  @P0 LOP3.LUT R22, R22, 0x8, RZ, 0xfc, !PT ;  /* 0x0000000816160812 */ /* 0x000fe400078efcff */
[----:B------:R-:W-:-:S02]  /*15c20*/  ISETP.LT.OR P4, PT, R14, 0x71, P4 ;  /* 0x000000710e00780c */ /* 0x000fc40002781670 */
[C---:B------:R-:W-:Y:S02]  /*15c30*/  LOP3.LUT P0, RZ, R22.reuse, 0x80000000, RZ, 0xc0, !PT ;  /* 0x8000000016ff7812 */ /* 0x040fe4000780c0ff */
[----:B------:R-:W-:Y:S02]  /*15c40*/  LOP3.LUT R22, R22, 0xfffffffd, RZ, 0xc0, !PT ;  /* 0xfffffffd16167812 */ /* 0x000fe400078ec0ff */
[C---:B------:R-:W-:Y:S02]  /*15c50*/  ISETP.LT.OR P0, PT, R14.reuse, 0x62, P0 ;  /* 0x000000620e00780c */ /* 0x040fe40000701670 */
[----:B------:R-:W-:Y:S02]  /*15c60*/  ISETP.LT.OR P5, PT, R14, 0x72, P5 ;  /* 0x000000720e00780c */ /* 0x000fe40002fa1670 */
[----:B------:R-:W-:Y:S02]  /*15c70*/  @P1 LOP3.LUT R22, R22, 0x2, RZ, 0xfc, !PT ;  /* 0x0000000216161812 */ /* 0x000fe400078efcff */
[----:B------:R-:W-:-:S02]  /*15c80*/  FSEL R82, R82, -INF , !P4 ;  /* 0xff80000052527808 */ /* 0x000fc40006000000 */
[C---:B------:R-:W-:Y:S02]  /*15c90*/  LOP3.LUT P1, RZ, R22.reuse, 0x8, RZ, 0xc0, !PT ;  /* 0x0000000816ff7812 */ /* 0x040fe4000782c0ff */
[----:B------:R-:W-:Y:S02]  /*15ca0*/  LOP3.LUT R22, R22, 0xffffffef, RZ, 0xc0, !PT ;  /* 0xffffffef16167812 */ /* 0x000fe400078ec0ff */
[----:B------:R-:W-:Y:S02]  /*15cb0*/  ISETP.LT.OR P1, PT, R14, 0x1, P1 ;  /* 0x000000010e00780c */ /* 0x000fe40000f21670 */
[----:B------:R-:W-:Y:S02]  /*15cc0*/  @P0 LOP3.LUT R22, R22, 0x10, RZ, 0xfc, !PT ;  /* 0x0000001016160812 */ /* 0x000fe400078efcff */
[----:B------:R-:W-:Y:S02]  /*15cd0*/  FSEL R26, R26, -INF , !P1 ;  /* 0xff8000001a1a7808 */ /* 0x000fe40004800000 */
[----:B0-----:R-:W-:-:S02]  /*15ce0*/  FMNMX.FTZ R3, R3, R0, !PT ;  /* 0x0000000003037209 */ /* 0x001fc40007810000 */
[----:B------:R-:W-:Y:S02]  /*15cf0*/  FMNMX.FTZ R0, R26, R7, !PT ;  /* 0x000000071a007209 */ /* 0x000fe40007810000 */
[----:B------:R-:W-:Y:S01]  /*15d00*/  ISETP.LT.OR P0, PT, R14, 0x69, P2 ;  /* 0x000000690e00780c */ /* 0x000fe20001701670 */
[----:B------:R-:W-:-:S01]  /*15d10*/  FFMA.FTZ R13, R2, R3, -8 ;  /* 0xc1000000020d7423 */ /* 0x000fc20000010003 */
[----:B------:R-:W-:Y:S02]  /*15d20*/  FMNMX.FTZ R0, R27, R0, !PT ;  /* 0x000000001b007209 */ /* 0x000fe40007810000 */
[----:B------:R-:W-:Y:S02]  /*15d30*/  LOP3.LUT P2, RZ, R22, 0x2, RZ, 0xc0, !PT ;  /* 0x0000000216ff7812 */ /* 0x000fe4000784c0ff */
[----:B------:R-:W-:Y:S02]  /*15d40*/  FMNMX.FTZ R0, R30, R0, !PT ;  /* 0x000000001e007209 */ /* 0x000fe40007810000 */
[----:B------:R-:W-:-:S02]  /*15d50*/  LOP3.LUT R22, R22, 0xfffffffb, RZ, 0xc0, !PT ;  /* 0xfffffffb16167812 */ /* 0x000fc400078ec0ff */
[----:B------:R-:W-:Y:S02]  /*15d60*/  FMNMX.FTZ R0, R31, R0, !PT ;  /* 0x000000001f007209 */ /* 0x000fe40007810000 */
[----:B------:R-:W-:Y:S02]  /*15d70*/  ISETP.LT.OR P6, PT, R14, 0x79, P6 ;  /* 0x000000790e00780c */ /* 0x000fe400037c1670 */
[----:B------:R-:W-:Y:S02]  /*15d80*/  FMNMX.FTZ R0, R34, R0, !PT ;  /* 0x0000000022007209 */ /* 0x000fe40007810000 */
[----:B------:R-:W-:Y:S02]  /*15d90*/  @P0 LOP3.LUT R22, R22, 0x4, RZ, 0xfc, !PT ;  /* 0x0000000416160812 */ /* 0x000fe400078efcff */
[----:B------:R-:W-:Y:S02]  /*15da0*/  FMNMX.FTZ R0, R35, R0, !PT ;  /* 0x0000000023007209 */ /* 0x000fe40007810000 */
[----:B------:R-:W-:-:S02]  /*15db0*/  ISETP.LT.OR P0, PT, R14, 0x6a, P3 ;  /* 0x0000006a0e00780c */ /* 0x000fc40001f01670 */
[----:B------:R-:W-:Y:S02]  /*15dc0*/  FMNMX.FTZ R0, R38, R0, !PT ;  /* 0x0000000026007209 */ /* 0x000fe40007810000 */
[----:B------:R-:W-:Y:S02]  /*15dd0*/  LOP3.LUT R22, R22, 0xbfffffff, RZ, 0xc0, !PT ;  /* 0xbfffffff16167812 */ /* 0x000fe400078ec0ff */
[----:B------:R-:W-:Y:S02]  /*15de0*/  FMNMX.FTZ R0, R39, R0, !PT ;  /* 0x0000000027007209 */ /* 0x000fe40007810000 */
[C---:B------:R-:W-:Y:S02]  /*15df0*/  FSETP.NEU.FTZ.AND P3, PT, R3.reuse, -INF , PT ;  /* 0xff8000000300780b */ /* 0x040fe40003f7d000 */
[----:B------:R-:W-:Y:S02]  /*15e00*/  FMNMX.FTZ R0, R42, R0, !PT ;  /* 0x000000002a007209 */ /* 0x000fe40007810000 */
[----:B------:R-:W-:-:S02]  /*15e10*/  FSEL R12, R3, RZ, P3 ;  /* 0x000000ff030c7208 */ /* 0x000fc40001800000 */
[----:B------:R-:W-:Y:S02]  /*15e20*/  FMNMX.FTZ R0, R43, R0, !PT ;  /* 0x000000002b007209 */ /* 0x000fe40007810000 */
[----:B------:R-:W-:Y:S01]  /*15e30*/  @P0 LOP3.LUT R22, R22, 0x40000000, RZ, 0xfc, !PT ;  /* 0x4000000016160812 */ /* 0x000fe200078efcff */
[----:B------:R-:W-:Y:S01]  /*15e40*/  FADD.FTZ R12, -R12, R20 ;  /* 0x000000140c0c7221 */ /* 0x000fe20000010100 */
[----:B------:R-:W-:Y:S02]  /*15e50*/  FMNMX.FTZ R0, R46, R0, !PT ;  /* 0x000000002e007209 */ /* 0x000fe40007810000 */
[----:B------:R-:W-:Y:S01]  /*15e60*/  LOP3.LUT P0, RZ, R22, 0x10, RZ, 0xc0, !PT ;  /* 0x0000001016ff7812 */ /* 0x000fe2000780c0ff */
[----:B------:R-:W-:Y:S01]  /*15e70*/  FMUL.FTZ R12, R2, R12 ;  /* 0x0000000c020c7220 */ /* 0x000fe20000410000 */
[----:B------:R-:W-:Y:S02]  /*15e80*/  FMNMX.FTZ R0, R47, R0, !PT ;  /* 0x000000002f007209 */ /* 0x000fe40007810000 */
[----:B------:R-:W-:-:S02]  /*15e90*/  FSEL R13, R13, RZ, P3 ;  /* 0x000000ff0d0d7208 */ /* 0x000fc40001800000 */
[----:B------:R-:W-:Y:S01]  /*15ea0*/  FMNMX.FTZ R0, R50, R0, !PT ;  /* 0x0000000032007209 */ /* 0x000fe20007810000 */
[----:B------:R-:W-:Y:S01]  /*15eb0*/  MUFU.EX2 R12, R12 ;  /* 0x0000000c000c7308 */ /* 0x000fe20000000800 */
[----:B------:R-:W-:Y:S01]  /*15ec0*/  LOP3.LUT P3, RZ, R22, 0x4, RZ, 0xc0, !PT ;  /* 0x0000000416ff7812 */ /* 0x000fe2000786c0ff */
[C-C-:B------:R-:W-:Y:S01]  /*15ed0*/  FFMA.FTZ R24, R2.reuse, R24, -R13.reuse ;  /* 0x0000001802187223 */ /* 0x140fe2000001080d */
[----:B------:R-:W-:Y:S01]  /*15ee0*/  FMNMX.FTZ R0, R51, R0, !PT ;  /* 0x0000000033007209 */ /* 0x000fe20007810000 */
[C-C-:B------:R-:W-:Y:S01]  /*15ef0*/  FFMA.FTZ R25, R2.reuse, R25, -R13.reuse ;  /* 0x0000001902197223 */ /* 0x140fe2000001080d */
[----:B------:R-:W-:Y:S01]  /*15f00*/  FSEL R75, R75, -INF , !P0 ;  /* 0xff8000004b4b7808 */ /* 0x000fe20004000000 */
[--C-:B------:R-:W-:Y:S01]  /*15f10*/  FFMA.FTZ R28, R2, R28, -R13.reuse ;  /* 0x0000001c021c7223 */ /* 0x100fe2000001080d */
[----:B------:R-:W-:Y:S01]  /*15f20*/  FMNMX.FTZ R0, R54, R0, !PT ;  /* 0x0000000036007209 */ /* 0x000fe20007810000 */
[----:B------:R-:W0:Y:S01]  /*15f30*/  MUFU.EX2 R24, R24 ;  /* 0x0000001800187308 */ /* 0x000e220000000800 */
[----:B------:R-:W-:Y:S01]  /*15f40*/  LOP3.LUT P0, RZ, R22, 0x40000000, RZ, 0xc0, !PT ;  /* 0x4000000016ff7812 */ /* 0x000fe2000780c0ff */
[C-C-:B------:R-:W-:Y:S01]  /*15f50*/  FFMA.FTZ R29, R2.reuse, R29, -R13.reuse ;  /* 0x0000001d021d7223 */ /* 0x140fe2000001080d */
[----:B------:R-:W-:Y:S01]  /*15f60*/  FMNMX.FTZ R0, R55, R0, !PT ;  /* 0x0000000037007209 */ /* 0x000fe20007810000 */
[--C-:B------:R-:W-:Y:S01]  /*15f70*/  FFMA.FTZ R32, R2, R32, -R13.reuse ;  /* 0x0000002002207223 */ /* 0x100fe2000001080d */
[----:B------:R-:W-:Y:S01]  /*15f80*/  FSEL R78, R78, -INF , !P3 ;  /* 0xff8000004e4e7808 */ /* 0x000fe20005800000 */
[--C-:B------:R-:W-:Y:S01]  /*15f90*/  FFMA.FTZ R33, R2, R33, -R13.reuse ;  /* 0x0000002102217223 */ /* 0x100fe2000001080d */
[----:B------:R-:W-:Y:S01]  /*15fa0*/  FMNMX.FTZ R0, R58, R0, !PT ;  /* 0x000000003a007209 */ /* 0x000fe20007810000 */
[----:B------:R-:W1:Y:S01]  /*15fb0*/  MUFU.EX2 R25, R25 ;  /* 0x0000001900197308 */ /* 0x000e620000000800 */
[----:B------:R-:W-:Y:S01]  /*15fc0*/  FSEL R79, R79, -INF , !P0 ;  /* 0xff8000004f4f7808 */ /* 0x000fe20004000000 */
[C-C-:B------:R-:W-:Y:S01]  /*15fd0*/  FFMA.FTZ R36, R2.reuse, R36, -R13.reuse ;  /* 0x0000002402247223 */ /* 0x140fe2000001080d */
[----:B------:R-:W-:Y:S01]  /*15fe0*/  FMNMX.FTZ R0, R59, R0, !PT ;  /* 0x000000003b007209 */ /* 0x000fe20007810000 */
[C-C-:B------:R-:W-:Y:S01]  /*15ff0*/  FFMA.FTZ R37, R2.reuse, R37, -R13.reuse ;  /* 0x0000002502257223 */ /* 0x140fe2000001080d */
[----:B------:R-:W-:Y:S01]  /*16000*/  FSEL R83, R83, -INF , !P5 ;  /* 0xff80000053537808 */ /* 0x000fe20006800000 */
[--C-:B------:R-:W-:Y:S01]  /*16010*/  FFMA.FTZ R40, R2, R40, -R13.reuse ;  /* 0x0000002802287223 */ /* 0x100fe2000001080d */
[----:B------:R-:W-:Y:S01]  /*16020*/  FMNMX.FTZ R0, R62, R0, !PT ;  /* 0x000000003e007209 */ /* 0x000fe20007810000 */
[----:B------:R-:W-:Y:S01]  /*16030*/  MUFU.EX2 R28, R28 ;  /* 0x0000001c001c7308 */ /* 0x000fe20000000800 */
[----:B------:R-:W-:Y:S01]  /*16040*/  ISETP.LT.OR P2, PT, R14, 0x7a, P2 ;  /* 0x0000007a0e00780c */ /* 0x000fe20001741670 */
[----:B0-----:R-:W-:Y:S01]  /*16050*/  FFMA.FTZ R6, R12, R6, R24 ;  /* 0x000000060c067223 */ /* 0x001fe20000010018 */
[----:B------:R-:W-:Y:S01]  /*16060*/  FMNMX.FTZ R0, R63, R0, !PT ;  /* 0x000000003f007209 */ /* 0x000fe20007810000 */
[--C-:B------:R-:W-:Y:S01]  /*16070*/  FFMA.FTZ R41, R2, R41, -R13.reuse ;  /* 0x0000002902297223 */ /* 0x100fe2000001080d */
[----:B------:R-:W-:Y:S01]  /*16080*/  FSEL R86, R86, -INF , !P6 ;  /* 0xff80000056567808 */ /* 0x000fe20007000000 */
[--C-:B------:R-:W-:Y:S01]  /*16090*/  FFMA.FTZ R44, R2, R44, -R13.reuse ;  /* 0x0000002c022c7223 */ /* 0x100fe2000001080d */
[----:B------:R-:W-:Y:S01]  /*160a0*/  FMNMX.FTZ R0, R66, R0, !PT ;  /* 0x0000000042007209 */ /* 0x000fe20007810000 */
[----:B------:R-:W-:Y:S01]  /*160b0*/  MUFU.EX2 R29, R29 ;  /* 0x0000001d001d7308 */ /* 0x000fe20000000800 */
[----:B------:R-:W-:Y:S01]  /*160c0*/  FSEL R87, R87, -INF , !P2 ;  /* 0xff80000057577808 */ /* 0x000fe20005000000 */
[----:B-1----:R-:W-:Y:S01]  /*160d0*/  FADD.FTZ R6, R25, R6 ;  /* 0x0000000619067221 */ /* 0x002fe20000010000 */
[----:B------:R-:W-:Y:S01]  /*160e0*/  FMNMX.FTZ R0, R67, R0, !PT ;  /* 0x0000000043007209 */ /* 0x000fe20007810000 */
[C-C-:B------:R-:W-:Y:S01]  /*160f0*/  FFMA.FTZ R45, R2.reuse, R45, -R13.reuse ;  /* 0x0000002d022d7223 */ /* 0x140fe2000001080d */
[----:B------:R-:W-:-:S01]  /*16100*/  FFMA.FTZ R48, R2, R48, -R13 ;  /* 0x0000003002307223 */ /* 0x000fc2000001080d */
[--C-:B------:R-:W-:Y:S01]  /*16110*/  FFMA.FTZ R49, R2, R49, -R13.reuse ;  /* 0x0000003102317223 */ /* 0x100fe2000001080d */
[----:B------:R-:W-:Y:S01]  /*16120*/  FMNMX.FTZ R0, R70, R0, !PT ;  /* 0x0000000046007209 */ /* 0x000fe20007810000 */
[----:B------:R-:W-:Y:S01]  /*16130*/  MUFU.EX2 R32, R32 ;  /* 0x0000002000207308 */ /* 0x000fe20000000800 */
[----:B------:R-:W-:-:S01]  /*16140*/  FFMA.FTZ R52, R2, R52, -R13 ;  /* 0x0000003402347223 */ /* 0x000fc2000001080d */
[C-C-:B------:R-:W-:Y:S01]  /*16150*/  FFMA.FTZ R53, R2.reuse, R53, -R13.reuse ;  /* 0x0000003502357223 */ /* 0x140fe2000001080d */
        /* <DEDUP_REMOVED lines=25> */
[----:B------:R-:W-:Y:S01]  /*162f0*/  FFMA.FTZ R13, R2, R85, -R13 ;  /* 0x00000055020d7223 */ /* 0x000fe2000001080d */
[----:B------:R-:W-:-:S02]  /*16300*/  LOP3.LUT P0, RZ, R22, 0x20000000, RZ, 0xc0, !PT ;  /* 0x2000000016ff7812 */ /* 0x000fc4000780c0ff */
[----:B------:R-:W-:Y:S01]  /*16310*/  FMNMX.FTZ R0, R86, R0, !PT ;  /* 0x0000000056007209 */ /* 0x000fe20007810000 */
[----:B------:R-:W-:Y:S03]  /*16320*/  MUFU.EX2 R40, R40 ;  /* 0x0000002800287308 */ /* 0x000fe60000000800 */
[----:B------:R-:W-:-:S05]  /*16330*/  FMNMX.FTZ R0, R87, R0, !PT ;  /* 0x0000000057007209 */ /* 0x000fca0007810000 */
[----:B------:R-:W0:Y:S01]  /*16340*/  SHFL.BFLY PT, R14, R0, 0x2, 0x1f ;  /* 0x0c401f00000e7f89 */ /* 0x000e2200000e0000 */
        /* <DEDUP_REMOVED lines=156> */
[----:B-1----:R-:W-:-:S01]  /*16d10*/  FADD.FTZ R14, R86, R6 ;  /* 0x00000006560e7221 */ /* 0x002fc20000010000 */
[----:B--2---:R-:W-:-:S03]  /*16d20*/  FADD.FTZ R6, R13, R5 ;  /* 0x000000050d067221 */ /* 0x004fc60000010000 */
[----:B0-----:R-:W-:Y:S01]  /*16d30*/  FADD.FTZ R5, R15, R14 ;  /* 0x0000000e0f057221 */ /* 0x001fe20000010000 */
[----:B------:R-:W-:Y:S06]  /*16d40*/  @!P0 BRA `(.L_x_1459) ;  /* 0x0000000000048947 */ /* 0x000fec0003800000 */
[----:B------:R-:W-:Y:S01]  /*16d50*/  BPT.TRAP 0x1 ;  /* 0x000000040000795c */ /* 0x000fe20000300000 */
.L_x_1459:
        /* <DEDUP_REMOVED lines=10> */
[----:B------:R-:W-:Y:S02]  /*16e00*/  PRMT R21, R140, 0x654, R21 ;  /* 0x000006548c157816 */ /* 0x000fe40000000015 */
[----:B------:R-:W-:Y:S02]  /*16e10*/  F2FP.SATFINITE.E4M3.F32.PACK_AB_MERGE_C R13, R13, R84, RZ ;  /* 0x000000540d0d723e */ /* 0x000fe400048070ff */
[----:B------:R-:W-:Y:S01]  /*16e20*/  F2FP.SATFINITE.E4M3.F32.PACK_AB_MERGE_C R28, R25, R24, R28 ;  /* 0x00000018191c723e */ /* 0x000fe2000480701c */
[----:B------:R0:W-:Y:S01]  /*16e30*/  SYNCS.ARRIVE.TRANS64.RED.A1T0 RZ, [R21+URZ], RZ ;  /* 0x000000ff15ff79a7 */ /* 0x0001e2000810043f */
[----:B------:R-:W-:-:S02]  /*16e40*/  F2FP.SATFINITE.E4M3.F32.PACK_AB_MERGE_C R30, R27, R26, R30 ;  /* 0x0000001a1b1e723e */ /* 0x000fc4000480701e */
[----:B------:R-:W-:Y:S02]  /*16e50*/  F2FP.SATFINITE.E4M3.F32.PACK_AB_MERGE_C R36, R33, R32, R36 ;  /* 0x000000202124723e */ /* 0x000fe40004807024 */
[----:B------:R-:W-:Y:S02]  /*16e60*/  F2FP.SATFINITE.E4M3.F32.PACK_AB_MERGE_C R38, R35, R34, R38 ;  /* 0x000000222326723e */ /* 0x000fe40004807026 */
[----:B------:R-:W-:Y:S02]  /*16e70*/  F2FP.SATFINITE.E4M3.F32.PACK_AB_MERGE_C R44, R41, R40, R44 ;  /* 0x00000028292c723e */ /* 0x000fe4000480702c */
[----:B------:R-:W-:Y:S02]  /*16e80*/  F2FP.SATFINITE.E4M3.F32.PACK_AB_MERGE_C R46, R43, R42, R46 ;  /* 0x0000002a2b2e723e */ /* 0x000fe4000480702e */
[----:B------:R-:W-:Y:S02]  /*16e90*/  F2FP.SATFINITE.E4M3.F32.PACK_AB_MERGE_C R52, R49, R48, R52 ;  /* 0x000000303134723e */ /* 0x000fe40004807034 */
[----:B------:R-:W-:-:S02]  /*16ea0*/  F2FP.SATFINITE.E4M3.F32.PACK_AB_MERGE_C R54, R51, R50, R54 ;  /* 0x000000323336723e */ /* 0x000fc40004807036 */
[----:B------:R-:W-:Y:S02]  /*16eb0*/  F2FP.SATFINITE.E4M3.F32.PACK_AB_MERGE_C R60, R61, R60, RZ ;  /* 0x0000003c3d3c723e */ /* 0x000fe400048070ff */
[----:B------:R-:W-:Y:S02]  /*16ec0*/  F2FP.SATFINITE.E4M3.F32.PACK_AB_MERGE_C R62, R63, R62, RZ ;  /* 0x0000003e3f3e723e */ /* 0x000fe400048070ff */
[----:B------:R-:W-:Y:S02]  /*16ed0*/  F2FP.SATFINITE.E4M3.F32.PACK_AB_MERGE_C R68, R69, R68, RZ ;  /* 0x000000444544723e */ /* 0x000fe400048070ff */
[----:B------:R-:W-:Y:S02]  /*16ee0*/  F2FP.SATFINITE.E4M3.F32.PACK_AB_MERGE_C R70, R71, R70, RZ ;  /* 0x000000464746723e */ /* 0x000fe400048070ff */
[----:B------:R-:W-:Y:S02]  /*16ef0*/  F2FP.SATFINITE.E4M3.F32.PACK_AB_MERGE_C R76, R77, R76, RZ ;  /* 0x0000004c4d4c723e */ /* 0x000fe400048070ff */
[----:B------:R-:W-:-:S02]  /*16f00*/  F2FP.SATFINITE.E4M3.F32.PACK_AB_MERGE_C R78, R79, R78, RZ ;  /* 0x0000004e4f4e723e */ /* 0x000fc400048070ff */
[----:B------:R-:W-:Y:S01]  /*16f10*/  F2FP.SATFINITE.E4M3.F32.PACK_AB_MERGE_C R15, R15, R86, RZ ;  /* 0x000000560f0f723e */ /* 0x000fe200048070ff */
[----:B------:R-:W-:Y:S01]  /*16f20*/  FMUL.FTZ R88, R88, R12 ;  /* 0x0000000c58587220 */ /* 0x000fe20000410000 */
        /* <DEDUP_REMOVED lines=66> */
[----:B------:R-:W-:Y:S01]  /*17350*/  IMAD.MOV.U32 R147, RZ, RZ, R54 ;  /* 0x000000ffff937224 */ /* 0x000fe200078e0036 */
[C---:B--2---:R-:W-:Y:S01]  /*17360*/  ISETP.GT.AND P1, PT, R4.reuse, R14, PT ;  /* 0x0000000e0400720c */ /* 0x044fe20003f24270 */
[----:B------:R-:W-:-:S12]  /*17370*/  VIADD R4, R4, 0xffffffff ;  /* 0xffffffff04047836 */ /* 0x000fd80000000000 */
[----:B0-----:R-:W-:Y:S05]  /*17380*/  @P1 BRA `(.L_x_1460) ;  /* 0xffffffd000181947 */ /* 0x001fea000383ffff */
.L_x_1439:
[----:B------:R-:W-:Y:S05]  /*17390*/  BSYNC B0 ;  /* 0x0000000000007941 */ /* 0x000fea0003800000 */
.L_x_1438:
[----:B------:R-:W-:Y:S06]  /*173a0*/  BAR.ARV 0x8, 0x200 ;  /* 0x0208000000007b1d */ /* 0x000fec0000002000 */
[----:B------:R-:W-:Y:S05]  /*173b0*/  @!P0 BRA `(.L_x_1461) ;  /* 0x0000000000048947 */ /* 0x000fea0003800000 */
[----:B------:R-:W-:Y:S01]  /*173c0*/  BPT.TRAP 0x1 ;  /* 0x000000040000795c */ /* 0x000fe20000300000 */
.L_x_1461:
[----:B------:R-:W-:Y:S01]  /*173d0*/  IMAD R4, R19, 0x8, R18 ;  /* 0x0000000813047824 */ /* 0x000fe200078e0212 */
[----:B------:R-:W-:-:S04]  /*173e0*/  SHF.L.U32 R7, R156, 0x1f, RZ ;  /* 0x0000001f9c077819 */ /* 0x000fc800000006ff */
[----:B------:R0:W1:Y:S01]  /*173f0*/  SYNCS.PHASECHK.TRANS64.TRYWAIT P1, [R4+URZ+0x19c50], R7 ;  /* 0x019c5007040075a7 */ /* 0x000062000802017f */
[----:B------:R-:W-:Y:S05]  /*17400*/  @!P0 BRA `(.L_x_1462) ;  /* 0x0000000000048947 */ /* 0x000fea0003800000 */
[----:B------:R-:W-:Y:S01]  /*17410*/  BPT.TRAP 0x1 ;  /* 0x000000040000795c */ /* 0x000fe20000300000 */
.L_x_1462:
[----:B------:R-:W-:Y:S04]  /*17420*/  BSSY B0, `(.L_x_1463) ;  /* 0x0000004000007945 */ /* 0x000fe80003800000 */
[----:B-1----:R-:W-:Y:S05]  /*17430*/  @P1 BRA `(.L_x_1464) ;  /* 0x0000000000081947 */ /* 0x002fea0003800000 */
[----:B------:R-:W1:Y:S02]  /*17440*/  SYNCS.PHASECHK.TRANS64.TRYWAIT P1, [R4+URZ+0x19c50], R7 ;  /* 0x019c5007040075a7 */ /* 0x000e64000802017f */
[----:B-1----:R-:W-:Y:S05]  /*17450*/  @!P1 BRA `(.L_x_1465) ;  /* 0x000000ac00e09947 */ /* 0x002fea0003800000 */
.L_x_1464:
[----:B------:R-:W-:Y:S05]  /*17460*/  BSYNC B0 ;  /* 0x0000000000007941 */ /* 0x000fea0003800000 */
.L_x_1463:
[----:B------:R-:W-:Y:S01]  /*17470*/  VIADD R18, R18, 0x3000 ;  /* 0x0000300012127836 */ /* 0x000fe20000000000 */
[----:B------:R-:W-:Y:S01]  /*17480*/  ULDC.64 UR4, c[0x0][0x9a0] ;  /* 0x0002680000047ab9 */ /* 0x000fe20000000a00 */
[----:B------:R-:W-:Y:S01]  /*17490*/  IMAD.MOV.U32 R9, RZ, RZ, 0x40000040 ;  /* 0x40000040ff097424 */ /* 0x000fe200078e00ff */
[----:B------:R-:W-:Y:S01]  /*174a0*/  ISETP.NE.U32.AND P1, PT, RZ, UR4, PT ;  /* 0x00000004ff007c0c */ /* 0x000fe2000bf25070 */
[----:B------:R-:W-:Y:S01]  /*174b0*/  WARPGROUP.ARRIVE ;  /* 0x00000000000079c5 */ /* 0x000fe20000000000 */
[----:B------:R-:W-:Y:S02]  /*174c0*/  SHF.R.U32.HI R18, RZ, 0x4, R18 ;  /* 0x00000004ff127819 */ /* 0x000fe40000011612 */
[----:B------:R-:W-:Y:S02]  /*174d0*/  ISETP.NE.AND.EX P1, PT, RZ, UR5, PT, P1 ;  /* 0x00000005ff007c0c */ /* 0x000fe4000bf25310 */
[----:B------:R-:W-:Y:S02]  /*174e0*/  LOP3.LUT R18, R18, 0x3fff, RZ, 0xc0, !PT ;  /* 0x00003fff12127812 */ /* 0x000fe400078ec0ff */
[----:B------:R-:W-:-:S02]  /*174f0*/  R2UR UR7, R9 ;  /* 0x00000000090772ca */ /* 0x000fc400000e0000 */
[----:B------:R-:W-:-:S05]  /*17500*/  LOP3.LUT R18, R18, 0x10000, RZ, 0xfc, !PT ;  /* 0x0001000012127812 */ /* 0x000fca00078efcff */
[----:B------:R-:W-:Y:S02]  /*17510*/  IMAD R8, R19, 0x300, R18 ;  /* 0x0000030013087824 */ /* 0x000fe400078e0212 */
[----:B------:R-:W2:Y:S01]  /*17520*/  @P1 LDC.64 R12, c[0x0][0x9c8] ;  /* 0x00027200ff0c1b82 */ /* 0x000ea20000000a00 */
[----:B01----:R-:W-:Y:S02]  /*17530*/  @P1 SHF.R.S32.HI R7, RZ, 0x1f, R155 ;  /* 0x0000001fff071819 */ /* 0x003fe4000001149b */
[----:B------:R-:W-:Y:S02]  /*17540*/  R2UR UR6, R8 ;  /* 0x00000000080672ca */ /* 0x000fe400000e0000 */
[----:B------:R-:W-:-:S03]  /*17550*/  @P1 SHF.R.S32.HI R9, RZ, 0x1f, R154 ;  /* 0x0000001fff091819 */ /* 0x000fc6000001149a */
[----:B------:R-:W0:Y:S08]  /*17560*/  @P1 LDC.64 R10, c[0x0][0x9d0] ;  /* 0x00027400ff0a1b82 */ /* 0x000e300000000a00 */
[----:B------:R-:W-:Y:S01]  /*17570*/  QGMMA.64x96x32.F32.E4M3.E4M3 R88, R148, gdesc[UR4], R88, gsb0 ;  /* 0x0160000494587df3 */ /* 0x000fe20008000858 */
[----:B--2---:R-:W-:-:S04]  /*17580*/  @P1 IMAD R14, R7, R12, RZ ;  /* 0x0000000c070e1224 */ /* 0x004fc800078e02ff */
[C---:B------:R-:W-:Y:S02]  /*17590*/  @P1 IMAD R7, R155.reuse, R13, R14 ;  /* 0x0000000d9b071224 */ /* 0x040fe400078e020e */
[----:B------:R-:W-:-:S04]  /*175a0*/  @P1 IMAD.WIDE.U32 R12, R155, R12, RZ ;  /* 0x0000000c9b0c1225 */ /* 0x000fc800078e00ff */
[-C--:B0-----:R-:W-:Y:S02]  /*175b0*/  @P1 IMAD R9, R9, R10.reuse, RZ ;  /* 0x0000000a09091224 */ /* 0x081fe400078e02ff */
[----:B------:R-:W-:Y:S02]  /*175c0*/  @P1 IMAD.IADD R13, R13, 0x1, R7 ;  /* 0x000000010d0d1824 */ /* 0x000fe400078e0207 */
        /* <DEDUP_REMOVED lines=51> */
[----:B------:R-:W-:-:S02]  /*17900*/  IMAD.MOV.U32 R20, RZ, RZ, -0x800000 ;  /* 0xff800000ff147424 */ /* 0x000fc400078e00ff */
[----:B--2---:R-:W-:Y:S01]  /*17910*/  FMUL.FTZ R14, R6, R7 ;  /* 0x00000007060e7220 */ /* 0x004fe20000410000 */
[----:B------:R-:W-:Y:S02]  /*17920*/  IMAD.MOV.U32 R21, RZ, RZ, -0x800000 ;  /* 0xff800000ff157424 */ /* 0x000fe400078e00ff */
[----:B-1----:R-:W-:Y:S01]  /*17930*/  @P3 FMUL.FTZ R9, R9, 0.69314718246459960938 ;  /* 0x3f31721809093820 */ /* 0x002fe20000410000 */
[----:B------:R-:W-:-:S03]  /*17940*/  @P2 FFMA.FTZ R20, R8, R3, R5 ;  /* 0x0000000308142223 */ /* 0x000fc60000010005 */
[----:B------:R-:W-:Y:S01]  /*17950*/  @P3 FFMA.FTZ R21, R2, R0, R9 ;  /* 0x0000000002153223 */ /* 0x000fe20000010009 */
[----:B---3--:R-:W-:Y:S01]  /*17960*/  FMUL.FTZ R18, R10, R7 ;  /* 0x000000070a127220 */ /* 0x008fe20000410000 */
[----:B------:R-:W-:Y:S02]  /*17970*/  WARPGROUP.DEPBAR.LE gsb0, 0x0 ;  /* 0x00008000000079c5 */ /* 0x000fe40000010000 */
[----:B------:R-:W-:Y:S05]  /*17980*/  @!P0 BRA `(.L_x_1466) ;  /* 0x0000000000048947 */ /* 0x000fea0003800000 */
[----:B------:R-:W-:Y:S01]  /*17990*/  BPT.TRAP 0x1 ;  /* 0x000000040000795c */ /* 0x000fe20000300000 */
.L_x_1466:
[----:B------:R-:W2:Y:S01]  /*179a0*/  LDL.LU R3, [R1+0xc] ;  /* 0x00000c0001037983 */ /* 0x000ea20000300800 */
[----:B------:R-:W-:Y:S02]  /*179b0*/  VIADD R2, R4, 0x19c60 ;  /* 0x00019c6004027836 */ /* 0x000fe40000000000 */
[-C--:B------:R-:W-:Y:S01]  /*179c0*/  FMUL.FTZ R0, R88, R14.reuse ;  /* 0x0000000e58007220 */ /* 0x080fe20000410000 */
[----:B------:R-:W-:Y:S01]  /*179d0*/  VIADD R19, R19, 0x1 ;  /* 0x0000000113137836 */ /* 0x000fe20000000000 */
[----:B------:R-:W3:Y:S01]  /*179e0*/  LDL.LU R24, [R1+0x60] ;  /* 0x0000600001187983 */ /* 0x000ee20000300800 */
[----:B------:R-:W-:-:S03]  /*179f0*/  FMUL.FTZ R4, R89, R14 ;  /* 0x0000000e59047220 */ /* 0x000fc60000410000 */
[----:B------:R-:W-:Y:S01]  /*17a00*/  ISETP.NE.AND P1, PT, R19, 0x2, PT ;  /* 0x000000021300780c */ /* 0x000fe20003f25270 */
        /* <DEDUP_REMOVED lines=47> */
[----:B------:R-:W-:-:S02]  /*17d00*/  SEL R19, R19, RZ, P1 ;  /* 0x000000ff13137207 */ /* 0x000fc40000800000 */
[----:B--2---:R-:W-:Y:S01]  /*17d10*/  PRMT R2, R3, 0x654, R2 ;  /* 0x0000065403027816 */ /* 0x004fe20000000002 */
[----:B---3--:R-:W-:-:S03]  /*17d20*/  VIADD R24, R24, 0x1 ;  /* 0x0000000118187836 */ /* 0x008fc60000000000 */
[----:B------:R0:W-:Y:S02]  /*17d30*/  SYNCS.ARRIVE.TRANS64.RED.A1T0 RZ, [R2+URZ], RZ ;  /* 0x000000ff02ff79a7 */ /* 0x0001e4000810043f */
[----:B------:R0:W-:Y:S01]  /*17d40*/  STL [R1+0x60], R24 ;  /* 0x0000601801007387 */ /* 0x0001e20000100800 */
[----:B------:R-:W-:-:S04]  /*17d50*/  SEL R3, RZ, 0x1, P1 ;  /* 0x00000001ff037807 */ /* 0x000fc80000800000 */
[----:B------:R-:W-:-:S07]  /*17d60*/  LOP3.LUT R156, R156, R3, RZ, 0x3c, !PT ;  /* 0x000000039c9c7212 */ /* 0x000fce00078e3cff */
.L_x_1349:
[----:B------:R-:W0:Y:S08]  /*17d70*/  S2UR UR4, SR_CgaCtaId ;  /* 0x00000000000479c3 */ /* 0x000e300000008800 */
[----:B------:R-:W-:Y:S01]  /*17d80*/  BAR.SYNC.DEFER_BLOCKING 0x5, 0x200 ;  /* 0x0148000000007b1d */ /* 0x000fe20000010000 */
[----:B------:R-:W-:-:S05]  /*17d90*/  MOV R18, 0x400 ;  /* 0x0000040000127802 */ /* 0x000fca0000000f00 */
[----:B------:R-:W-:Y:S01]  /*17da0*/  BSSY B0, `(.L_x_1467) ;  /* 0x000021b000007945 */ /* 0x000fe20003800000 */
[----:B0-----:R-:W-:-:S05]  /*17db0*/  IMAD.U32 R2, RZ, RZ, UR4 ;  /* 0x00000004ff027e24 */ /* 0x001fca000f8e00ff */
[----:B------:R0:W-:Y:S01]  /*17dc0*/  STL [R1+0xc], R2 ;  /* 0x00000c0201007387 */ /* 0x0001e20000100800 */
[----:B------:R-:W-:-:S05]  /*17dd0*/  LEA R18, R2, R18, 0x18 ;  /* 0x0000001202127211 */ /* 0x000fca00078ec0ff */
[----:B------:R0:W1:Y:S01]  /*17de0*/  LDS.128 R152, [R18+0x19cd0] ;  /* 0x019cd00012987984 */ /* 0x0000620000000c00 */
[----:B------:R-:W-:Y:S06]  /*17df0*/  BAR.ARV 0x4, 0x200 ;  /* 0x0108000000007b1d */ /* 0x000fec0000002000 */
[----:B------:R-:W-:Y:S05]  /*17e00*/  @P0 BRA `(.L_x_1468) ;  /* 0x0000001400c80947 */ /* 0x000fea0003800000 */
[----:B-----5:R-:W0:Y:S01]  /*17e10*/  S2R R24, SR_TID.X ;  /* 0x0000000000187919 */ /* 0x020e220000002100 */
[----:B------:R-:W-:Y:S01]  /*17e20*/  ULDC.64 UR4, c[0x4][0x38] ;  /* 0x01000e0000047ab9 */ /* 0x000fe20000000a00 */
[----:B------:R-:W2:Y:S04]  /*17e30*/  LDL R38, [R1+0x80] ;  /* 0x0000800001267983 */ /* 0x000ea80000100800 */
[----:B------:R-:W3:Y:S01]  /*17e40*/  LDL R60, [R1+0x5c] ;  /* 0x00005c00013c7983 */ /* 0x000ee20000100800 */
[----:B------:R-:W-:Y:S02]  /*17e50*/  F2FP.BF16.F32.PACK_AB R0, R15, R0 ;  /* 0x000000000f00723e */ /* 0x000fe400000010ff */
[----:B------:R-:W-:Y:S01]  /*17e60*/  F2FP.BF16.F32.PACK_AB R134, R134, R25 ;  /* 0x000000198686723e */ /* 0x000fe200000010ff */
[----:B------:R-:W4:Y:S01]  /*17e70*/  LDL R62, [R1+0x48] ;  /* 0x00004800013e7983 */ /* 0x000f220000100800 */
[----:B------:R-:W-:-:S02]  /*17e80*/  F2FP.BF16.F32.PACK_AB R5, R5, R96 ;  /* 0x000000600505723e */ /* 0x000fc400000010ff */
[----:B------:R-:W-:Y:S01]  /*17e90*/  F2FP.BF16.F32.PACK_AB R6, R6, R97 ;  /* 0x000000610606723e */ /* 0x000fe200000010ff */
[----:B------:R-:W4:Y:S01]  /*17ea0*/  LDL R56, [R1+0x2c] ;  /* 0x00002c0001387983 */ /* 0x000f220000100800 */
[----:B------:R-:W-:Y:S02]  /*17eb0*/  F2FP.BF16.F32.PACK_AB R7, R7, R104 ;  /* 0x000000680707723e */ /* 0x000fe400000010ff */
[----:B------:R-:W-:Y:S01]  /*17ec0*/  F2FP.BF16.F32.PACK_AB R8, R8, R105 ;  /* 0x000000690808723e */ /* 0x000fe200000010ff */
[----:B------:R-:W4:Y:S01]  /*17ed0*/  LDL R58, [R1+0x58] ;  /* 0x00005800013a7983 */ /* 0x000f220000100800 */
[----:B0-----:R-:W-:-:S05]  /*17ee0*/  IMAD.SHL.U32 R2, R24, 0x4, RZ ;  /* 0x0000000418027824 */ /* 0x001fca00078e00ff */
[----:B------:R-:W-:-:S04]  /*17ef0*/  LOP3.LUT R2, R2, 0xc, RZ, 0xc0, !PT ;  /* 0x0000000c02027812 */ /* 0x000fc800078ec0ff */
[----:B------:R-:W-:-:S05]  /*17f00*/  IADD3 R2, P0, R2, UR4, RZ ;  /* 0x0000000402027c10 */ /* 0x000fca000ff1e0ff */
[----:B------:R-:W-:Y:S01]  /*17f10*/  IMAD.X R3, RZ, RZ, UR5, P0 ;  /* 0x00000005ff037e24 */ /* 0x000fe200080e06ff */
[----:B------:R-:W0:Y:S01]  /*17f20*/  S2R R15, SR_SWINHI ;  /* 0x00000000000f7919 */ /* 0x000e220000002f00 */
[----:B------:R-:W-:Y:S01]  /*17f30*/  F2FP.BF16.F32.PACK_AB R93, R93, R4 ;  /* 0x000000045d5d723e */ /* 0x000fe200000010ff */
[----:B------:R-:W-:Y:S02]  /*17f40*/  ULDC.64 UR4, c[0x0][0xc00] ;  /* 0x0003000000047ab9 */ /* 0x000fe40000000a00 */
[----:B------:R1:W3:Y:S01]  /*17f50*/  LDG.E.CONSTANT R2, desc[UR42][R2.64] ;  /* 0x0000002a02027981 */ /* 0x0002e2000c1e9900 */
[----:B------:R-:W-:Y:S02]  /*17f60*/  F2FP.BF16.F32.PACK_AB R9, R9, R112 ;  /* 0x000000700909723e */ /* 0x000fe400000010ff */
[----:B------:R-:W-:Y:S02]  /*17f70*/  F2FP.BF16.F32.PACK_AB R10, R10, R113 ;  /* 0x000000710a0a723e */ /* 0x000fe400000010ff */
[----:B------:R-:W-:-:S02]  /*17f80*/  F2FP.BF16.F32.PACK_AB R11, R11, R120 ;  /* 0x000000780b0b723e */ /* 0x000fc400000010ff */
[----:B------:R-:W-:Y:S02]  /*17f90*/  F2FP.BF16.F32.PACK_AB R12, R12, R121 ;  /* 0x000000790c0c723e */ /* 0x000fe400000010ff */
[----:B------:R-:W-:Y:S02]  /*17fa0*/  F2FP.BF16.F32.PACK_AB R35, R94, R35 ;  /* 0x000000235e23723e */ /* 0x000fe400000010ff */
[----:B-1----:R-:W-:Y:S02]  /*17fb0*/  LOP3.LUT P0, R3, R24, 0x3, RZ, 0xc0, !PT ;  /* 0x0000000318037812 */ /* 0x002fe4000780c0ff */
[----:B------:R-:W-:Y:S02]  /*17fc0*/  F2FP.BF16.F32.PACK_AB R36, R95, R36 ;  /* 0x000000245f24723e */ /* 0x000fe400000010ff */
[----:B------:R-:W-:Y:S02]  /*17fd0*/  ISETP.EQ.OR P0, PT, R3, 0x3, !P0 ;  /* 0x000000030300780c */ /* 0x000fe40004702670 */
[----:B------:R-:W-:-:S02]  /*17fe0*/  F2FP.BF16.F32.PACK_AB R13, R13, R128 ;  /* 0x000000800d0d723e */ /* 0x000fc400000010ff */
[----:B------:R-:W-:Y:S02]  /*17ff0*/  SEL R37, R5, R6, P0 ;  /* 0x0000000605257207 */ /* 0x000fe40000000000 */
[----:B------:R-:W-:Y:S02]  /*18000*/  SEL R39, R6, R5, P0 ;  /* 0x0000000506277207 */ /* 0x000fe40000000000 */
[----:B------:R-:W-:Y:S02]  /*18010*/  SEL R41, R7, R8, P0 ;  /* 0x0000000807297207 */ /* 0x000fe40000000000 */
[----:B------:R-:W-:Y:S02]  /*18020*/  SEL R43, R8, R7, P0 ;  /* 0x00000007082b7207 */ /* 0x000fe40000000000 */
[----:B------:R-:W-:Y:S02]  /*18030*/  SEL R3, R0, R93, P0 ;  /* 0x0000005d00037207 */ /* 0x000fe40000000000 */
[----:B------:R-:W-:-:S02]  /*18040*/  MOV R24, R18 ;  /* 0x0000001200187202 */ /* 0x000fc40000000f00 */
[----:B0-----:R-:W-:Y:S02]  /*18050*/  MOV R25, R15 ;  /* 0x0000000f00197202 */ /* 0x001fe40000000f00 */
        /* <DEDUP_REMOVED lines=10> */
[----:B------:R-:W-:-:S02]  /*18100*/  SEL R53, R13, R14, P0 ;  /* 0x0000000e0d357207 */ /* 0x000fc40000000000 */
[----:B------:R-:W-:Y:S02]  /*18110*/  SEL R55, R14, R13, P0 ;  /* 0x0000000d0e377207 */ /* 0x000fe40000000000 */
[----:B------:R-:W-:Y:S02]  /*18120*/  SEL R57, R35, R36, P0 ;  /* 0x0000002423397207 */ /* 0x000fe40000000000 */
[----:B------:R-:W-:Y:S02]  /*18130*/  SEL R35, R36, R35, P0 ;  /* 0x0000002324237207 */ /* 0x000fe40000000000 */
[----:B------:R-:W-:Y:S02]  /*18140*/  SEL R59, R33, R34, P0 ;  /* 0x00000022213b7207 */ /* 0x000fe40000000000 */
[----:B------:R-:W-:Y:S02]  /*18150*/  SEL R33, R34, R33, P0 ;  /* 0x0000002122217207 */ /* 0x000fe40000000000 */
[----:B------:R-:W-:-:S02]  /*18160*/  SEL R61, R31, R32, P0 ;  /* 0x000000201f3d7207 */ /* 0x000fc40000000000 */
[----:B------:R-:W-:Y:S02]  /*18170*/  F2FP.BF16.F32.PACK_AB R135, R135, R26 ;  /* 0x0000001a8787723e */ /* 0x000fe400000010ff */
[----:B------:R-:W-:Y:S02]  /*18180*/  SEL R31, R32, R31, P0 ;  /* 0x0000001f201f7207 */ /* 0x000fe40000000000 */
[----:B------:R-:W-:Y:S02]  /*18190*/  F2FP.BF16.F32.PACK_AB R29, R118, R29 ;  /* 0x0000001d761d723e */ /* 0x000fe400000010ff */
[----:B------:R-:W-:Y:S02]  /*181a0*/  F2FP.BF16.F32.PACK_AB R30, R119, R30 ;  /* 0x0000001e771e723e */ /* 0x000fe400000010ff */
[----:B------:R-:W-:Y:S02]  /*181b0*/  F2FP.BF16.F32.PACK_AB R27, R126, R27 ;  /* 0x0000001b7e1b723e */ /* 0x000fe400000010ff */
[----:B------:R-:W-:-:S02]  /*181c0*/  F2FP.BF16.F32.PACK_AB R28, R127, R28 ;  /* 0x0000001c7f1c723e */ /* 0x000fc400000010ff */
[----:B------:R-:W-:Y:S02]  /*181d0*/  SEL R63, R29, R30, P0 ;  /* 0x0000001e1d3f7207 */ /* 0x000fe40000000000 */
[----:B------:R-:W-:Y:S02]  /*181e0*/  SEL R65, R27, R28, P0 ;  /* 0x0000001c1b417207 */ /* 0x000fe40000000000 */
[----:B------:R-:W-:Y:S02]  /*181f0*/  SEL R67, R134, R135, P0 ;  /* 0x0000008786437207 */ /* 0x000fe40000000000 */
        /* <DEDUP_REMOVED lines=12> */
[----:B------:R-:W-:Y:S02]  /*182c0*/  LOP3.LUT R4, R73, 0x180, RZ, 0xc0, !PT ;  /* 0x0000018049047812 */ /* 0x000fe400078ec0ff */
[----:B------:R-:W-:Y:S02]  /*182d0*/  SHF.R.U64 R5, R5, 0x3, RZ ;  /* 0x0000000305057819 */ /* 0x000fe400000012ff */
[----:B------:R-:W-:Y:S02]  /*182e0*/  SHF.R.U64 R0, R0, 0x3, RZ ;  /* 0x0000000300007819 */ /* 0x000fe400000012ff */
[----:B------:R-:W-:Y:S02]  /*182f0*/  SHF.R.U64 R4, R4, 0x3, RZ ;  /* 0x0000000304047819 */ /* 0x000fe400000012ff */
[----:B------:R-:W-:-:S02]  /*18300*/  IADD3 R75, P2, R6, 0x6000, RZ ;  /* 0x00006000064b7810 */ /* 0x000fc40007f5e0ff */
[----:B------:R-:W-:Y:S01]  /*18310*/  IADD3 R77, P1, R6, 0x6020, RZ ;  /* 0x00006020064d7810 */ /* 0x000fe20007f3e0ff */
[--C-:B------:R-:W-:Y:S01]  /*18320*/  IMAD.X R11, RZ, RZ, R7.reuse, P5 ;  /* 0x000000ffff0b7224 */ /* 0x100fe200028e0607 */
[----:B------:R-:W-:Y:S02]  /*18330*/  LOP3.LUT R6, R5, R6, RZ, 0x3c, !PT ;  /* 0x0000000605067212 */ /* 0x000fe400078e3cff */
[----:B------:R-:W-:Y:S01]  /*18340*/  LOP3.LUT R12, R0, R71, RZ, 0x3c, !PT ;  /* 0x00000047000c7212 */ /* 0x000fe200078e3cff */
[----:B------:R-:W-:Y:S01]  /*18350*/  IMAD.X R15, RZ, RZ, R7, P3 ;  /* 0x000000ffff0f7224 */ /* 0x000fe200018e0607 */
[----:B------:R-:W-:Y:S02]  /*18360*/  LOP3.LUT R14, R4, R73, RZ, 0x3c, !PT ;  /* 0x00000049040e7212 */ /* 0x000fe400078e3cff */
[----:B------:R-:W-:Y:S02]  /*18370*/  LOP3.LUT R26, R77, 0x180, RZ, 0xc0, !PT ;  /* 0x000001804d1a7812 */ /* 0x000fe400078ec0ff */
[----:B------:R-:W-:-:S02]  /*18380*/  MOV R54, R6 ;  /* 0x0000000600367202 */ /* 0x000fc40000000f00 */
[----:B---3--:R-:W-:Y:S01]  /*18390*/  LOP3.LUT R0, R2, 0x2, RZ, 0x3c, !PT ;  /* 0x0000000202007812 */ /* 0x008fe200078e3cff */
[----:B------:R-:W-:Y:S01]  /*183a0*/  SHFL.IDX PT, R3, R3, R2, 0x1c1f ;  /* 0x001c1f0203037589 */ /* 0x000fe200000e0000 */
[----:B------:R-:W-:Y:S02]  /*183b0*/  MOV R52, R10 ;  /* 0x0000000a00347202 */ /* 0x000fe40000000f00 */
[----:B------:R-:W-:Y:S01]  /*183c0*/  MOV R48, R14 ;  /* 0x0000000e00307202 */ /* 0x000fe20000000f00 */
[----:B------:R-:W0:Y:S01]  /*183d0*/  SHFL.IDX PT, R6, R93, R0, 0x1c1f ;  /* 0x001c1f005d067589 */ /* 0x000e2200000e0000 */
[----:B------:R-:W-:-:S03]  /*183e0*/  SHF.R.U64 R26, R26, 0x3, RZ ;  /* 0x000000031a1a7819 */ /* 0x000fc600000012ff */
[----:B------:R-:W-:Y:S04]  /*183f0*/  SHFL.IDX PT, R37, R37, R2, 0x1c1f ;  /* 0x001c1f0225257589 */ /* 0x000fe800000e0000 */
[----:B------:R-:W1:Y:S04]  /*18400*/  SHFL.IDX PT, R10, R39, R0, 0x1c1f ;  /* 0x001c1f00270a7589 */ /* 0x000e6800000e0000 */
[----:B------:R-:W-:Y:S04]  /*18410*/  SHFL.IDX PT, R57, R57, R2, 0x1c1f ;  /* 0x001c1f0239397589 */ /* 0x000fe800000e0000 */
[----:B------:R-:W2:Y:S04]  /*18420*/  SHFL.IDX PT, R32, R35, R0, 0x1c1f ;  /* 0x001c1f0023207589 */ /* 0x000ea800000e0000 */
[----:B------:R-:W-:Y:S04]  /*18430*/  SHFL.IDX PT, R41, R41, R2, 0x1c1f ;  /* 0x001c1f0229297589 */ /* 0x000fe800000e0000 */
[----:B------:R-:W3:Y:S04]  /*18440*/  SHFL.IDX PT, R14, R43, R0, 0x1c1f ;  /* 0x001c1f002b0e7589 */ /* 0x000ee800000e0000 */
[----:B------:R-:W-:Y:S04]  /*18450*/  SHFL.IDX PT, R59, R59, R2, 0x1c1f ;  /* 0x001c1f023b3b7589 */ /* 0x000fe800000e0000 */
[----:B------:R-:W4:Y:S04]  /*18460*/  SHFL.IDX PT, R34, R33, R0, 0x1c1f ;  /* 0x001c1f0021227589 */ /* 0x000f2800000e0000 */
[----:B------:R-:W-:Y:S04]  /*18470*/  SHFL.IDX PT, R61, R61, R2, 0x1c1f ;  /* 0x001c1f023d3d7589 */ /* 0x000fe800000e0000 */
[----:B------:R-:W4:Y:S01]  /*18480*/  SHFL.IDX PT, R36, R31, R0, 0x1c1f ;  /* 0x001c1f001f247589 */ /* 0x000f2200000e0000 */
[----:B------:R-:W-:-:S03]  /*18490*/  LOP3.LUT R4, R26, R77, RZ, 0x3c, !PT ;  /* 0x0000004d1a047212 */ /* 0x000fc600078e3cff */
[----:B------:R-:W-:Y:S01]  /*184a0*/  SHFL.IDX PT, R45, R45, R2, 0x1c1f ;  /* 0x001c1f022d2d7589 */ /* 0x000fe200000e0000 */
[----:B------:R-:W-:-:S03]  /*184b0*/  LOP3.LUT R8, R75, 0x180, RZ, 0xc0, !PT ;  /* 0x000001804b087812 */ /* 0x000fc600078ec0ff */
[----:B------:R-:W-:Y:S04]  /*184c0*/  SHFL.IDX PT, R49, R49, R2, 0x1c1f ;  /* 0x001c1f0231317589 */ /* 0x000fe800000e0000 */
[----:B------:R-:W-:Y:S04]  /*184d0*/  SHFL.IDX PT, R53, R53, R2, 0x1c1f ;  /* 0x001c1f0235357589 */ /* 0x000fe800000e0000 */
[----:B------:R-:W-:Y:S04]  /*184e0*/  SHFL.IDX PT, R63, R63, R2, 0x1c1f ;  /* 0x001c1f023f3f7589 */ /* 0x000fe800000e0000 */
[----:B------:R-:W-:Y:S04]  /*184f0*/  SHFL.IDX PT, R65, R65, R2, 0x1c1f ;  /* 0x001c1f0241417589 */ /* 0x000fe800000e0000 */
[----:B------:R-:W-:Y:S04]  /*18500*/  SHFL.IDX PT, R67, R67, R2, 0x1c1f ;  /* 0x001c1f0243437589 */ /* 0x000fe800000e0000 */
[----:B------:R-:W4:Y:S04]  /*18510*/  SHFL.IDX PT, R26, R47, R0, 0x1c1f ;  /* 0x001c1f002f1a7589 */ /* 0x000f2800000e0000 */
[----:B------:R-:W4:Y:S04]  /*18520*/  SHFL.IDX PT, R28, R51, R0, 0x1c1f ;  /* 0x001c1f00331c7589 */ /* 0x000f2800000e0000 */
[----:B------:R-:W4:Y:S04]  /*18530*/  SHFL.IDX PT, R30, R55, R0, 0x1c1f ;  /* 0x001c1f00371e7589 */ /* 0x000f2800000e0000 */
[----:B------:R-:W4:Y:S04]  /*18540*/  SHFL.IDX PT, R38, R29, R0, 0x1c1f ;  /* 0x001c1f001d267589 */ /* 0x000f2800000e0000 */
[----:B------:R-:W4:Y:S04]  /*18550*/  SHFL.IDX PT, R40, R27, R0, 0x1c1f ;  /* 0x001c1f001b287589 */ /* 0x000f2800000e0000 */
[----:B------:R0:W4:Y:S01]  /*18560*/  SHFL.IDX PT, R42, R135, R0, 0x1c1f ;  /* 0x001c1f00872a7589 */ /* 0x00012200000e0000 */
[----:B------:R-:W-:Y:S01]  /*18570*/  SHF.R.U64 R8, R8, 0x3, RZ ;  /* 0x0000000308087819 */ /* 0x000fe200000012ff */
[----:B------:R-:W-:-:S02]  /*18580*/  IMAD.X R5, RZ, RZ, R7, P1 ;  /* 0x000000ffff057224 */ /* 0x000fc400008e0607 */
[--C-:B------:R-:W-:Y:S01]  /*18590*/  IMAD.X R9, RZ, RZ, R7.reuse, P2 ;  /* 0x000000ffff097224 */ /* 0x100fe200010e0607 */
[----:B------:R-:W-:Y:S01]  /*185a0*/  LOP3.LUT R8, R8, R75, RZ, 0x3c, !PT ;  /* 0x0000004b08087212 */ /* 0x000fe200078e3cff */
[----:B------:R-:W-:Y:S01]  /*185b0*/  IMAD.X R13, RZ, RZ, R7, P4 ;  /* 0x000000ffff0d7224 */ /* 0x000fe200020e0607 */
[----:B------:R-:W-:Y:S02]  /*185c0*/  MOV R44, R4 ;  /* 0x00000004002c7202 */ /* 0x000fe40000000f00 */
[----:B------:R-:W-:Y:S01]  /*185d0*/  MOV R46, R8 ;  /* 0x00000008002e7202 */ /* 0x000fe20000000f00 */
[----:B0-----:R-:W0:Y:S01]  /*185e0*/  LDC R0, c[0x0][0xbe8] ;  /* 0x0002fa00ff007b82 */ /* 0x001e220000000800 */
[----:B------:R-:W-:Y:S02]  /*185f0*/  SEL R4, R3, R6, P0 ;  /* 0x0000000603047207 */ /* 0x000fe40000000000 */
[----:B------:R-:W-:Y:S02]  /*18600*/  MOV R50, R12 ;  /* 0x0000000c00327202 */ /* 0x000fe40000000f00 */
[----:B------:R-:W-:-:S02]  /*18610*/  SEL R6, R6, R3, P0 ;  /* 0x0000000306067207 */ /* 0x000fc40000000000 */
[----:B-1----:R-:W-:Y:S01]  /*18620*/  SEL R8, R37, R10, P0 ;  /* 0x0000000a25087207 */ /* 0x002fe20000000000 */
[----:B------:R-:W1:Y:S01]  /*18630*/  LDC.64 R2, c[0x0][0xc00] ;  /* 0x00030000ff027b82 */ /* 0x000e620000000a00 */
[----:B--2---:R-:W-:Y:S02]  /*18640*/  SEL R5, R57, R32, P0 ;  /* 0x0000002039057207 */ /* 0x004fe40000000000 */
[----:B------:R-:W-:-:S05]  /*18650*/  SEL R7, R32, R57, P0 ;  /* 0x0000003920077207 */ /* 0x000fca0000000000 */
[----:B------:R-:W-:Y:S01]  /*18660*/  BAR.SYNC.DEFER_BLOCKING 0x1, 0x180 ;  /* 0x0046000000007b1d */ /* 0x000fe20000010000 */
[----:B------:R-:W-:Y:S02]  /*18670*/  SEL R10, R10, R37, P0 ;  /* 0x000000250a0a7207 */ /* 0x000fe40000000000 */
[----:B---3--:R-:W-:Y:S02]  /*18680*/  SEL R12, R41, R14, P0 ;  /* 0x0000000e290c7207 */ /* 0x008fe40000000000 */
[----:B----4-:R-:W-:Y:S02]  /*18690*/  SEL R9, R59, R34, P0 ;  /* 0x000000223b097207 */ /* 0x010fe40000000000 */
[----:B------:R-:W-:Y:S02]  /*186a0*/  SEL R11, R34, R59, P0 ;  /* 0x0000003b220b7207 */ /* 0x000fe40000000000 */
[----:B------:R-:W-:Y:S02]  /*186b0*/  SEL R14, R14, R41, P0 ;  /* 0x000000290e0e7207 */ /* 0x000fe40000000000 */
[----:B------:R-:W-:-:S02]  /*186c0*/  SEL R13, R61, R36, P0 ;  /* 0x000000243d0d7207 */ /* 0x000fc40000000000 */
[----:B------:R-:W-:Y:S02]  /*186d0*/  SEL R15, R36, R61, P0 ;  /* 0x0000003d240f7207 */ /* 0x000fe40000000000 */
[----:B------:R-:W-:-:S04]  /*186e0*/  ISETP.NE.U32.AND P2, PT, RZ, UR4, PT ;  /* 0x00000004ff007c0c */ /* 0x000fc8000bf45070 */
[----:B------:R-:W-:Y:S01]  /*186f0*/  ISETP.NE.AND.EX P2, PT, RZ, UR5, PT, P2 ;  /* 0x00000005ff007c0c */ /* 0x000fe2000bf45320 */
[----:B------:R-:W-:Y:S01]  /*18700*/  ULDC.64 UR4, c[0x0][0xc08] ;  /* 0x0003020000047ab9 */ /* 0x000fe20000000a00 */
[----:B------:R2:W-:Y:S04]  /*18710*/  STSM.16.M88.4 [R54], R4 ;  /* 0x0000000436007844 */ /* 0x0005e80000000200 */
[----:B------:R3:W-:Y:S04]  /*18720*/  STSM.16.M88.4 [R52], R8 ;  /* 0x0000000834007844 */ /* 0x0007e80000000200 */
[----:B------:R4:W-:Y:S01]  /*18730*/  STSM.16.M88.4 [R50], R12 ;  /* 0x0000000c32007844 */ /* 0x0009e20000000200 */
[----:B--2---:R-:W-:-:S02]  /*18740*/  SEL R4, R45, R26, P0 ;  /* 0x0000001a2d047207 */ /* 0x004fc40000000000 */
[----:B------:R-:W-:Y:S02]  /*18750*/  SEL R6, R26, R45, P0 ;  /* 0x0000002d1a067207 */ /* 0x000fe40000000000 */
[----:B---3--:R-:W-:Y:S02]  /*18760*/  SEL R8, R49, R28, P0 ;  /* 0x0000001c31087207 */ /* 0x008fe40000000000 */
[----:B------:R-:W-:Y:S02]  /*18770*/  SEL R10, R28, R49, P0 ;  /* 0x000000311c0a7207 */ /* 0x000fe40000000000 */
[----:B----4-:R-:W-:Y:S02]  /*18780*/  SEL R12, R53, R30, P0 ;  /* 0x0000001e350c7207 */ /* 0x010fe40000000000 */
[----:B------:R-:W-:Y:S02]  /*18790*/  SEL R14, R30, R53, P0 ;  /* 0x000000351e0e7207 */ /* 0x000fe40000000000 */
[----:B------:R-:W-:-:S02]  /*187a0*/  SEL R5, R63, R38, P0 ;  /* 0x000000263f057207 */ /* 0x000fc40000000000 */
[----:B------:R-:W-:Y:S02]  /*187b0*/  SEL R7, R38, R63, P0 ;  /* 0x0000003f26077207 */ /* 0x000fe40000000000 */
[----:B------:R-:W-:Y:S02]  /*187c0*/  SEL R9, R65, R40, P0 ;  /* 0x0000002841097207 */ /* 0x000fe40000000000 */
[----:B------:R-:W-:Y:S02]  /*187d0*/  SEL R11, R40, R65, P0 ;  /* 0x00000041280b7207 */ /* 0x000fe40000000000 */
[----:B------:R-:W-:Y:S02]  /*187e0*/  SEL R13, R67, R42, P0 ;  /* 0x0000002a430d7207 */ /* 0x000fe40000000000 */
[----:B------:R-:W-:Y:S02]  /*187f0*/  SEL R15, R42, R67, P0 ;  /* 0x000000432a0f7207 */ /* 0x000fe40000000000 */
[----:B------:R-:W-:-:S04]  /*18800*/  ISETP.NE.U32.AND P0, PT, RZ, UR4, PT ;  /* 0x00000004ff007c0c */ /* 0x000fc8000bf05070 */
[----:B------:R-:W-:Y:S01]  /*18810*/  ISETP.NE.AND.EX P0, PT, RZ, UR5, PT, P0 ;  /* 0x00000005ff007c0c */ /* 0x000fe2000bf05300 */
[----:B-1----:R-:W-:Y:S01]  /*18820*/  IMAD.WIDE R26, R60, 0x4, R2 ;  /* 0x000000043c1a7825 */ /* 0x002fe200078e0202 */
[----:B------:R1:W-:Y:S04]  /*18830*/  STSM.16.M88.4 [R48], R4 ;  /* 0x0000000430007844 */ /* 0x0003e80000000200 */
[----:B------:R-:W-:Y:S07]  /*18840*/  STSM.16.M88.4 [R46], R8 ;  /* 0x000000082e007844 */ /* 0x000fee0000000200 */
[----:B------:R-:W2:Y:S01]  /*18850*/  @P0 LDC.64 R2, c[0x0][0xc08] ;  /* 0x00030200ff020b82 */ /* 0x000ea20000000a00 */
[----:B------:R3:W-:Y:S01]  /*18860*/  STSM.16.M88.4 [R44], R12 ;  /* 0x0000000c2c007844 */ /* 0x0007e20000000200 */
[----:B------:R-:W-:Y:S01]  /*18870*/  ULDC UR4, c[0x0][0xa88] ;  /* 0x0002a20000047ab9 */ /* 0x000fe20000000800 */
[----:B------:R-:W-:-:S05]  /*18880*/  IMAD.MOV.U32 R37, RZ, RZ, RZ ;  /* 0x000000ffff257224 */ /* 0x000fca00078e00ff */
[----:B------:R-:W-:Y:S01]  /*18890*/  BAR.SYNC.DEFER_BLOCKING 0x1, 0x180 ;  /* 0x0046000000007b1d */ /* 0x000fe20000010000 */
[----:B------:R-:W-:Y:S02]  /*188a0*/  IMAD.U32 R39, RZ, RZ, UR4 ;  /* 0x00000004ff277e24 */ /* 0x000fe4000f8e00ff */
[----:B--2---:R-:W-:-:S03]  /*188b0*/  @P0 IMAD.WIDE R2, R60, 0x4, R2 ;  /* 0x000000043c020825 */ /* 0x004fc600078e0202 */
[----:B------:R2:W5:Y:S04]  /*188c0*/  @P2 LDG.E R37, desc[UR42][R26.64] ;  /* 0x0000002a1a252981 */ /* 0x000568000c1e1900 */
[----:B------:R2:W5:Y:S01]  /*188d0*/  @P0 LDG.E R39, desc[UR42][R2.64] ;  /* 0x0000002a02270981 */ /* 0x000562000c1e1900 */
[----:B0-----:R-:W-:-:S13]  /*188e0*/  ISETP.NE.AND P1, PT, R0, 0x1, PT ;  /* 0x000000010000780c */ /* 0x001fda0003f25270 */
[----:B-1----:R-:W0:Y:S08]  /*188f0*/  @P1 LDC R4, c[0x0][0xbec] ;  /* 0x0002fb00ff041b82 */ /* 0x002e300000000800 */
[----:B------:R-:W1:Y:S01]  /*18900*/  @P1 LDC R5, c[0x0][0xbf0] ;  /* 0x0002fc00ff051b82 */ /* 0x000e620000000800 */
[----:B---3--:R-:W-:Y:S01]  /*18910*/  IMAD.IADD R13, R62, 0x1, R56 ;  /* 0x000000013e0d7824 */ /* 0x008fe200078e0238 */
[----:B------:R-:W-:-:S03]  /*18920*/  SHF.R.S32.HI R36, RZ, 0x1f, R58 ;  /* 0x0000001fff247819 */ /* 0x000fc6000001143a */
[----:B------:R-:W-:Y:S02]  /*18930*/  IMAD.MOV.U32 R7, RZ, RZ, R13 ;  /* 0x000000ffff077224 */ /* 0x000fe400078e000d */
[----:B0-----:R-:W-:Y:S01]  /*18940*/  @P1 IMAD.HI.U32 R4, R13, R4, RZ ;  /* 0x000000040d041227 */ /* 0x001fe200078e00ff */
[----:B--2---:R-:W-:Y:S06]  /*18950*/  @P0 BRA `(.L_x_1469) ;  /* 0x0000000000100947 */ /* 0x004fec0003800000 */
[----:B------:R-:W-:Y:S05]  /*18960*/  @!P2 BRA `(.L_x_1469) ;  /* 0x00000000000ca947 */ /* 0x000fea0003800000 */
[----:B------:R-:W2:Y:S04]  /*18970*/  LDG.E R2, desc[UR42][R26.64] ;  /* 0x0000002a1a027981 */ /* 0x000ea8000c1e1900 */
[----:B-----5:R-:W2:Y:S02]  /*18980*/  LDG.E R39, desc[UR42][R26.64+0x4] ;  /* 0x0000042a1a277981 */ /* 0x020ea4000c1e1900 */
[----:B--2---:R-:W-:-:S07]  /*18990*/  IMAD.IADD R39, R39, 0x1, -R2 ;  /* 0x0000000127277824 */ /* 0x004fce00078e0a02 */
.L_x_1469:
[----:B------:R-:W2:Y:S01]  /*189a0*/  LDL R49, [R1+0x54] ;  /* 0x0000540001317983 */ /* 0x000ea20000100800 */
[----:B------:R-:W-:-:S03]  /*189b0*/  ULDC.64 UR4, c[0x0][0xb90] ;  /* 0x0002e40000047ab9 */ /* 0x000fc60000000a00 */
[----:B------:R-:W3:Y:S01]  /*189c0*/  LDL R14, [R1+0x7c] ;  /* 0x00007c00010e7983 */ /* 0x000ee20000100800 */
[----:B------:R-:W0:Y:S01]  /*189d0*/  S2R R3, SR_TID.X ;  /* 0x0000000000037919 */ /* 0x000e220000002100 */
[----:B------:R-:W4:Y:S01]  /*189e0*/  S2R R15, SR_TID.X ;  /* 0x00000000000f7919 */ /* 0x000f220000002100 */
[----:B-1----:R-:W-:Y:S01]  /*189f0*/  @P1 SHF.R.U32.HI R7, RZ, R5, R4 ;  /* 0x00000005ff071219 */ /* 0x002fe20000011604 */
[----:B------:R-:W-:Y:S01]  /*18a00*/  IMAD R4, R36, UR4, RZ ;  /* 0x0000000424047c24 */ /* 0x000fe2000f8e02ff */
[----:B------:R-:W-:Y:S01]  /*18a10*/  SHF.R.S32.HI R38, RZ, 0x1f, R60 ;  /* 0x0000001fff267819 */ /* 0x000fe2000001143c */
[----:B-----5:R-:W-:Y:S01]  /*18a20*/  IMAD.MOV.U32 R2, RZ, RZ, R37 ;  /* 0x000000ffff027224 */ /* 0x020fe200078e0025 */
[----:B------:R1:W5:Y:S01]  /*18a30*/  LDL R48, [R1+0x88] ;  /* 0x0000880001307983 */ /* 0x0003620000100800 */
[----:B------:R-:W-:Y:S01]  /*18a40*/  IMAD R11, R58, UR5, R4 ;  /* 0x000000053a0b7c24 */ /* 0x000fe2000f8e0204 */
[----:B------:R-:W1:Y:S01]  /*18a50*/  @P1 LDC R45, c[0x0][0xbec] ;  /* 0x0002fb00ff2d1b82 */ /* 0x000e620000000800 */
[----:B0-----:R-:W-:-:S05]  /*18a60*/  VIADD R47, R3, 0xffffff80 ;  /* 0xffffff80032f7836 */ /* 0x001fca0000000000 */
[----:B------:R-:W-:-:S04]  /*18a70*/  SHF.R.S32.HI R50, RZ, 0x1f, R47 ;  /* 0x0000001fff327819 */ /* 0x000fc8000001142f */
[----:B------:R-:W-:Y:S02]  /*18a80*/  LEA.HI R50, R50, R47, RZ, 0x2 ;  /* 0x0000002f32327211 */ /* 0x000fe400078f10ff */
[----:B------:R-:W-:Y:S02]  /*18a90*/  SHF.R.S32.HI R3, RZ, 0x1f, R37 ;  /* 0x0000001fff037819 */ /* 0x000fe40000011425 */
[----:B------:R-:W-:Y:S01]  /*18aa0*/  SHF.R.S32.HI R50, RZ, 0x2, R50 ;  /* 0x00000002ff327819 */ /* 0x000fe20000011432 */
[----:B------:R-:W-:Y:S01]  /*18ab0*/  IMAD.WIDE.U32 R4, R58, UR4, R2 ;  /* 0x000000043a047c25 */ /* 0x000fe2000f8e0002 */
[----:B------:R-:W-:Y:S01]  /*18ac0*/  SEL R38, R38, RZ, !P2 ;  /* 0x000000ff26267207 */ /* 0x000fe20005000000 */
[----:B------:R-:W-:Y:S01]  /*18ad0*/  ULDC.64 UR4, c[0x0][0xb98] ;  /* 0x0002e60000047ab9 */ /* 0x000fe20000000a00 */
[----:B------:R-:W-:Y:S01]  /*18ae0*/  SEL R2, R60, RZ, !P2 ;  /* 0x000000ff3c027207 */ /* 0x000fe20005000000 */
[----:B------:R-:W-:Y:S02]  /*18af0*/  IMAD.IADD R5, R5, 0x1, R11 ;  /* 0x0000000105057824 */ /* 0x000fe400078e020b */
[----:B------:R-:W-:-:S02]  /*18b00*/  IMAD R11, R38, UR4, RZ ;  /* 0x00000004260b7c24 */ /* 0x000fc4000f8e02ff */
[----:B------:R-:W-:-:S04]  /*18b10*/  IMAD.WIDE.U32 R4, R2, UR4, R4 ;  /* 0x0000000402047c25 */ /* 0x000fc8000f8e0004 */
[----:B------:R-:W-:Y:S01]  /*18b20*/  IMAD R10, R2, UR5, R11 ;  /* 0x00000005020a7c24 */ /* 0x000fe2000f8e020b */
[----:B------:R-:W-:Y:S01]  /*18b30*/  SHF.R.S32.HI R11, RZ, 0x1f, R7 ;  /* 0x0000001fff0b7819 */ /* 0x000fe20000011407 */
[----:B------:R-:W-:Y:S01]  /*18b40*/  ULDC.64 UR4, c[0x0][0xb88] ;  /* 0x0002e20000047ab9 */ /* 0x000fe20000000a00 */
[----:B------:R-:W-:Y:S01]  /*18b50*/  IADD3 R4, P0, R7, R4, RZ ;  /* 0x0000000407047210 */ /* 0x000fe20007f1e0ff */
[----:B----4-:R-:W-:-:S03]  /*18b60*/  VIADD R30, R15, 0xffffff80 ;  /* 0xffffff800f1e7836 */ /* 0x010fc60000000000 */
[----:B------:R-:W-:Y:S02]  /*18b70*/  IADD3.X R5, R11, R5, R10, P0, !PT ;  /* 0x000000050b057210 */ /* 0x000fe400007fe40a */
[----:B------:R-:W-:-:S04]  /*18b80*/  SHF.R.S32.HI R15, RZ, 0x1f, R30 ;  /* 0x0000001fff0f7819 */ /* 0x000fc8000001141e */
[----:B------:R-:W-:-:S04]  /*18b90*/  LEA.HI R15, R15, R30, RZ, 0x7 ;  /* 0x0000001e0f0f7211 */ /* 0x000fc800078f38ff */
[----:B------:R-:W-:Y:S01]  /*18ba0*/  LOP3.LUT R15, R15, 0xffffff80, RZ, 0xc0, !PT ;  /* 0xffffff800f0f7812 */ /* 0x000fe200078ec0ff */
[----:B------:R-:W-:-:S04]  /*18bb0*/  IMAD R39, R39, R0, RZ ;  /* 0x0000000027277224 */ /* 0x000fc800078e02ff */
[----:B------:R-:W-:Y:S01]  /*18bc0*/  IMAD.IADD R15, R30, 0x1, -R15 ;  /* 0x000000011e0f7824 */ /* 0x000fe200078e0a0f */
[----:B------:R-:W-:-:S04]  /*18bd0*/  SHF.R.S32.HI R46, RZ, 0x1f, R47 ;  /* 0x0000001fff2e7819 */ /* 0x000fc8000001142f */
[----:B------:R-:W-:-:S04]  /*18be0*/  LEA.HI R46, R46, R47, RZ, 0x2 ;  /* 0x0000002f2e2e7211 */ /* 0x000fc800078f10ff */
[----:B------:R-:W-:-:S05]  /*18bf0*/  LOP3.LUT R46, R46, 0xfffffffc, RZ, 0xc0, !PT ;  /* 0xfffffffc2e2e7812 */ /* 0x000fca00078ec0ff */
[----:B------:R-:W-:Y:S02]  /*18c00*/  IMAD.IADD R46, R47, 0x1, -R46 ;  /* 0x000000012f2e7824 */ /* 0x000fe400078e0a2e */
[----:B------:R0:W5:Y:S01]  /*18c10*/  LDL R47, [R1+0x64] ;  /* 0x00006400012f7983 */ /* 0x0001620000100800 */
[----:B--2---:R-:W-:-:S04]  /*18c20*/  IMAD R9, R50, 0x20, R49 ;  /* 0x0000002032097824 */ /* 0x004fc800078e0231 */
[----:B------:R-:W-:-:S04]  /*18c30*/  IMAD.WIDE R24, R9, 0x2, R24 ;  /* 0x0000000209187825 */ /* 0x000fc800078e0218 */
[----:B------:R-:W-:-:S04]  /*18c40*/  IMAD.MOV R9, RZ, RZ, -R7 ;  /* 0x000000ffff097224 */ /* 0x000fc800078e0a07 */
[----:B------:R-:W-:-:S05]  /*18c50*/  IMAD R9, R0, R9, R13 ;  /* 0x0000000900097224 */ /* 0x000fca00078e020d */
[----:B------:R-:W-:Y:S01]  /*18c60*/  SHF.R.S32.HI R6, RZ, 0x1f, R9 ;  /* 0x0000001fff067819 */ /* 0x000fe20000011409 */
[----:B------:R-:W-:-:S04]  /*18c70*/  IMAD.WIDE.U32 R4, R9, UR4, R4 ;  /* 0x0000000409047c25 */ /* 0x000fc8000f8e0004 */
[----:B------:R-:W-:-:S04]  /*18c80*/  IMAD R6, R6, UR4, RZ ;  /* 0x0000000406067c24 */ /* 0x000fc8000f8e02ff */
[----:B------:R-:W-:Y:S01]  /*18c90*/  IMAD R7, R9, UR5, R6 ;  /* 0x0000000509077c24 */ /* 0x000fe2000f8e0206 */
[----:B------:R-:W-:Y:S02]  /*18ca0*/  ULDC.64 UR4, c[0x0][0xb50] ;  /* 0x0002d40000047ab9 */ /* 0x000fe40000000a00 */
[----:B------:R-:W-:Y:S01]  /*18cb0*/  LEA R6, P0, R4, UR4, 0x2 ;  /* 0x0000000404067c11 */ /* 0x000fe2000f8010ff */
[----:B------:R-:W-:-:S05]  /*18cc0*/  IMAD.IADD R5, R5, 0x1, R7 ;  /* 0x0000000105057824 */ /* 0x000fca00078e0207 */
[----:B------:R-:W-:Y:S01]  /*18cd0*/  LEA.HI.X R10, R4, UR5, R5, 0x2, P0 ;  /* 0x00000005040a7c11 */ /* 0x000fe200080f1405 */
[----:B------:R-:W-:Y:S01]  /*18ce0*/  SHFL.IDX PT, R40, R6, RZ, 0x1c1f ;  /* 0x001c1fff06287589 */ /* 0x000fe200000e0000 */
[----:B---3--:R-:W-:Y:S01]  /*18cf0*/  IMAD.IADD R14, R14, 0x1, R56 ;  /* 0x000000010e0e7824 */ /* 0x008fe200078e0238 */
[----:B------:R-:W-:Y:S01]  /*18d00*/  IADD3 R13, P2, R24, 0x1800, RZ ;  /* 0x00001800180d7810 */ /* 0x000fe20007f5e0ff */
[----:B------:R-:W-:Y:S01]  /*18d10*/  ULDC.64 UR4, c[0x0][0xaa0] ;  /* 0x0002a80000047ab9 */ /* 0x000fe20000000a00 */
[----:B------:R-:W2:Y:S04]  /*18d20*/  SHFL.IDX PT, R41, R10, RZ, 0x1c1f ;  /* 0x001c1fff0a297589 */ /* 0x000ea800000e0000 */
[----:B------:R-:W-:Y:S04]  /*18d30*/  SHFL.IDX PT, R42, R6, 0x1, 0x1c1f ;  /* 0x003c1f00062a7f89 */ /* 0x000fe800000e0000 */
[----:B------:R-:W3:Y:S01]  /*18d40*/  SHFL.IDX PT, R43, R10, 0x1, 0x1c1f ;  /* 0x003c1f000a2b7f89 */ /* 0x000ee200000e0000 */
[----:B------:R-:W-:Y:S01]  /*18d50*/  LOP3.LUT P0, RZ, R15, 0x3, RZ, 0xc0, !PT ;  /* 0x000000030fff7812 */ /* 0x000fe2000780c0ff */
[----:B------:R-:W-:-:S02]  /*18d60*/  VIADD R4, R14, 0x8 ;  /* 0x000000080e047836 */ /* 0x000fc40000000000 */
[----:B------:R-:W-:Y:S01]  /*18d70*/  IMAD.X R9, RZ, RZ, R25, P2 ;  /* 0x000000ffff097224 */ /* 0x000fe200010e0619 */
[-C--:B------:R-:W-:Y:S02]  /*18d80*/  ISETP.GE.OR P2, PT, R14, R39.reuse, P0 ;  /* 0x000000270e00720c */ /* 0x080fe40000746670 */
[----:B------:R-:W-:Y:S01]  /*18d90*/  ISETP.GE.OR P0, PT, R4, R39, P0 ;  /* 0x000000270400720c */ /* 0x000fe20000706670 */
[----:B------:R-:W-:Y:S02]  /*18da0*/  IMAD R44, R3, UR4, RZ ;  /* 0x00000004032c7c24 */ /* 0x000fe4000f8e02ff */
[----:B------:R-:W-:Y:S02]  /*18db0*/  IMAD R3, R46, 0x60, R50 ;  /* 0x000000602e037824 */ /* 0x000fe400078e0232 */
[----:B------:R0:W5:Y:S06]  /*18dc0*/  LDL R46, [R1+0x84] ;  /* 0x00008400012e7983 */ /* 0x00016c0000100800 */
[----:B--2---:R-:W-:Y:S04]  /*18dd0*/  @!P2 ST.E desc[UR42][R40.64], R20 ;  /* 0x000000142800a985 */ /* 0x004fe8000c10192a */
[----:B---3--:R2:W-:Y:S04]  /*18de0*/  @!P0 ST.E desc[UR42][R42.64], R21 ;  /* 0x000000152a008985 */ /* 0x0085e8000c10192a */
[----:B--2---:R0:W5:Y:S01]  /*18df0*/  LDL R43, [R1+0x68] ;  /* 0x00006800012b7983 */ /* 0x0041620000100800 */
[----:B------:R-:W2:Y:S01]  /*18e00*/  @P1 LDC R42, c[0x0][0xbf0] ;  /* 0x0002fc00ff2a1b82 */ /* 0x000ea20000000800 */
[----:B------:R-:W-:Y:S01]  /*18e10*/  LOP3.LUT R8, R13, 0x180, RZ, 0xc0, !PT ;  /* 0x000001800d087812 */ /* 0x000fe200078ec0ff */
[----:B------:R-:W-:-:S02]  /*18e20*/  IMAD R41, R37, UR5, R44 ;  /* 0x0000000525297c24 */ /* 0x000fc4000f8e022c */
[----:B------:R-:W-:Y:S01]  /*18e30*/  IMAD.WIDE.U32 R20, R37, UR4, RZ ;  /* 0x0000000425147c25 */ /* 0x000fe2000f8e00ff */
[----:B------:R-:W-:Y:S01]  /*18e40*/  SHF.R.U64 R8, R8, 0x3, RZ ;  /* 0x0000000308087819 */ /* 0x000fe200000012ff */
[----:B------:R-:W-:Y:S02]  /*18e50*/  ULDC.64 UR4, c[0x0][0xae8] ;  /* 0x0002ba0000047ab9 */ /* 0x000fe40000000a00 */
[----:B------:R-:W-:Y:S02]  /*18e60*/  IMAD.IADD R21, R21, 0x1, R41 ;  /* 0x0000000115157824 */ /* 0x000fe400078e0229 */
[----:B------:R-:W-:Y:S01]  /*18e70*/  IMAD R36, R36, UR4, RZ ;  /* 0x0000000424247c24 */ /* 0x000fe2000f8e02ff */
[----:B------:R-:W-:Y:S01]  /*18e80*/  LOP3.LUT R8, R8, R13, RZ, 0x3c, !PT ;  /* 0x0000000d08087212 */ /* 0x000fe200078e3cff */
[----:B------:R-:W-:Y:S01]  /*18e90*/  IMAD.IADD R40, R56, 0x1, R3 ;  /* 0x0000000138287824 */ /* 0x000fe200078e0203 */
[----:B------:R-:W-:Y:S01]  /*18ea0*/  IADD3 R13, P6, R24, 0x3000, RZ ;  /* 0x00003000180d7810 */ /* 0x000fe20007fde0ff */
[----:B------:R-:W-:Y:S01]  /*18eb0*/  IMAD R37, R58, UR5, R36 ;  /* 0x000000053a257c24 */ /* 0x000fe2000f8e0224 */
[----:B------:R-:W-:Y:S01]  /*18ec0*/  IADD3 R27, P5, R24, 0x4800, RZ ;  /* 0x00004800181b7810 */ /* 0x000fe20007fbe0ff */
[----:B------:R-:W-:Y:S01]  /*18ed0*/  IMAD.WIDE.U32 R20, R58, UR4, R20 ;  /* 0x000000043a147c25 */ /* 0x000fe2000f8e0014 */
[C---:B------:R-:W-:Y:S01]  /*18ee0*/  IADD3 R29, P4, R24.reuse, 0x6000, RZ ;  /* 0x00006000181d7810 */ /* 0x040fe20007f9e0ff */
[----:B------:R-:W-:Y:S01]  /*18ef0*/  ULDC.64 UR4, c[0x0][0xaf0] ;  /* 0x0002bc0000047ab9 */ /* 0x000fe20000000a00 */
[----:B------:R-:W-:Y:S01]  /*18f00*/  IADD3 R7, P3, R24, 0x7800, RZ ;  /* 0x0000780018077810 */ /* 0x000fe20007f7e0ff */
[----:B-1----:R-:W-:Y:S01]  /*18f10*/  @P1 IMAD.HI.U32 R3, R40, R45, RZ ;  /* 0x0000002d28031227 */ /* 0x002fe200078e00ff */
[----:B------:R-:W-:Y:S01]  /*18f20*/  LOP3.LUT R12, R13, 0x180, RZ, 0xc0, !PT ;  /* 0x000001800d0c7812 */ /* 0x000fe200078ec0ff */
[----:B------:R-:W5:Y:S01]  /*18f30*/  LD.E.128 R8, desc[UR42][R8.64] ;  /* 0x0000002a08087980 */ /* 0x000f62000c101d00 */
[----:B------:R-:W-:Y:S01]  /*18f40*/  LOP3.LUT R26, R27, 0x180, RZ, 0xc0, !PT ;  /* 0x000001801b1a7812 */ /* 0x000fe200078ec0ff */
[----:B------:R-:W-:Y:S01]  /*18f50*/  IMAD.IADD R21, R21, 0x1, R37 ;  /* 0x0000000115157824 */ /* 0x000fe200078e0225 */
[----:B------:R-:W-:-:S02]  /*18f60*/  LOP3.LUT R28, R29, 0x180, RZ, 0xc0, !PT ;  /* 0x000001801d1c7812 */ /* 0x000fc400078ec0ff */
[----:B------:R-:W-:Y:S01]  /*18f70*/  LOP3.LUT R5, R24, 0x180, RZ, 0xc0, !PT ;  /* 0x0000018018057812 */ /* 0x000fe200078ec0ff */
[----:B------:R-:W-:Y:S01]  /*18f80*/  IMAD.MOV.U32 R37, RZ, RZ, R40 ;  /* 0x000000ffff257224 */ /* 0x000fe200078e0028 */
[----:B------:R-:W-:Y:S01]  /*18f90*/  LOP3.LUT R6, R7, 0x180, RZ, 0xc0, !PT ;  /* 0x0000018007067812 */ /* 0x000fe200078ec0ff */
[----:B------:R-:W-:Y:S01]  /*18fa0*/  IMAD R41, R38, UR4, RZ ;  /* 0x0000000426297c24 */ /* 0x000fe2000f8e02ff */
[----:B--2---:R-:W-:Y:S02]  /*18fb0*/  @P1 SHF.R.U32.HI R37, RZ, R42, R3 ;  /* 0x0000002aff251219 */ /* 0x004fe40000011603 */
[----:B------:R-:W-:Y:S02]  /*18fc0*/  SHF.R.U64 R12, R12, 0x3, RZ ;  /* 0x000000030c0c7819 */ /* 0x000fe400000012ff */
[----:B------:R-:W-:Y:S02]  /*18fd0*/  SHF.R.U64 R26, R26, 0x3, RZ ;  /* 0x000000031a1a7819 */ /* 0x000fe400000012ff */
[----:B------:R-:W-:-:S02]  /*18fe0*/  SHF.R.U64 R28, R28, 0x3, RZ ;  /* 0x000000031c1c7819 */ /* 0x000fc400000012ff */
[----:B------:R-:W-:Y:S01]  /*18ff0*/  SHF.R.U64 R5, R5, 0x3, RZ ;  /* 0x0000000305057819 */ /* 0x000fe200000012ff */
[----:B------:R-:W-:Y:S01]  /*19000*/  IMAD R41, R2, UR5, R41 ;  /* 0x0000000502297c24 */ /* 0x000fe2000f8e0229 */
[----:B------:R-:W-:Y:S01]  /*19010*/  SHF.R.U64 R6, R6, 0x3, RZ ;  /* 0x0000000306067819 */ /* 0x000fe200000012ff */
[----:B------:R-:W-:Y:S01]  /*19020*/  IMAD.WIDE.U32 R2, R2, UR4, R20 ;  /* 0x0000000402027c25 */ /* 0x000fe2000f8e0014 */
[----:B------:R-:W-:Y:S01]  /*19030*/  LOP3.LUT R12, R12, R13, RZ, 0x3c, !PT ;  /* 0x0000000d0c0c7212 */ /* 0x000fe200078e3cff */
        /* <DEDUP_REMOVED lines=8> */
[----:B------:R-:W-:Y:S01]  /*190c0*/  IMAD.X R29, RZ, RZ, R25, P4 ;  /* 0x000000ffff1d7224 */ /* 0x000fe200020e0619 */
[----:B------:R-:W-:Y:S01]  /*190d0*/  SHF.R.S32.HI R20, RZ, 0x1f, R37 ;  /* 0x0000001fff147819 */ /* 0x000fe20000011425 */
[--C-:B------:R-:W-:Y:S01]  /*190e0*/  IMAD.X R33, RZ, RZ, R25.reuse, P3 ;  /* 0x000000ffff217224 */ /* 0x100fe200018e0619 */
[----:B------:R-:W5:Y:S01]  /*190f0*/  LD.E.128 R12, desc[UR42][R12.64] ;  /* 0x0000002a0c0c7980 */ /* 0x000f62000c101d00 */
[----:B------:R-:W-:-:S02]  /*19100*/  IMAD.MOV.U32 R5, RZ, RZ, R25 ;  /* 0x000000ffff057224 */ /* 0x000fc400078e0019 */
[----:B------:R-:W-:Y:S01]  /*19110*/  IMAD R21, R0, R21, R40 ;  /* 0x0000001500157224 */ /* 0x000fe200078e0228 */
[----:B------:R-:W5:Y:S01]  /*19120*/  LD.E.128 R24, desc[UR42][R26.64] ;  /* 0x0000002a1a187980 */ /* 0x000f62000c101d00 */
[----:B------:R-:W-:Y:S02]  /*19130*/  IMAD.IADD R3, R3, 0x1, R41 ;  /* 0x0000000103037824 */ /* 0x000fe400078e0229 */
[----:B------:R-:W-:Y:S01]  /*19140*/  IMAD R20, R20, UR4, RZ ;  /* 0x0000000414147c24 */ /* 0x000fe2000f8e02ff */
[----:B------:R-:W5:Y:S01]  /*19150*/  LD.E.128 R4, desc[UR42][R4.64] ;  /* 0x0000002a04047980 */ /* 0x000f62000c101d00 */
[----:B------:R-:W-:-:S03]  /*19160*/  SHF.R.S32.HI R0, RZ, 0x1f, R21 ;  /* 0x0000001fff007819 */ /* 0x000fc60000011415 */
[----:B------:R-:W5:Y:S01]  /*19170*/  LD.E.128 R28, desc[UR42][R28.64] ;  /* 0x0000002a1c1c7980 */ /* 0x000f62000c101d00 */
[----:B------:R-:W-:-:S03]  /*19180*/  IMAD R41, R37, UR5, R20 ;  /* 0x0000000525297c24 */ /* 0x000fc6000f8e0214 */
[----:B------:R-:W5:Y:S01]  /*19190*/  LD.E.128 R32, desc[UR42][R32.64] ;  /* 0x0000002a20207980 */ /* 0x000f62000c101d00 */
[----:B------:R-:W-:Y:S01]  /*191a0*/  IMAD.WIDE.U32 R2, R37, UR4, R2 ;  /* 0x0000000425027c25 */ /* 0x000fe2000f8e0002 */
[----:B------:R-:W-:Y:S01]  /*191b0*/  ULDC.64 UR4, c[0x0][0xad8] ;  /* 0x0002b60000047ab9 */ /* 0x000fe20000000a00 */
        /* <DEDUP_REMOVED lines=8> */
[----:B------:R-:W-:Y:S02]  /*19240*/  IMAD.IADD R44, R50, 0x1, R56 ;  /* 0x00000001322c7824 */ /* 0x000fe400078e0238 */
        /* <DEDUP_REMOVED lines=19> */
[----:B------:R-:W-:Y:S02]  /*19380*/  @!P2 LEA R40, P4, R43, R20, 0x1 ;  /* 0x000000142b28a211 */ /* 0x000fe400078808ff */
[----:B--2---:R-:W-:Y:S01]  /*19390*/  @!P0 IMAD.WIDE R2, R49, 0x2, R20 ;  /* 0x0000000231028825 */ /* 0x004fe200078e0214 */
[-C--:B------:R-:W-:Y:S02]  /*193a0*/  @!P1 LEA.HI.X R37, R47, R21.reuse, R48, 0x1, P3 ;  /* 0x000000152f259211 */ /* 0x080fe400018f0c30 */
[----:B------:R-:W-:Y:S02]  /*193b0*/  @!P2 LEA.HI.X R41, R43, R21, R46, 0x1, P4 ;  /* 0x000000152b29a211 */ /* 0x000fe400020f0c2e */
[----:B------:R3:W-:Y:S04]  /*193c0*/  @!P0 ST.E.128 desc[UR42][R2.64], R4 ;  /* 0x0000000402008985 */ /* 0x0007e8000c101d2a */
[----:B------:R3:W-:Y:S04]  /*193d0*/  @!P1 ST.E.128 desc[UR42][R36.64], R12 ;  /* 0x0000000c24009985 */ /* 0x0007e8000c101d2a */
[----:B------:R3:W-:Y:S02]  /*193e0*/  @!P2 ST.E.128 desc[UR42][R40.64], R28 ;  /* 0x0000001c2800a985 */ /* 0x0007e4000c101d2a */
.L_x_1471:
[----:B------:R-:W-:Y:S05]  /*193f0*/  BSYNC B1 ;  /* 0x0000000000017941 */ /* 0x000fea0003800000 */
.L_x_1470:
        /* <DEDUP_REMOVED lines=8> */
[----:B----4-:R-:W-:Y:S02]  /*19480*/  @!P2 LEA R6, P0, R47, R4, 0x1 ;  /* 0x000000042f06a211 */ /* 0x010fe400078008ff */
        /* <DEDUP_REMOVED lines=10> */
.L_x_1468:
[----:B------:R-:W2:Y:S01]  /*19530*/  LDL R9, [R1+0x5c] ;  /* 0x00005c0001097983 */ /* 0x000ea20000100800 */
[----:B------:R-:W-:Y:S01]  /*19540*/  ULDC.64 UR4, c[0x0][0xc00] ;  /* 0x0003000000047ab9 */ /* 0x000fe20000000a00 */
[----:B0-----:R-:W2:Y:S01]  /*19550*/  LDC.64 R2, c[0x0][0xc00] ;  /* 0x00030000ff027b82 */ /* 0x001ea20000000a00 */
[----:B------:R-:W-:Y:S01]  /*19560*/  ISETP.NE.U32.AND P0, PT, RZ, UR4, PT ;  /* 0x00000004ff007c0c */ /* 0x000fe2000bf05070 */
[----:B------:R-:W-:-:S03]  /*19570*/  IMAD.MOV.U32 R6, RZ, RZ, RZ ;  /* 0x000000ffff067224 */ /* 0x000fc600078e00ff */
[----:B------:R-:W-:Y:S01]  /*19580*/  ISETP.NE.AND.EX P0, PT, RZ, UR5, PT, P0 ;  /* 0x00000005ff007c0c */ /* 0x000fe2000bf05300 */
[----:B------:R-:W-:Y:S02]  /*19590*/  ULDC.64 UR4, c[0x0][0xc08] ;  /* 0x0003020000047ab9 */ /* 0x000fe40000000a00 */
[----:B------:R-:W-:Y:S01]  /*195a0*/  ISETP.NE.U32.AND P1, PT, RZ, UR4, PT ;  /* 0x00000004ff007c0c */ /* 0x000fe2000bf25070 */
[----:B------:R-:W0:Y:S03]  /*195b0*/  LDC R25, c[0x0][0xbe8] ;  /* 0x0002fa00ff197b82 */ /* 0x000e260000000800 */
[----:B------:R-:W-:-:S13]  /*195c0*/  ISETP.NE.AND.EX P1, PT, RZ, UR5, PT, P1 ;  /* 0x00000005ff007c0c */ /* 0x000fda000bf25310 */
[----:B------:R-:W3:Y:S01]  /*195d0*/  @P1 LDC.64 R4, c[0x0][0xc08] ;  /* 0x00030200ff041b82 */ /* 0x000ee20000000a00 */
[----:B------:R-:W-:Y:S02]  /*195e0*/  ULDC UR4, c[0x0][0xa88] ;  /* 0x0002a20000047ab9 */ /* 0x000fe40000000800 */
[----:B------:R-:W-:Y:S01]  /*195f0*/  IMAD.U32 R0, RZ, RZ, UR4 ;  /* 0x00000004ff007e24 */ /* 0x000fe2000f8e00ff */
[----:B------:R-:W4:Y:S01]  /*19600*/  S2R R8, SR_TID.X ;  /* 0x0000000000087919 */ /* 0x000f220000002100 */
[----:B--2---:R-:W-:-:S04]  /*19610*/  IMAD.WIDE R2, R9, 0x4, R2 ;  /* 0x0000000409027825 */ /* 0x004fc800078e0202 */
[----:B---3--:R-:W-:Y:S01]  /*19620*/  @P1 IMAD.WIDE R4, R9, 0x4, R4 ;  /* 0x0000000409041825 */ /* 0x008fe200078e0204 */
[----:B------:R2:W5:Y:S04]  /*19630*/  @P0 LDG.E R6, desc[UR42][R2.64] ;  /* 0x0000002a02060981 */ /* 0x000568000c1e1900 */
[----:B------:R2:W5:Y:S01]  /*19640*/  @P1 LDG.E R0, desc[UR42][R4.64] ;  /* 0x0000002a04001981 */ /* 0x000562000c1e1900 */
[----:B0-----:R-:W-:Y:S01]  /*19650*/  ISETP.NE.AND P2, PT, R25, 0x1, PT ;  /* 0x000000011900780c */ /* 0x001fe20003f45270 */
[----:B----4-:R-:W-:Y:S01]  /*19660*/  VIADD R30, R8, 0xffffff80 ;  /* 0xffffff80081e7836 */ /* 0x010fe20000000000 */
[----:B------:R-:W-:-:S04]  /*19670*/  SHF.R.S32.HI R7, RZ, 0x1f, R9 ;  /* 0x0000001fff077819 */ /* 0x000fc80000011409 */
[----:B------:R-:W-:-:S07]  /*19680*/  ISETP.GE.AND P3, PT, R30, 0xc0, PT ;  /* 0x000000c01e00780c */ /* 0x000fce0003f66270 */
[----:B------:R-:W0:Y:S01]  /*19690*/  @P2 LDC R27, c[0x0][0xbec] ;  /* 0x0002fb00ff1b2b82 */ /* 0x000e220000000800 */
[----:B--2---:R-:W-:Y:S05]  /*196a0*/  @P1 BRA `(.L_x_1473) ;  /* 0x0000000000101947 */ /* 0x004fea0003800000 */
[----:B------:R-:W-:Y:S05]  /*196b0*/  @!P0 BRA `(.L_x_1473) ;  /* 0x00000000000c8947 */ /* 0x000fea0003800000 */
[----:B------:R-:W2:Y:S04]  /*196c0*/  LDG.E R5, desc[UR42][R2.64] ;  /* 0x0000002a02057981 */ /* 0x000ea8000c1e1900 */
[----:B-----5:R-:W2:Y:S02]  /*196d0*/  LDG.E R0, desc[UR42][R2.64+0x4] ;  /* 0x0000042a02007981 */ /* 0x020ea4000c1e1900 */
[----:B--2---:R-:W-:-:S07]  /*196e0*/  IMAD.IADD R0, R0, 0x1, -R5 ;  /* 0x0000000100007824 */ /* 0x004fce00078e0a05 */
.L_x_1473:
[----:B------:R-:W2:Y:S04]  /*196f0*/  LDL R29, [R1+0x58] ;  /* 0x00005800011d7983 */ /* 0x000ea80000100800 */
[----:B------:R3:W5:Y:S01]  /*19700*/  LDL R28, [R1+0x2c] ;  /* 0x00002c00011c7983 */ /* 0x0007620000100800 */
[----:B------:R-:W-:Y:S01]  /*19710*/  BSSY B1, `(.L_x_1474) ;  /* 0x000002c000017945 */ /* 0x000fe20003800000 */
[----:B------:R-:W-:Y:S02]  /*19720*/  SEL R13, R9, RZ, !P0 ;  /* 0x000000ff090d7207 */ /* 0x000fe40004000000 */
[----:B------:R-:W-:Y:S02]  /*19730*/  SEL R12, R7, RZ, !P0 ;  /* 0x000000ff070c7207 */ /* 0x000fe40004000000 */
[----:B-----5:R-:W-:-:S02]  /*19740*/  SHF.R.S32.HI R11, RZ, 0x1f, R6 ;  /* 0x0000001fff0b7819 */ /* 0x020fc40000011406 */
[----:B--2---:R-:W-:Y:S01]  /*19750*/  SHF.R.S32.HI R10, RZ, 0x1f, R29 ;  /* 0x0000001fff0a7819 */ /* 0x004fe2000001141d */
[----:B---3--:R-:W-:Y:S06]  /*19760*/  @P3 BRA `(.L_x_1475) ;  /* 0x0000000000983947 */ /* 0x008fec0003800000 */
[----:B------:R-:W2:Y:S01]  /*19770*/  LDC R9, c[0x0][0xbe8] ;  /* 0x0002fa00ff097b82 */ /* 0x000ea20000000800 */
[----:B------:R-:W-:Y:S01]  /*19780*/  IADD3 R8, R28, -0x80, R8 ;  /* 0xffffff801c087810 */ /* 0x000fe20007ffe008 */
[----:B--2---:R-:W-:-:S05]  /*19790*/  IMAD R2, R0, R9, RZ ;  /* 0x0000000900027224 */ /* 0x004fca00078e02ff */
[----:B------:R-:W-:-:S13]  /*197a0*/  ISETP.GE.AND P0, PT, R8, R2, PT ;  /* 0x000000020800720c */ /* 0x000fda0003f06270 */
[----:B------:R-:W-:Y:S05]  /*197b0*/  @P0 BRA `(.L_x_1475) ;  /* 0x0000000000840947 */ /* 0x000fea0003800000 */
[----:B------:R-:W-:Y:S01]  /*197c0*/  ISETP.NE.AND P0, PT, R9, 0x1, PT ;  /* 0x000000010900780c */ /* 0x000fe20003f05270 */
[----:B------:R-:W-:Y:S01]  /*197d0*/  ULDC.64 UR4, c[0x0][0xb90] ;  /* 0x0002e40000047ab9 */ /* 0x000fe20000000a00 */
[----:B------:R-:W-:Y:S02]  /*197e0*/  IMAD.MOV.U32 R2, RZ, RZ, R6 ;  /* 0x000000ffff027224 */ /* 0x000fe400078e0006 */
[----:B------:R-:W-:Y:S02]  /*197f0*/  IMAD R7, R10, UR4, RZ ;  /* 0x000000040a077c24 */ /* 0x000fe4000f8e02ff */
[----:B------:R-:W-:Y:S02]  /*19800*/  IMAD.MOV.U32 R3, RZ, RZ, R11 ;  /* 0x000000ffff037224 */ /* 0x000fe400078e000b */
[----:B------:R-:W-:Y:S02]  /*19810*/  IMAD.MOV.U32 R5, RZ, RZ, R8 ;  /* 0x000000ffff057224 */ /* 0x000fe400078e0008 */
[----:B------:R-:W-:-:S03]  /*19820*/  IMAD.WIDE.U32 R2, R29, UR4, R2 ;  /* 0x000000041d027c25 */ /* 0x000fc6000f8e0002 */
[----:B------:R-:W2:Y:S01]  /*19830*/  @P0 LDC R15, c[0x0][0xbec] ;  /* 0x0002fb00ff0f0b82 */ /* 0x000ea20000000800 */
[----:B------:R-:W-:Y:S01]  /*19840*/  IMAD R7, R29, UR5, R7 ;  /* 0x000000051d077c24 */ /* 0x000fe2000f8e0207 */
[----:B------:R-:W-:-:S03]  /*19850*/  ULDC.64 UR4, c[0x0][0xb98] ;  /* 0x0002e60000047ab9 */ /* 0x000fc60000000a00 */
[----:B------:R-:W-:-:S03]  /*19860*/  IMAD.IADD R3, R3, 0x1, R7 ;  /* 0x0000000103037824 */ /* 0x000fc600078e0207 */
[----:B------:R-:W3:Y:S01]  /*19870*/  @P0 LDC R21, c[0x0][0xbf0] ;  /* 0x0002fc00ff150b82 */ /* 0x000ee20000000800 */
[----:B------:R-:W-:-:S04]  /*19880*/  IMAD.WIDE.U32 R2, R13, UR4, R2 ;  /* 0x000000040d027c25 */ /* 0x000fc8000f8e0002 */
[----:B--2---:R-:W-:-:S05]  /*19890*/  @P0 IMAD.HI.U32 R4, R8, R15, RZ ;  /* 0x0000000f08040227 */ /* 0x004fca00078e00ff */
[----:B---3--:R-:W-:Y:S01]  /*198a0*/  @P0 SHF.R.U32.HI R5, RZ, R21, R4 ;  /* 0x00000015ff050219 */ /* 0x008fe20000011604 */
        /* <DEDUP_REMOVED lines=18> */
.L_x_1475:
[----:B------:R-:W-:Y:S05]  /*199d0*/  BSYNC B1 ;  /* 0x0000000000017941 */ /* 0x000fea0003800000 */
.L_x_1474:
[----:B------:R3:W5:Y:S04]  /*199e0*/  LDL R14, [R1+0x68] ;  /* 0x00006800010e7983 */ /* 0x0007680000100800 */
[----:B------:R3:W5:Y:S04]  /*199f0*/  LDL R15, [R1+0x84] ;  /* 0x00008400010f7983 */ /* 0x0007680000100800 */
[----:B------:R3:W5:Y:S04]  /*19a00*/  LDL R20, [R1+0x64] ;  /* 0x0000640001147983 */ /* 0x0007680000100800 */
[----:B------:R3:W5:Y:S04]  /*19a10*/  LDL R21, [R1+0x88] ;  /* 0x0000880001157983 */ /* 0x0007680000100800 */
[----:B------:R3:W5:Y:S01]  /*19a20*/  LDL R24, [R1+0x54] ;  /* 0x0000540001187983 */ /* 0x0007620000100800 */
[--C-:B--2---:R-:W-:Y:S01]  /*19a30*/  SHF.R.S32.HI R4, RZ, 0x1f, R30.reuse ;  /* 0x0000001fff047819 */ /* 0x104fe2000001141e */
[----:B------:R-:W2:Y:S01]  /*19a40*/  @P2 LDC R9, c[0x0][0xbf0] ;  /* 0x0002fc00ff092b82 */ /* 0x000ea20000000800 */
        /* <DEDUP_REMOVED lines=15> */
[----:B------:R-:W-:Y:S02]  /*19b40*/  IMAD.IADD R8, R28, 0x1, R6 ;  /* 0x000000011c087824 */ /* 0x000fe400078e0206 */
[----:B------:R-:W-:-:S02]  /*19b50*/  IMAD R7, R29, UR5, R4 ;  /* 0x000000051d077c24 */ /* 0x000fc4000f8e0204 */
[----:B0-----:R-:W-:-:S04]  /*19b60*/  @P2 IMAD.HI.U32 R4, R8, R27, RZ ;  /* 0x0000001b08042227 */ /* 0x001fc800078e00ff */
[----:B------:R-:W-:Y:S01]  /*19b70*/  IMAD.WIDE.U32 R2, R29, UR4, R2 ;  /* 0x000000041d027c25 */ /* 0x000fe2000f8e0002 */
[----:B------:R-:W-:-:S03]  /*19b80*/  ULDC.64 UR4, c[0x0][0xaf0] ;  /* 0x0002bc0000047ab9 */ /* 0x000fc60000000a00 */
[----:B------:R-:W-:Y:S01]  /*19b90*/  IMAD.MOV.U32 R5, RZ, RZ, R8 ;  /* 0x000000ffff057224 */ /* 0x000fe200078e0008 */
[----:B--2---:R-:W-:Y:S01]  /*19ba0*/  @P2 SHF.R.U32.HI R5, RZ, R9, R4 ;  /* 0x00000009ff052219 */ /* 0x004fe20000011604 */
        /* <DEDUP_REMOVED lines=17> */
[----:B------:R-:W-:Y:S02]  /*19cc0*/  IMAD.IADD R0, R26, 0x1, R28 ;  /* 0x000000011a007824 */ /* 0x000fe400078e021c */
[C---:B------:R-:W-:Y:S02]  /*19cd0*/  IMAD R5, R7.reuse, UR5, R4 ;  /* 0x0000000507057c24 */ /* 0x040fe4000f8e0204 */
[----:B------:R-:W-:Y:S01]  /*19ce0*/  IMAD.WIDE.U32 R2, R7, UR4, R2 ;  /* 0x0000000407027c25 */ /* 0x000fe2000f8e0002 */
[----:B------:R-:W-:Y:S01]  /*19cf0*/  ISETP.GE.AND P0, PT, R0, R25, PT ;  /* 0x000000190000720c */ /* 0x000fe20003f06270 */
[----:B------:R-:W-:-:S02]  /*19d00*/  ULDC.64 UR4, c[0x0][0xa80] ;  /* 0x0002a00000047ab9 */ /* 0x000fc40000000a00 */
[----:B------:R-:W-:Y:S01]  /*19d10*/  IMAD.IADD R3, R3, 0x1, R5 ;  /* 0x0000000103037824 */ /* 0x000fe200078e0205 */
[----:B------:R-:W-:-:S04]  /*19d20*/  LEA R4, P1, R2, UR4, 0x1 ;  /* 0x0000000402047c11 */ /* 0x000fc8000f8208ff */
[----:B------:R-:W-:Y:S02]  /*19d30*/  LEA.HI.X R5, R2, UR5, R3, 0x1, P1 ;  /* 0x0000000502057c11 */ /* 0x000fe400088f0c03 */
[----:B------:R3:W0:Y:S04]  /*19d40*/  SHFL.IDX PT, R2, R4, RZ, 0x1c1f ;  /* 0x001c1fff04027589 */ /* 0x00062800000e0000 */
[----:B------:R3:W2:Y:S01]  /*19d50*/  SHFL.IDX PT, R3, R5, RZ, 0x1c1f ;  /* 0x001c1fff05037589 */ /* 0x0006a200000e0000 */
[----:B------:R-:W-:Y:S05]  /*19d60*/  @P0 BRA `(.L_x_1477) ;  /* 0x0000000000300947 */ /* 0x000fea0003800000 */
[----:B------:R-:W-:Y:S02]  /*19d70*/  ULDC UR4, c[0x0][0xac8] ;  /* 0x0002b20000047ab9 */ /* 0x000fe40000000800 */
[----:B-----5:R-:W-:Y:S02]  /*19d80*/  ISETP.GE.AND P3, PT, R20, UR4, PT ;  /* 0x0000000414007c0c */ /* 0x020fe4000bf66270 */
[----:B------:R-:W-:Y:S02]  /*19d90*/  ISETP.GE.AND P4, PT, R14, UR4, PT ;  /* 0x000000040e007c0c */ /* 0x000fe4000bf86270 */
[----:B------:R-:W-:-:S09]  /*19da0*/  ISETP.GE.AND P2, PT, R24, UR4, PT ;  /* 0x0000000418007c0c */ /* 0x000fd2000bf46270 */
[-C--:B0-----:R-:W-:Y:S02]  /*19db0*/  @!P3 LEA R8, P0, R20, R2.reuse, 0x1 ;  /* 0x000000021408b211 */ /* 0x081fe400078008ff */
[----:B------:R-:W-:Y:S02]  /*19dc0*/  @!P4 LEA R10, P1, R14, R2, 0x1 ;  /* 0x000000020e0ac211 */ /* 0x000fe400078208ff */
[----:B--2---:R-:W-:Y:S01]  /*19dd0*/  @!P2 IMAD.WIDE R6, R24, 0x2, R2 ;  /* 0x000000021806a825 */ /* 0x004fe200078e0202 */
[-C--:B------:R-:W-:Y:S02]  /*19de0*/  @!P3 LEA.HI.X R9, R20, R3.reuse, R21, 0x1, P0 ;  /* 0x000000031409b211 */ /* 0x080fe400000f0c15 */
[----:B------:R-:W-:Y:S02]  /*19df0*/  @!P4 LEA.HI.X R11, R14, R3, R15, 0x1, P1 ;  /* 0x000000030e0bc211 */ /* 0x000fe400008f0c0f */
[----:B------:R4:W-:Y:S04]  /*19e00*/  @!P2 ST.E.128 desc[UR42][R6.64], RZ ;  /* 0x000000ff0600a985 */ /* 0x0009e8000c101d2a */
[----:B------:R4:W-:Y:S04]  /*19e10*/  @!P3 ST.E.128 desc[UR42][R8.64], RZ ;  /* 0x000000ff0800b985 */ /* 0x0009e8000c101d2a */
[----:B------:R4:W-:Y:S02]  /*19e20*/  @!P4 ST.E.128 desc[UR42][R10.64], RZ ;  /* 0x000000ff0a00c985 */ /* 0x0009e4000c101d2a */
.L_x_1477:
[----:B------:R-:W-:Y:S05]  /*19e30*/  BSYNC B1 ;  /* 0x0000000000017941 */ /* 0x000fea0003800000 */
.L_x_1476:
[----:B------:R-:W-:Y:S01]  /*19e40*/  VIADD R0, R0, 0x60 ;  /* 0x0000006000007836 */ /* 0x000fe20000000000 */
[----:B--2---:R2:W1:Y:S04]  /*19e50*/  SHFL.IDX PT, R3, R5, 0x1, 0x1c1f ;  /* 0x003c1f0005037f89 */ /* 0x00446800000e0000 */
[----:B------:R-:W-:Y:S01]  /*19e60*/  ISETP.GE.AND P0, PT, R0, R25, PT ;  /* 0x000000190000720c */ /* 0x000fe20003f06270 */
[----:B0-----:R2:W0:-:S12]  /*19e70*/  SHFL.IDX PT, R2, R4, 0x1, 0x1c1f ;  /* 0x003c1f0004027f89 */ /* 0x00141800000e0000 */
[----:B--2---:R-:W-:Y:S05]  /*19e80*/  @P0 BRA `(.L_x_1472) ;  /* 0x0000000000300947 */ /* 0x004fea0003800000 */
[----:B------:R-:W-:Y:S02]  /*19e90*/  ULDC UR4, c[0x0][0xac8] ;  /* 0x0002b20000047ab9 */ /* 0x000fe40000000800 */
[----:B-----5:R-:W-:Y:S02]  /*19ea0*/  ISETP.GE.AND P3, PT, R20, UR4, PT ;  /* 0x0000000414007c0c */ /* 0x020fe4000bf66270 */
[----:B------:R-:W-:Y:S02]  /*19eb0*/  ISETP.GE.AND P4, PT, R14, UR4, PT ;  /* 0x000000040e007c0c */ /* 0x000fe4000bf86270 */
[----:B------:R-:W-:-:S09]  /*19ec0*/  ISETP.GE.AND P2, PT, R24, UR4, PT ;  /* 0x0000000418007c0c */ /* 0x000fd2000bf46270 */
[-C--:B0---4-:R-:W-:Y:S02]  /*19ed0*/  @!P3 LEA R6, P0, R20, R2.reuse, 0x1 ;  /* 0x000000021406b211 */ /* 0x091fe400078008ff */
[----:B------:R-:W-:Y:S02]  /*19ee0*/  @!P4 LEA R8, P1, R14, R2, 0x1 ;  /* 0x000000020e08c211 */ /* 0x000fe400078208ff */
[----:B-1-3--:R-:W-:Y:S01]  /*19ef0*/  @!P2 IMAD.WIDE R4, R24, 0x2, R2 ;  /* 0x000000021804a825 */ /* 0x00afe200078e0202 */
[-C--:B------:R-:W-:Y:S02]  /*19f00*/  @!P3 LEA.HI.X R7, R20, R3.reuse, R21, 0x1, P0 ;  /* 0x000000031407b211 */ /* 0x080fe400000f0c15 */
[----:B------:R-:W-:Y:S02]  /*19f10*/  @!P4 LEA.HI.X R9, R14, R3, R15, 0x1, P1 ;  /* 0x000000030e09c211 */ /* 0x000fe400008f0c0f */
[----:B------:R2:W-:Y:S04]  /*19f20*/  @!P2 ST.E.128 desc[UR42][R4.64], RZ ;  /* 0x000000ff0400a985 */ /* 0x0005e8000c101d2a */
[----:B------:R2:W-:Y:S04]  /*19f30*/  @!P3 ST.E.128 desc[UR42][R6.64], RZ ;  /* 0x000000ff0600b985 */ /* 0x0005e8000c101d2a */
[----:B------:R2:W-:Y:S02]  /*19f40*/  @!P4 ST.E.128 desc[UR42][R8.64], RZ ;  /* 0x000000ff0800c985 */ /* 0x0005e4000c101d2a */
.L_x_1472:
[----:B------:R-:W-:Y:S05]  /*19f50*/  BSYNC B0 ;  /* 0x0000000000007941 */ /* 0x000fea0003800000 */
.L_x_1467:
[----:B------:R-:W-:Y:S02]  /*19f60*/  ULDC UR4, c[0x0][0xc3c] ;  /* 0x00030f0000047ab9 */ /* 0x000fe40000000800 */
[----:B-1----:R-:W-:-:S13]  /*19f70*/  ISETP.GE.AND P0, PT, R155, UR4, PT ;  /* 0x000000049b007c0c */ /* 0x002fda000bf06270 */
[----:B------:R-:W-:Y:S05]  /*19f80*/  @!P0 BRA `(.L_x_1478) ;  /* 0xfffffe7000808947 */ /* 0x000fea000383ffff */
[----:B------:R-:W-:Y:S05]  /*19f90*/  BRA `(.L_x_1279) ;  /* 0x0000007800507947 */ /* 0x000fea0003800000 */
.L_x_1277:
        /* <DEDUP_REMOVED lines=10> */
[----:B------:R0:W1:Y:S01]  /*1a040*/  @P0 LDS.128 R16, [R2+0x19cd0] ;  /* 0x019cd00002100984 */ /* 0x0000620000000c00 */
[----:B------:R-:W-:Y:S06]  /*1a050*/  @P0 BAR.ARV 0x4, 0x200 ;  /* 0x0108000000000b1d */ /* 0x000fec0000002000 */
[----:B------:R-:W-:Y:S05]  /*1a060*/  @P0 BRA `(.L_x_1479) ;  /* 0x0000000800880947 */ /* 0x000fea0003800000 */
[----:B------:R-:W2:Y:S01]  /*1a070*/  S2R R4, SR_TID.X ;  /* 0x0000000000047919 */ /* 0x000ea20000002100 */
[----:B------:R-:W-:Y:S01]  /*1a080*/  ULDC UR4, c[0x0][0xc3c] ;  /* 0x00030f0000047ab9 */ /* 0x000fe20000000800 */
[----:B------:R-:W3:Y:S01]  /*1a090*/  S2UR UR6, SR_CTAID.X ;  /* 0x00000000000679c3 */ /* 0x000ee20000002500 */
[----:B------:R-:W-:Y:S01]  /*1a0a0*/  ULDC UR5, c[0x0][0xc38] ;  /* 0x00030e0000057ab9 */ /* 0x000fe20000000800 */
[----:B--2---:R-:W-:Y:S01]  /*1a0b0*/  LOP3.LUT R5, R4, 0x1f, RZ, 0xc0, !PT ;  /* 0x0000001f04057812 */ /* 0x004fe200078ec0ff */
[----:B------:R-:W-:-:S03]  /*1a0c0*/  IMAD.MOV.U32 R4, RZ, RZ, RZ ;  /* 0x000000ffff047224 */ /* 0x000fc600078e00ff */
[----:B------:R-:W-:-:S04]  /*1a0d0*/  ISETP.NE.AND P0, PT, R5, 0x1f, PT ;  /* 0x0000001f0500780c */ /* 0x000fc80003f05270 */
[----:B------:R-:W-:-:S13]  /*1a0e0*/  ISETP.GE.OR P1, PT, R5, UR4, !P0 ;  /* 0x0000000405007c0c */ /* 0x000fda000c726670 */
[----:B0-----:R-:W0:Y:S02]  /*1a0f0*/  @!P1 LDC.64 R2, c[0x0][0xc80] ;  /* 0x00032000ff029b82 */ /* 0x001e240000000a00 */
[----:B0-----:R-:W-:-:S05]  /*1a100*/  @!P1 IMAD.WIDE.U32 R2, R5, 0x4, R2 ;  /* 0x0000000405029825 */ /* 0x001fca00078e0002 */
[----:B------:R-:W2:Y:S01]  /*1a110*/  @!P1 LDG.E R4, desc[UR42][R2.64] ;  /* 0x0000002a02049981 */ /* 0x000ea2000c1e1900 */
[C---:B------:R-:W-:Y:S01]  /*1a120*/  ISETP.NE.AND P1, PT, R5.reuse, RZ, PT ;  /* 0x000000ff0500720c */ /* 0x040fe20003f25270 */
[----:B------:R-:W-:Y:S01]  /*1a130*/  UMOV UR4, URZ ;  /* 0x0000003f00047c82 */ /* 0x000fe20008000000 */
[C---:B------:R-:W-:Y:S01]  /*1a140*/  ISETP.GE.U32.AND P2, PT, R5.reuse, 0x2, PT ;  /* 0x000000020500780c */ /* 0x040fe20003f46070 */
[----:B-1----:R-:W-:Y:S01]  /*1a150*/  IMAD.MOV.U32 R16, RZ, RZ, RZ ;  /* 0x000000ffff107224 */ /* 0x002fe200078e00ff */
        /* <DEDUP_REMOVED lines=21> */
[----:B---3--:R-:W-:-:S13]  /*1a2b0*/  ISETP.GT.AND P6, PT, R6, UR6, PT ;  /* 0x0000000606007c0c */ /* 0x008fda000bfc4270 */
[----:B------:R-:W-:Y:S05]  /*1a2c0*/  @P6 BRA `(.L_x_1480) ;  /* 0x00000000009c6947 */ /* 0x000fea0003800000 */
[----:B------:R-:W0:Y:S01]  /*1a2d0*/  LDC R7, c[0x0][0xc3c] ;  /* 0x00030f00ff077b82 */ /* 0x000e220000000800 */
[----:B------:R-:W-:Y:S01]  /*1a2e0*/  IMAD.MOV.U32 R6, RZ, RZ, R3 ;  /* 0x000000ffff067224 */ /* 0x000fe200078e0003 */
[----:B------:R-:W-:Y:S01]  /*1a2f0*/  UMOV UR4, URZ ;  /* 0x0000003f00047c82 */ /* 0x000fe20008000000 */
[----:B------:R-:W-:Y:S01]  /*1a300*/  ULDC UR7, c[0x0][0xc3c] ;  /* 0x00030f0000077ab9 */ /* 0x000fe20000000800 */
[----:B------:R-:W-:-:S05]  /*1a310*/  ULDC UR5, c[0x0][0xc38] ;  /* 0x00030e0000057ab9 */ /* 0x000fca0000000800 */
.L_x_1484:
[----:B------:R-:W-:Y:S01]  /*1a320*/  UIADD3 UR4, UR4, 0x1f, URZ ;  /* 0x0000001f04047890 */ /* 0x000fe2000fffe03f */
[----:B------:R-:W-:-:S05]  /*1a330*/  IMAD.U32 R19, RZ, RZ, UR7 ;  /* 0x00000007ff137e24 */ /* 0x000fca000f8e00ff */
[----:B0-----:R-:W-:-:S13]  /*1a340*/  ISETP.LE.AND P6, PT, R7, UR4, PT ;  /* 0x0000000407007c0c */ /* 0x001fda000bfc3270 */
[----:B------:R-:W-:Y:S05]  /*1a350*/  @P6 BRA `(.L_x_1481) ;  /* 0x0000000400a86947 */ /* 0x000fea0003800000 */
[----:B------:R-:W-:Y:S01]  /*1a360*/  VIADD R8, R5, UR4 ;  /* 0x0000000405087c36 */ /* 0x000fe20008000000 */
[----:B------:R-:W-:Y:S01]  /*1a370*/  BSSY B0, `(.L_x_1482) ;  /* 0x0000007000007945 */ /* 0x000fe20003800000 */
[----:B------:R-:W-:-:S03]  /*1a380*/  IMAD.MOV.U32 R4, RZ, RZ, RZ ;  /* 0x000000ffff047224 */ /* 0x000fc600078e00ff */
[----:B------:R-:W-:-:S13]  /*1a390*/  ISETP.GE.OR P6, PT, R8, R7, !P0 ;  /* 0x000000070800720c */ /* 0x000fda00047c6670 */
[----:B------:R-:W-:Y:S05]  /*1a3a0*/  @P6 BRA `(.L_x_1483) ;  /* 0x00000000000c6947 */ /* 0x000fea0003800000 */
[----:B------:R-:W0:Y:S02]  /*1a3b0*/  LDC.64 R2, c[0x0][0xc80] ;  /* 0x00032000ff027b82 */ /* 0x000e240000000a00 */
[----:B0-----:R-:W-:-:S05]  /*1a3c0*/  IMAD.WIDE R2, R8, 0x4, R2 ;  /* 0x0000000408027825 */ /* 0x001fca00078e0202 */
[----:B------:R0:W5:Y:S02]  /*1a3d0*/  LDG.E R4, desc[UR42][R2.64] ;  /* 0x0000002a02047981 */ /* 0x000164000c1e1900 */
.L_x_1483:
[----:B------:R-:W-:Y:S05]  /*1a3e0*/  BSYNC B0 ;  /* 0x0000000000007941 */ /* 0x000fea0003800000 */
.L_x_1482:
        /* <DEDUP_REMOVED lines=21> */
.L_x_1480:
[----:B------:R-:W-:-:S04]  /*1a540*/  IMAD.IADD R10, R6, 0x1, -R3 ;  /* 0x00000001060a7824 */ /* 0x000fc800078e0a03 */
[----:B------:R-:W-:-:S05]  /*1a550*/  IMAD R2, R7, UR5, R10 ;  /* 0x0000000507027c24 */ /* 0x000fca000f8e020a */
[----:B------:R-:W-:Y:S02]  /*1a560*/  ISETP.GT.AND P0, PT, R2, UR6, PT ;  /* 0x0000000602007c0c */ /* 0x000fe4000bf04270 */
[----:B------:R-:W0:Y:S11]  /*1a570*/  LDC.64 R2, c[0x0][0xc90] ;  /* 0x00032400ff027b82 */ /* 0x000e360000000a00 */
[----:B------:R-:W-:-:S04]  /*1a580*/  VOTE.ANY R11, PT, !P0 ;  /* 0x00000000000b7806 */ /* 0x000fc800040e0100 */
[----:B------:R-:W1:Y:S02]  /*1a590*/  POPC R15, R11 ;  /* 0x0000000b000f7309 */ /* 0x000e640000000000 */
[----:B-1----:R-:W-:-:S04]  /*1a5a0*/  VIADD R19, R15, UR4 ;  /* 0x000000040f137c36 */ /* 0x002fc80008000000 */
[----:B0-----:R-:W-:-:S05]  /*1a5b0*/  IMAD.WIDE R2, R19, 0x4, R2 ;  /* 0x0000000413027825 */ /* 0x001fca00078e0202 */
[----:B------:R-:W2:Y:S01]  /*1a5c0*/  LDG.E R9, desc[UR42][R2.64] ;  /* 0x0000002a02097981 */ /* 0x000ea2000c1e1900 */
[----:B------:R-:W-:-:S03]  /*1a5d0*/  ISETP.NE.AND P0, PT, R11, RZ, PT ;  /* 0x000000ff0b00720c */ /* 0x000fc60003f05270 */
[----:B------:R-:W2:Y:S02]  /*1a5e0*/  SHFL.IDX PT, R4, R4, R15, 0x1f ;  /* 0x00001f0f04047589 */ /* 0x000ea400000e0000 */
[----:B--2---:R-:W-:-:S05]  /*1a5f0*/  IMAD R6, R4, R9, RZ ;  /* 0x0000000904067224 */ /* 0x004fca00078e02ff */
[----:B------:R-:W-:-:S04]  /*1a600*/  IABS R8, R6 ;  /* 0x0000000600087213 */ /* 0x000fc80000000000 */
[----:B------:R-:W0:Y:S08]  /*1a610*/  I2F.RP R12, R8 ;  /* 0x00000008000c7306 */ /* 0x000e300000209400 */
[----:B0-----:R-:W0:Y:S02]  /*1a620*/  MUFU.RCP R12, R12 ;  /* 0x0000000c000c7308 */ /* 0x001e240000001000 */
[----:B0-----:R-:W-:-:S06]  /*1a630*/  VIADD R13, R12, 0xffffffe ;  /* 0x0ffffffe0c0d7836 */ /* 0x001fcc0000000000 */
[----:B------:R-:W0:Y:S02]  /*1a640*/  F2I.FTZ.U32.TRUNC.NTZ R3, R13 ;  /* 0x0000000d00037305 */ /* 0x000e24000021f000 */
[----:B0-----:R-:W-:Y:S01]  /*1a650*/  IMAD.MOV R11, RZ, RZ, -R3 ;  /* 0x000000ffff0b7224 */ /* 0x001fe200078e0a03 */
[----:B------:R-:W-:Y:S06]  /*1a660*/  @!P0 BRA `(.L_x_1485) ;  /* 0x0000000000088947 */ /* 0x000fec0003800000 */
[----:B------:R-:W-:-:S06]  /*1a670*/  VIADD R16, R15, 0xffffffff ;  /* 0xffffffff0f107836 */ /* 0x000fcc0000000000 */
[----:B------:R0:W1:Y:S02]  /*1a680*/  SHFL.IDX PT, R16, R7, R16, 0x1f ;  /* 0x00001f1007107589 */ /* 0x00006400000e0000 */
.L_x_1485:
[----:B-1----:R-:W-:Y:S01]  /*1a690*/  IMAD R16, R16, UR5, R10 ;  /* 0x0000000510107c24 */ /* 0x002fe2000f8e020a */
[----:B------:R-:W-:Y:S01]  /*1a6a0*/  IABS R10, R6 ;  /* 0x00000006000a7213 */ /* 0x000fe20000000000 */
[----:B------:R-:W-:Y:S02]  /*1a6b0*/  IMAD R11, R11, R8, RZ ;  /* 0x000000080b0b7224 */ /* 0x000fe400078e02ff */
[----:B------:R-:W-:Y:S01]  /*1a6c0*/  IMAD.MOV.U32 R2, RZ, RZ, RZ ;  /* 0x000000ffff027224 */ /* 0x000fe200078e00ff */
[----:B0-----:R-:W-:Y:S01]  /*1a6d0*/  IADD3 R7, -R16, UR6, RZ ;  /* 0x0000000610077c10 */ /* 0x001fe2000fffe1ff */
[----:B------:R-:W-:Y:S02]  /*1a6e0*/  IMAD.MOV R10, RZ, RZ, -R10 ;  /* 0x000000ffff0a7224 */ /* 0x000fe400078e0a0a */
        /* <DEDUP_REMOVED lines=14> */
[----:B------:R-:W-:Y:S02]  /*1a7d0*/  IMAD R8, R9, R2, RZ ;  /* 0x0000000209087224 */ /* 0x000fe400078e02ff */
[----:B------:R-:W-:Y:S02]  /*1a7e0*/  IMAD.MOV R2, RZ, RZ, -R2 ;  /* 0x000000ffff027224 */ /* 0x000fe400078e0a02 */
[----:B------:R-:W-:Y:S02]  /*1a7f0*/  IMAD.MOV R10, RZ, RZ, -R8 ;  /* 0x000000ffff0a7224 */ /* 0x000fe400078e0a08 */
[----:B------:R-:W-:Y:S02]  /*1a800*/  IMAD R6, R6, R2, R7 ;  /* 0x0000000206067224 */ /* 0x000fe400078e0207 */
[----:B------:R-:W-:Y:S01]  /*1a810*/  IMAD.MOV.U32 R2, RZ, RZ, RZ ;  /* 0x000000ffff027224 */ /* 0x000fe200078e00ff */
[----:B------:R-:W-:-:S04]  /*1a820*/  VIADDMNMX R9, R10, UR5, R9, PT ;  /* 0x000000050a097c46 */ /* 0x000fc8000b800109 */
[----:B------:R-:W-:-:S04]  /*1a830*/  IABS R10, R9 ;  /* 0x00000009000a7213 */ /* 0x000fc80000000000 */
[----:B------:R-:W0:Y:S08]  /*1a840*/  I2F.RP R11, R10 ;  /* 0x0000000a000b7306 */ /* 0x000e300000209400 */
[----:B0-----:R-:W0:Y:S02]  /*1a850*/  MUFU.RCP R11, R11 ;  /* 0x0000000b000b7308 */ /* 0x001e240000001000 */
[----:B0-----:R-:W-:Y:S01]  /*1a860*/  VIADD R3, R11, 0xffffffe ;  /* 0x0ffffffe0b037836 */ /* 0x001fe20000000000 */
[----:B------:R-:W-:-:S05]  /*1a870*/  IABS R11, R9 ;  /* 0x00000009000b7213 */ /* 0x000fca0000000000 */
[----:B------:R-:W0:Y:S02]  /*1a880*/  F2I.FTZ.U32.TRUNC.NTZ R3, R3 ;  /* 0x0000000300037305 */ /* 0x000e24000021f000 */
[----:B0-----:R-:W-:-:S04]  /*1a890*/  IMAD.MOV R13, RZ, RZ, -R3 ;  /* 0x000000ffff0d7224 */ /* 0x001fc800078e0a03 */
[----:B------:R-:W-:-:S04]  /*1a8a0*/  IMAD R7, R13, R10, RZ ;  /* 0x0000000a0d077224 */ /* 0x000fc800078e02ff */
[----:B------:R-:W-:Y:S01]  /*1a8b0*/  IMAD.HI.U32 R2, R3, R7, R2 ;  /* 0x0000000703027227 */ /* 0x000fe200078e0002 */
[----:B------:R-:W-:-:S03]  /*1a8c0*/  IABS R7, R6 ;  /* 0x0000000600077213 */ /* 0x000fc60000000000 */
[----:B------:R-:W-:Y:S02]  /*1a8d0*/  IMAD.MOV R3, RZ, RZ, -R11 ;  /* 0x000000ffff037224 */ /* 0x000fe400078e0a0b */
        /* <DEDUP_REMOVED lines=8> */
[----:B------:R-:W-:Y:S01]  /*1a960*/  ISETP.GE.AND P2, PT, R3, RZ, PT ;  /* 0x000000ff0300720c */ /* 0x000fe20003f46270 */
[----:B------:R-:W-:-:S06]  /*1a970*/  IMAD.IADD R3, R6, 0x1, R8 ;  /* 0x0000000106037824 */ /* 0x000fcc00078e0208 */
[----:B------:R-:W-:-:S06]  /*1a980*/  @P0 VIADD R2, R2, 0x1 ;  /* 0x0000000102020836 */ /* 0x000fcc0000000000 */
[----:B------:R-:W-:Y:S01]  /*1a990*/  @!P2 IMAD.MOV R2, RZ, RZ, -R2 ;  /* 0x000000ffff02a224 */ /* 0x000fe200078e0a02 */
[----:B------:R-:W-:Y:S01]  /*1a9a0*/  @!P1 LOP3.LUT R2, RZ, R9, RZ, 0x33, !PT ;  /* 0x00000009ff029212 */ /* 0x000fe200078e33ff */
[----:B------:R-:W-:-:S03]  /*1a9b0*/  IMAD.MOV R9, RZ, RZ, -R9 ;  /* 0x000000ffff097224 */ /* 0x000fc600078e0a09 */
[----:B------:R-:W-:Y:S01]  /*1a9c0*/  LOP3.LUT R17, RZ, R2, RZ, 0x33, !PT ;  /* 0x00000002ff117212 */ /* 0x000fe200078e33ff */
[----:B------:R-:W-:-:S04]  /*1a9d0*/  IMAD R18, R2, R9, R3 ;  /* 0x0000000902127224 */ /* 0x000fc800078e0203 */
[----:B------:R-:W-:Y:S01]  /*1a9e0*/  IMAD.IADD R17, R4, 0x1, R17 ;  /* 0x0000000104117824 */ /* 0x000fe200078e0211 */
[----:B------:R-:W-:Y:S06]  /*1a9f0*/  BRA `(.L_x_1486) ;  /* 0x00000000000c7947 */ /* 0x000fec0003800000 */
.L_x_1481:
[----:B------:R-:W-:Y:S02]  /*1aa00*/  IMAD.MOV.U32 R17, RZ, RZ, RZ ;  /* 0x000000ffff117224 */ /* 0x000fe400078e00ff */
[----:B------:R-:W-:Y:S02]  /*1aa10*/  IMAD.U32 R16, RZ, RZ, UR6 ;  /* 0x00000006ff107e24 */ /* 0x000fe4000f8e00ff */
[----:B------:R-:W-:-:S07]  /*1aa20*/  IMAD.MOV.U32 R18, RZ, RZ, RZ ;  /* 0x000000ffff127224 */ /* 0x000fce00078e00ff */
.L_x_1486:
[----:B------:R-:W-:-:S13]  /*1aa30*/  ISETP.NE.AND P0, PT, R5, RZ, PT ;  /* 0x000000ff0500720c */ /* 0x000fda0003f05270 */
[----:B------:R-:W0:Y:S01]  /*1aa40*/  @!P0 S2R R3, SR_CgaCtaId ;  /* 0x0000000000038919 */ /* 0x000e220000008800 */
[----:B------:R-:W-:-:S04]  /*1aa50*/  @!P0 MOV R2, 0x400 ;  /* 0x0000040000028802 */ /* 0x000fc80000000f00 */
[----:B0-----:R-:W-:-:S05]  /*1aa60*/  @!P0 LEA R2, R3, R2, 0x18 ;  /* 0x0000000203028211 */ /* 0x001fca00078ec0ff */
[----:B------:R2:W-:Y:S01]  /*1aa70*/  @!P0 STS.128 [R2+0x19cd0], R16 ;  /* 0x019cd01002008388 */ /* 0x0005e20000000c00 */
[----:B------:R-:W-:Y:S06]  /*1aa80*/  BAR.ARV 0x5, 0x200 ;  /* 0x0148000000007b1d */ /* 0x000fec0000002000 */
.L_x_1479:
[----:B------:R3:W-:Y:S01]  /*1aa90*/  STL [R1+0x44], RZ ;  /* 0x000044ff01007387 */ /* 0x0007e20000100800 */
[----:B------:R-:W-:Y:S01]  /*1aaa0*/  ULDC UR4, c[0x0][0xc3c] ;  /* 0x00030f0000047ab9 */ /* 0x000fe20000000800 */
[----:B------:R-:W-:Y:S01]  /*1aab0*/  IMAD.MOV.U32 R27, RZ, RZ, 0x1 ;  /* 0x00000001ff1b7424 */ /* 0x000fe200078e00ff */
[----:B-1----:R-:W-:Y:S01]  /*1aac0*/  ISETP.GE.AND P0, PT, R19, UR4, PT ;  /* 0x0000000413007c0c */ /* 0x002fe2000bf06270 */
[----:B------:R-:W-:-:S12]  /*1aad0*/  IMAD.MOV.U32 R24, RZ, RZ, RZ ;  /* 0x000000ffff187224 */ /* 0x000fd800078e00ff */
[----:B---3--:R-:W-:Y:S05]  /*1aae0*/  @P0 BRA `(.L_x_1487) ;  /* 0x0000006800800947 */ /* 0x008fea0003800000 */
[----:B------:R-:W1:Y:S01]  /*1aaf0*/  S2R R14, SR_TID.X ;  /* 0x00000000000e7919 */ /* 0x000e620000002100 */
[----:B------:R-:W3:Y:S01]  /*1ab00*/  S2UR UR4, SR_CgaCtaId ;  /* 0x00000000000479c3 */ /* 0x000ee20000008800 */
[----:B------:R-:W-:Y:S01]  /*1ab10*/  IMAD.SHL.U32 R0, R0, 0x800, RZ ;  /* 0x0000080000007824 */ /* 0x000fe200078e00ff */
[----:B------:R-:W-:Y:S01]  /*1ab20*/  MOV R23, 0x400 ;  /* 0x0000040000177802 */ /* 0x000fe20000000f00 */
[----:B------:R-:W-:Y:S01]  /*1ab30*/  BSSY B7, `(.L_x_1487) ;  /* 0x000069b000077945 */ /* 0x000fe20003800000 */
[----:B------:R-:W-:Y:S01]  /*1ab40*/  IMAD.MOV.U32 R28, RZ, RZ, 0x1 ;  /* 0x00000001ff1c7424 */ /* 0x000fe200078e00ff */
[----:B------:R-:W-:Y:S01]  /*1ab50*/  CS2R R24, SRZ ;  /* 0x0000000000187805 */ /* 0x000fe2000001ff00 */
[----:B------:R-:W-:Y:S01]  /*1ab60*/  IMAD.MOV.U32 R27, RZ, RZ, 0x1 ;  /* 0x00000001ff1b7424 */ /* 0x000fe200078e00ff */
[----:B------:R-:W-:Y:S01]  /*1ab70*/  ULDC.64 UR40, c[0x0][0x198] ;  /* 0x0000660000287ab9 */ /* 0x000fe20000000a00 */
[----:B------:R-:W-:Y:S02]  /*1ab80*/  ULOP3.LUT UR39, UR37, 0x2, URZ, 0xfc, !UPT ;  /* 0x0000000225277892 */ /* 0x000fe4000f8efc3f */
[----:B------:R-:W-:Y:S01]  /*1ab90*/  ULOP3.LUT UR36, UR37, 0x1, URZ, 0xfc, !UPT ;  /* 0x0000000125247892 */ /* 0x000fe2000f8efc3f */
[----:B------:R-:W-:Y:S01]  /*1aba0*/  ULDC UR38, c[0x0][0xc] ;  /* 0x0000030000267ab9 */ /* 0x000fe20000000800 */
[C---:B-1----:R-:W-:Y:S01]  /*1abb0*/  IMAD.SHL.U32 R3, R14.reuse, 0x20, RZ ;  /* 0x000000200e037824 */ /* 0x042fe200078e00ff */
[C---:B------:R-:W-:Y:S01]  /*1abc0*/  LOP3.LUT R12, R14.reuse, 0x7f, RZ, 0xc0, !PT ;  /* 0x0000007f0e0c7812 */ /* 0x040fe200078ec0ff */
[C---:B0-2---:R-:W-:Y:S01]  /*1abd0*/  IMAD.SHL.U32 R2, R14.reuse, 0x10, RZ ;  /* 0x000000100e027824 */ /* 0x045fe200078e00ff */
        /* <DEDUP_REMOVED lines=33> */
[----:B------:R-:W-:Y:S01]  /*1adf0*/  SEL R3, R3, 0xffffffc0, !P0 ;  /* 0xffffffc003037807 */ /* 0x000fe20004000000 */
[----:B-1----:R-:W-:-:S04]  /*1ae00*/  IMAD.SHL.U32 R0, R14, 0x40, RZ ;  /* 0x000000400e007824 */ /* 0x002fc800078e00ff */
[----:B------:R0:W-:Y:S01]  /*1ae10*/  STL [R1+0x20], R3 ;  /* 0x0000200301007387 */ /* 0x0001e20000100800 */
[----:B------:R-:W-:-:S03]  /*1ae20*/  LOP3.LUT R0, R0, 0x40, RZ, 0xc0, !PT ;  /* 0x0000004000007812 */ /* 0x000fc600078ec0ff */
[----:B------:R1:W-:Y:S01]  /*1ae30*/  STL [R1+0x44], RZ ;  /* 0x000044ff01007387 */ /* 0x0003e20000100800 */
[----:B------:R-:W-:Y:S01]  /*1ae40*/  LOP3.LUT R0, R4, R0, RZ, 0xfc, !PT ;  /* 0x0000000004007212 */ /* 0x000fe200078efcff */
[----:B------:R-:W-:Y:S01]  /*1ae50*/  IMAD.IADD R0, R23, 0x1, R10 ;  /* 0x0000000117007824 */ /* 0x000fe200078e020a */
[C---:B0-----:R-:W-:Y:S02]  /*1ae60*/  LOP3.LUT R3, R2.reuse, 0x20, RZ, 0xfc, !PT ;  /* 0x0000002002037812 */ /* 0x041fe400078efcff */
[----:B------:R-:W-:Y:S02]  /*1ae70*/  LOP3.LUT R2, R2, 0x40, RZ, 0xfc, !PT ;  /* 0x0000004002027812 */ /* 0x000fe400078efcff */
[----:B------:R1:W-:Y:S05]  /*1ae80*/  STL [R1+0x2c], R0 ;  /* 0x00002c0001007387 */ /* 0x0003ea0000100800 */
.L_x_1621:
[----:B------:R-:W-:Y:S05]  /*1ae90*/  YIELD ;  /* 0x0000000000007946 */ /* 0x000fea0003800000 */
[----:B------:R-:W-:Y:S01]  /*1aea0*/  ULDC.64 UR4, c[0x0][0xa28] ;  /* 0x00028a0000047ab9 */ /* 0x000fe20000000a00 */
[----:B------:R-:W-:Y:S02]  /*1aeb0*/  CS2R R8, SRZ ;  /* 0x0000000000087805 */ /* 0x000fe4000001ff00 */
[----:B------:R-:W-:Y:S01]  /*1aec0*/  ISETP.NE.U32.AND P0, PT, RZ, UR4, PT ;  /* 0x00000004ff007c0c */ /* 0x000fe2000bf05070 */
[----:B0-----:R-:W0:Y:S01]  /*1aed0*/  LDC.64 R4, c[0x0][0xa00] ;  /* 0x00028000ff047b82 */ /* 0x001e220000000a00 */
[----:B------:R-:W-:-:S02]  /*1aee0*/  ULDC.64 UR6, c[0x0][0xa10] ;  /* 0x0002840000067ab9 */ /* 0x000fc40000000a00 */
[----:B------:R-:W-:Y:S01]  /*1aef0*/  ISETP.NE.AND.EX P0, PT, RZ, UR5, PT, P0 ;  /* 0x00000005ff007c0c */ /* 0x000fe2000bf05300 */
[----:B------:R-:W-:-:S12]  /*1af00*/  ULDC.64 UR4, c[0x0][0xa18] ;  /* 0x0002860000047ab9 */ /* 0x000fd80000000a00 */
[----:B-12---:R-:W2:Y:S02]  /*1af10*/  @P0 LDC.64 R2, c[0x0][0xa28] ;  /* 0x00028a00ff020b82 */ /* 0x006ea40000000a00 */
[----:B--2---:R-:W-:-:S05]  /*1af20*/  @P0 IMAD.WIDE R2, R19, 0x4, R2 ;  /* 0x0000000413020825 */ /* 0x004fca00078e0202 */
[----:B------:R2:W3:Y:S01]  /*1af30*/  @P0 LDG.E R9, desc[UR42][R2.64] ;  /* 0x0000002a02090981 */ /* 0x0004e2000c1e1900 */
[----:B------:R-:W-:Y:S01]  /*1af40*/  ISETP.NE.U32.AND P0, PT, RZ, UR4, PT ;  /* 0x00000004ff007c0c */ /* 0x000fe2000bf05070 */
[----:B0-----:R-:W-:Y:S01]  /*1af50*/  IMAD.WIDE R4, R19, 0x4, R4 ;  /* 0x0000000413047825 */ /* 0x001fe200078e0204 */
[----:B------:R-:W-:Y:S02]  /*1af60*/  ISETP.NE.U32.AND P1, PT, RZ, UR6, PT ;  /* 0x00000006ff007c0c */ /* 0x000fe4000bf25070 */
[----:B------:R-:W-:Y:S01]  /*1af70*/  ISETP.NE.AND.EX P2, PT, RZ, UR5, PT, P0 ;  /* 0x00000005ff007c0c */ /* 0x000fe2000bf45300 */
[----:B------:R-:W-:Y:S01]  /*1af80*/  ULDC.64 UR4, c[0x0][0xa00] ;  /* 0x0002800000047ab9 */ /* 0x000fe20000000a00 */
[----:B------:R-:W-:Y:S01]  /*1af90*/  ISETP.NE.AND.EX P1, PT, RZ, UR7, PT, P1 ;  /* 0x00000007ff007c0c */ /* 0x000fe2000bf25310 */
[----:B-1----:R-:W-:Y:S01]  /*1afa0*/  IMAD.MOV.U32 R0, RZ, RZ, RZ ;  /* 0x000000ffff007224 */ /* 0x002fe200078e00ff */
[----:B------:R-:W-:Y:S01]  /*1afb0*/  ISETP.NE.U32.AND P0, PT, RZ, UR4, PT ;  /* 0x00000004ff007c0c */ /* 0x000fe2000bf05070 */
[----:B--2---:R-:W0:Y:S03]  /*1afc0*/  LDC.64 R2, c[0x0][0xa10] ;  /* 0x00028400ff027b82 */ /* 0x004e260000000a00 */
[----:B------:R-:W-:-:S05]  /*1afd0*/  ISETP.NE.AND.EX P0, PT, RZ, UR5, PT, P0 ;  /* 0x00000005ff007c0c */ /* 0x000fca000bf05300 */
[----:B------:R-:W1:Y:S08]  /*1afe0*/  @P2 LDC.64 R6, c[0x0][0xa18] ;  /* 0x00028600ff062b82 */ /* 0x000e700000000a00 */
[----:B------:R-:W2:Y:S01]  /*1aff0*/  @P0 LDG.E R8, desc[UR42][R4.64] ;  /* 0x0000002a04080981 */ /* 0x000ea2000c1e1900 */
[----:B------:R-:W-:Y:S01]  /*1b000*/  ULDC UR4, c[0x0][0x288] ;  /* 0x0000a20000047ab9 */ /* 0x000fe20000000800 */
[----:B0-----:R-:W-:-:S05]  /*1b010*/  IMAD.WIDE R2, R19, 0x4, R2 ;  /* 0x0000000413027825 */ /* 0x001fca00078e0202 */
[----:B------:R-:W5:Y:S01]  /*1b020*/  @P1 LDG.E R0, desc[UR42][R2.64] ;  /* 0x0000002a02001981 */ /* 0x000f62000c1e1900 */
[----:B-1----:R-:W-:-:S03]  /*1b030*/  @P2 IMAD.WIDE R6, R19, 0x4, R6 ;  /* 0x0000000413062825 */ /* 0x002fc600078e0206 */
[----:B--2---:R0:W-:Y:S02]  /*1b040*/  STL [R1+0x30], R8 ;  /* 0x0000300801007387 */ /* 0x0041e40000100800 */
[----:B0-----:R-:W-:Y:S01]  /*1b050*/  IMAD.U32 R8, RZ, RZ, UR4 ;  /* 0x00000004ff087e24 */ /* 0x001fe2000f8e00ff */
[----:B------:R-:W-:-:S05]  /*1b060*/  ULDC.64 UR4, c[0x0][0x418] ;  /* 0x0001060000047ab9 */ /* 0x000fca0000000a00 */
[----:B------:R0:W2:Y:S01]  /*1b070*/  @P2 LDG.E R8, desc[UR42][R6.64] ;  /* 0x0000002a06082981 */ /* 0x0000a2000c1e1900 */
[----:B------:R-:W-:-:S03]  /*1b080*/  UISETP.NE.U32.AND UP0, UPT, UR4, URZ, UPT ;  /* 0x0000003f0400728c */ /* 0x000fc6000bf05070 */
[----:B------:R-:W-:Y:S01]  /*1b090*/  ULDC UR4, c[0x0][0x424] ;  /* 0x0001090000047ab9 */ /* 0x000fe20000000800 */
[----:B------:R-:W-:-:S03]  /*1b0a0*/  UISETP.NE.AND.EX UP0, UPT, UR5, URZ, UPT, UP0 ;  /* 0x0000003f0500728c */ /* 0x000fc6000bf05300 */
[----:B------:R-:W-:Y:S01]  /*1b0b0*/  ULDC UR5, c[0x0][0x2f0] ;  /* 0x0000bc0000057ab9 */ /* 0x000fe20000000800 */
[----:B------:R-:W-:-:S04]  /*1b0c0*/  USEL UR4, UR4, 0x1, UP0 ;  /* 0x0000000104047887 */ /* 0x000fc80008000000 */
[----:B------:R-:W-:-:S03]  /*1b0d0*/  UIMAD UR4, UR4, UR5, URZ ;  /* 0x00000005040472a4 */ /* 0x000fc6000f8e023f */
[----:B------:R-:W-:Y:S02]  /*1b0e0*/  ULDC UR5, c[0x0][0x348] ;  /* 0x0000d20000057ab9 */ /* 0x000fe40000000800 */
[----:B0-----:R-:W-:Y:S02]  /*1b0f0*/  IMAD.U32 R7, RZ, RZ, UR5 ;  /* 0x00000005ff077e24 */ /* 0x001fe4000f8e00ff */
[----:B------:R-:W-:Y:S01]  /*1b100*/  IMAD.U32 R6, RZ, RZ, UR4 ;  /* 0x00000004ff067e24 */ /* 0x000fe2000f8e00ff */
[----:B--2---:R0:W-:Y:S04]  /*1b110*/  STL [R1+0x28], R8 ;  /* 0x0000280801007387 */ /* 0x0041e80000100800 */
[----:B---3--:R0:W-:Y:S01]  /*1b120*/  STL [R1+0x8], R9 ;  /* 0x0000080901007387 */ /* 0x0081e20000100800 */
[----:B------:R-:W-:Y:S01]  /*1b130*/  IMAD.MOV.U32 R10, RZ, RZ, R8 ;  /* 0x000000ffff0a7224 */ /* 0x000fe200078e0008 */
[----:B------:R-:W-:Y:S06]  /*1b140*/  @P2 BRA `(.L_x_1488) ;  /* 0x0000000000142947 */ /* 0x000fec0003800000 */
[----:B------:R-:W-:Y:S05]  /*1b150*/  @!P0 BRA `(.L_x_1488) ;  /* 0x0000000000108947 */ /* 0x000fea0003800000 */
[----:B0-----:R-:W2:Y:S04]  /*1b160*/  LDG.E R8, desc[UR42][R4.64] ;  /* 0x0000002a04087981 */ /* 0x001ea8000c1e1900 */
[----:B------:R-:W2:Y:S02]  /*1b170*/  LDG.E R4, desc[UR42][R4.64+0x4] ;  /* 0x0000042a04047981 */ /* 0x000ea4000c1e1900 */
[----:B--2---:R-:W-:-:S05]  /*1b180*/  IMAD.IADD R10, R4, 0x1, -R8 ;  /* 0x00000001040a7824 */ /* 0x004fca00078e0a08 */
[----:B------:R1:W-:Y:S02]  /*1b190*/  STL [R1+0x28], R10 ;  /* 0x0000280a01007387 */ /* 0x0003e40000100800 */
.L_x_1488:
[----:B------:R-:W-:Y:S02]  /*1b1a0*/  ULDC.64 UR4, c[0x0][0xa20] ;  /* 0x0002880000047ab9 */ /* 0x000fe40000000a00 */
[----:B------:R-:W-:-:S04]  /*1b1b0*/  ISETP.NE.U32.AND P0, PT, RZ, UR4, PT ;  /* 0x00000004ff007c0c */ /* 0x000fc8000bf05070 */
[----:B------:R-:W-:-:S13]  /*1b1c0*/  ISETP.NE.AND.EX P0, PT, RZ, UR5, PT, P0 ;  /* 0x00000005ff007c0c */ /* 0x000fda000bf05300 */
[----:B------:R-:W-:Y:S05]  /*1b1d0*/  @!P0 BRA `(.L_x_1489) ;  /* 0x0000000000108947 */ /* 0x000fea0003800000 */
[----:B------:R-:W2:Y:S02]  /*1b1e0*/  LDC.64 R4, c[0x0][0xa20] ;  /* 0x00028800ff047b82 */ /* 0x000ea40000000a00 */
[----:B--2---:R-:W-:-:S05]  /*1b1f0*/  IMAD.WIDE R4, R19, 0x4, R4 ;  /* 0x0000000413047825 */ /* 0x004fca00078e0204 */
[----:B------:R2:W5:Y:S01]  /*1b200*/  LDG.E R6, desc[UR42][R4.64] ;  /* 0x0000002a04067981 */ /* 0x000562000c1e1900 */
[----:B------:R-:W-:Y:S05]  /*1b210*/  BRA `(.L_x_1490) ;  /* 0x0000000000247947 */ /* 0x000fea0003800000 */
.L_x_1489:
[----:B------:R-:W-:Y:S02]  /*1b220*/  ULDC.64 UR4, c[0x0][0xa08] ;  /* 0x0002820000047ab9 */ /* 0x000fe40000000a00 */
[----:B------:R-:W-:-:S04]  /*1b230*/  ISETP.NE.U32.AND P0, PT, RZ, UR4, PT ;  /* 0x00000004ff007c0c */ /* 0x000fc8000bf05070 */
[----:B------:R-:W-:-:S13]  /*1b240*/  ISETP.NE.AND.EX P0, PT, RZ, UR5, PT, P0 ;  /* 0x00000005ff007c0c */ /* 0x000fda000bf05300 */
[----:B------:R-:W-:Y:S05]  /*1b250*/  @!P0 BRA `(.L_x_1490) ;  /* 0x0000000000148947 */ /* 0x000fea0003800000 */
[----:B------:R-:W2:Y:S02]  /*1b260*/  LDC.64 R4, c[0x0][0xa08] ;  /* 0x00028200ff047b82 */ /* 0x000ea40000000a00 */
[----:B--2---:R-:W-:-:S05]  /*1b270*/  IMAD.WIDE R4, R19, 0x4, R4 ;  /* 0x0000000413047825 */ /* 0x004fca00078e0204 */
[----:B------:R-:W2:Y:S04]  /*1b280*/  LDG.E R6, desc[UR42][R4.64] ;  /* 0x0000002a04067981 */ /* 0x000ea8000c1e1900 */
[----:B------:R-:W2:Y:S02]  /*1b290*/  LDG.E R4, desc[UR42][R4.64+0x4] ;  /* 0x0000042a04047981 */ /* 0x000ea4000c1e1900 */
[----:B--2---:R-:W-:-:S07]  /*1b2a0*/  IMAD.IADD R6, R4, 0x1, -R6 ;  /* 0x0000000104067824 */ /* 0x004fce00078e0a06 */
.L_x_1490:
[----:B--2---:R-:W2:Y:S04]  /*1b2b0*/  @P1 LDG.E R4, desc[UR42][R2.64] ;  /* 0x0000002a02041981 */ /* 0x004ea8000c1e1900 */
[----:B------:R3:W2:Y:S01]  /*1b2c0*/  @P1 LDG.E R5, desc[UR42][R2.64+0x4] ;  /* 0x0000042a02051981 */ /* 0x0006a2000c1e1900 */
[----:B------:R-:W-:Y:S02]  /*1b2d0*/  IMAD R17, R17, 0xc0, RZ ;  /* 0x000000c011117824 */ /* 0x000fe400078e02ff */
[----:B-----5:R-:W-:Y:S02]  /*1b2e0*/  IMAD.IADD R6, R6, 0x1, -R9 ;  /* 0x0000000106067824 */ /* 0x020fe400078e0a09 */
[----:B0-----:R-:W-:Y:S01]  /*1b2f0*/  VIADD R8, R17, 0xbf ;  /* 0x000000bf11087836 */ /* 0x001fe20000000000 */
[----:B---3--:R-:W0:Y:S02]  /*1b300*/  LDC R2, c[0x0][0x448] ;  /* 0x00011200ff027b82 */ /* 0x008e240000000800 */
[----:B0-----:R-:W-:-:S13]  /*1b310*/  ISETP.NE.AND P2, PT, R2, 0x1, PT ;  /* 0x000000010200780c */ /* 0x001fda0003f45270 */
[----:B------:R-:W0:Y:S08]  /*1b320*/  @P2 LDC R3, c[0x0][0x44c] ;  /* 0x00011300ff032b82 */ /* 0x000e300000000800 */
[----:B------:R-:W3:Y:S01]  /*1b330*/  @P2 LDC R2, c[0x0][0x450] ;  /* 0x00011400ff022b82 */ /* 0x000ee20000000800 */
[----:B0-----:R-:W-:-:S05]  /*1b340*/  @P2 IMAD.HI.U32 R3, R8, R3, RZ ;  /* 0x0000000308032227 */ /* 0x001fca00078e00ff */
[----:B---3--:R-:W-:Y:S01]  /*1b350*/  @P2 SHF.R.U32.HI R8, RZ, R2, R3 ;  /* 0x00000002ff082219 */ /* 0x008fe20000011603 */
[----:B--2---:R-:W-:-:S04]  /*1b360*/  @P1 IMAD.IADD R7, R5, 0x1, -R4 ;  /* 0x0000000105071824 */ /* 0x004fc800078e0a04 */
[----:B------:R-:W-:-:S04]  /*1b370*/  IMAD.IADD R26, R6, 0x1, R7 ;  /* 0x00000001061a7824 */ /* 0x000fc800078e0207 */
[C---:B------:R-:W-:Y:S01]  /*1b380*/  VIADD R29, R26.reuse, 0x7f ;  /* 0x0000007f1a1d7836 */ /* 0x040fe20000000000 */
[----:B------:R-:W-:-:S04]  /*1b390*/  IADD3 R21, R26, 0x1, -R10 ;  /* 0x000000011a157810 */ /* 0x000fc80007ffe80a */
[----:B------:R-:W-:Y:S01]  /*1b3a0*/  SHF.R.S32.HI R2, RZ, 0x1f, R29 ;  /* 0x0000001fff027819 */ /* 0x000fe2000001141d */
[----:B------:R-:W-:-:S03]  /*1b3b0*/  IMAD.IADD R8, R21, 0x1, R8 ;  /* 0x0000000115087824 */ /* 0x000fc600078e0208 */
[----:B------:R-:W-:Y:S02]  /*1b3c0*/  LEA.HI R29, R2, R29, RZ, 0x7 ;  /* 0x0000001d021d7211 */ /* 0x000fe400078f38ff */
[----:B------:R-:W0:Y:S02]  /*1b3d0*/  LDC.64 R2, c[0x0][0x9e0] ;  /* 0x00027800ff027b82 */ /* 0x000e240000000a00 */
[----:B------:R-:W-:Y:S02]  /*1b3e0*/  SHF.R.S32.HI R29, RZ, 0x7, R29 ;  /* 0x00000007ff1d7819 */ /* 0x000fe4000001141d */
[----:B0-----:R-:W-:Y:S01]  /*1b3f0*/  ISETP.GE.AND P3, PT, R3, 0x1, PT ;  /* 0x000000010300780c */ /* 0x001fe20003f66270 */
[----:B------:R-:W-:-:S12]  /*1b400*/  IMAD.IADD R2, R8, 0x1, R2 ;  /* 0x0000000108027824 */ /* 0x000fd800078e0202 */
[----:B------:R-:W-:Y:S05]  /*1b410*/  @!P3 BRA `(.L_x_1491) ;  /* 0x000000000048b947 */ /* 0x000fea0003800000 */
        /* <DEDUP_REMOVED lines=11> */
.L_x_1493:
[----:B------:R-:W-:-:S13]  /*1b4d0*/  ISETP.NE.AND P0, PT, R3, 0x1, PT ;  /* 0x000000010300780c */ /* 0x000fda0003f05270 */
[----:B------:R-:W0:Y:S02]  /*1b4e0*/  @P0 LDC.64 R4, c[0x0][0x9e8] ;  /* 0x00027a00ff040b82 */ /* 0x000e240000000a00 */
[----:B0-----:R-:W-:-:S05]  /*1b4f0*/  @P0 IMAD.HI.U32 R4, R9, R4, RZ ;  /* 0x0000000409040227 */ /* 0x001fca00078e00ff */
[----:B------:R-:W-:-:S07]  /*1b500*/  @P0 SHF.R.U32.HI R9, RZ, R5, R4 ;  /* 0x00000005ff090219 */ /* 0x000fce0000011604 */
.L_x_1494:
[----:B------:R-:W-:Y:S05]  /*1b510*/  BSYNC B0 ;  /* 0x0000000000007941 */ /* 0x000fea0003800000 */
.L_x_1492:
[----:B------:R-:W-:-:S05]  /*1b520*/  IMAD R9, R9, R3, R3 ;  /* 0x0000000309097224 */ /* 0x000fca00078e0203 */
[----:B------:R-:W-:-:S07]  /*1b530*/  VIMNMX R2, R2, R9, PT ;  /* 0x0000000902027248 */ /* 0x000fce0003fe0100 */
.L_x_1491:
[----:B------:R-:W0:Y:S01]  /*1b540*/  @P2 LDC R5, c[0x0][0x44c] ;  /* 0x00011300ff052b82 */ /* 0x000e220000000800 */
[----:B------:R-:W-:Y:S01]  /*1b550*/  IMAD.MOV.U32 R4, RZ, RZ, R17 ;  /* 0x000000ffff047224 */ /* 0x000fe200078e0011 */
[----:B------:R-:W-:Y:S01]  /*1b560*/  ULDC UR4, c[0x0][0x9dc] ;  /* 0x0002770000047ab9 */ /* 0x000fe20000000800 */
[----:B------:R-:W-:-:S05]  /*1b570*/  IMAD.IADD R20, R26, 0x1, -R10 ;  /* 0x000000011a147824 */ /* 0x000fca00078e0a0a */
[----:B------:R-:W2:Y:S01]  /*1b580*/  @P2 LDC R8, c[0x0][0x450] ;  /* 0x00011400ff082b82 */ /* 0x000ea20000000800 */
[----:B0-----:R-:W-:-:S05]  /*1b590*/  @P2 IMAD.HI.U32 R5, R17, R5, RZ ;  /* 0x0000000511052227 */ /* 0x001fca00078e00ff */
[----:B--2---:R-:W-:-:S05]  /*1b5a0*/  @P2 SHF.R.U32.HI R4, RZ, R8, R5 ;  /* 0x00000008ff042219 */ /* 0x004fca0000011605 */
        /* <DEDUP_REMOVED lines=13> */
.L_x_1497:
[----:B------:R-:W-:-:S13]  /*1b680*/  ISETP.NE.AND P0, PT, R3, 0x1, PT ;  /* 0x000000010300780c */ /* 0x000fda0003f05270 */
[----:B------:R-:W0:Y:S02]  /*1b690*/  @P0 LDC.64 R4, c[0x0][0x9e8] ;  /* 0x00027a00ff040b82 */ /* 0x000e240000000a00 */
[----:B0-----:R-:W-:-:S05]  /*1b6a0*/  @P0 IMAD.HI.U32 R4, R9, R4, RZ ;  /* 0x0000000409040227 */ /* 0x001fca00078e00ff */
[----:B------:R-:W-:-:S07]  /*1b6b0*/  @P0 SHF.R.U32.HI R9, RZ, R5, R4 ;  /* 0x00000005ff090219 */ /* 0x000fce0000011604 */
.L_x_1498:
[----:B------:R-:W-:Y:S05]  /*1b6c0*/  BSYNC B0 ;  /* 0x0000000000007941 */ /* 0x000fea0003800000 */
.L_x_1496:
[----:B------:R-:W-:-:S05]  /*1b6d0*/  IMAD R3, R9, R3, RZ ;  /* 0x0000000309037224 */ /* 0x000fca00078e02ff */
[----:B------:R-:W-:-:S07]  /*1b6e0*/  VIMNMX R8, R8, R3, !PT ;  /* 0x0000000308087248 */ /* 0x000fce0007fe0100 */
.L_x_1495:
[----:B------:R-:W-:Y:S01]  /*1b6f0*/  VIADD R2, R2, 0x7f ;  /* 0x0000007f02027836 */ /* 0x000fe20000000000 */
[----:B------:R-:W-:Y:S04]  /*1b700*/  BSSY B0, `(.L_x_1499) ;  /* 0x0000157000007945 */ /* 0x000fe80003800000 */
[----:B------:R-:W-:-:S04]  /*1b710*/  SHF.R.S32.HI R3, RZ, 0x1f, R2 ;  /* 0x0000001fff037819 */ /* 0x000fc80000011402 */
[----:B------:R-:W-:Y:S02]  /*1b720*/  LEA.HI R3, R3, R2, RZ, 0x7 ;  /* 0x0000000203037211 */ /* 0x000fe400078f38ff */
[----:B------:R-:W-:Y:S02]  /*1b730*/  SHF.R.S32.HI R2, RZ, 0x1f, R8 ;  /* 0x0000001fff027819 */ /* 0x000fe40000011408 */
[----:B------:R-:W-:Y:S02]  /*1b740*/  SHF.R.S32.HI R3, RZ, 0x7, R3 ;  /* 0x00000007ff037819 */ /* 0x000fe40000011403 */
[----:B------:R-:W-:Y:S02]  /*1b750*/  LEA.HI R2, R2, R8, RZ, 0x7 ;  /* 0x0000000802027211 */ /* 0x000fe400078f38ff */
[----:B------:R-:W-:Y:S02]  /*1b760*/  VIMNMX R3, R29, R3, PT ;  /* 0x000000031d037248 */ /* 0x000fe40003fe0100 */
[----:B------:R-:W-:-:S03]  /*1b770*/  SHF.R.S32.HI R2, RZ, 0x7, R2 ;  /* 0x00000007ff027819 */ /* 0x000fc60000011402 */
[----:B------:R-:W-:Y:S01]  /*1b780*/  IMAD R3, R3, 0x80, -R6 ;  /* 0x0000008003037824 */ /* 0x000fe200078e0a06 */
[----:B------:R-:W-:-:S04]  /*1b790*/  VIMNMX R2, RZ, R2, !PT ;  /* 0x00000002ff027248 */ /* 0x000fc80007fe0100 */
[----:B------:R-:W-:Y:S01]  /*1b7a0*/  VIMNMX R3, R3, R7, PT ;  /* 0x0000000703037248 */ /* 0x000fe20003fe0100 */
[----:B------:R-:W-:-:S05]  /*1b7b0*/  IMAD R2, R2, 0x80, -R6 ;  /* 0x0000008002027824 */ /* 0x000fca00078e0a06 */
[----:B------:R-:W-:-:S04]  /*1b7c0*/  VIMNMX R4, RZ, R2, !PT ;  /* 0x00000002ff047248 */ /* 0x000fc80007fe0100 */
[----:B------:R-:W-:Y:S02]  /*1b7d0*/  ISETP.GT.AND P0, PT, R3, R4, PT ;  /* 0x000000040300720c */ /* 0x000fe40003f04270 */
[----:B------:R-:W-:-:S11]  /*1b7e0*/  SHF.R.U32.HI R4, RZ, 0x7, R4 ;  /* 0x00000007ff047819 */ /* 0x000fd60000011604 */
[----:B------:R-:W-:-:S05]  /*1b7f0*/  @P0 VIADD R2, R3, 0x7f ;  /* 0x0000007f03020836 */ /* 0x000fca0000000000 */
[----:B------:R-:W-:-:S04]  /*1b800*/  @P0 SHF.R.S32.HI R3, RZ, 0x1f, R2 ;  /* 0x0000001fff030819 */ /* 0x000fc80000011402 */
[----:B------:R-:W-:Y:S01]  /*1b810*/  @P0 LEA.HI R2, R3, R2, RZ, 0x7 ;  /* 0x0000000203020211 */ /* 0x000fe200078f38ff */
[----:B------:R-:W-:-:S03]  /*1b820*/  IMAD.MOV.U32 R3, RZ, RZ, R4 ;  /* 0x000000ffff037224 */ /* 0x000fc600078e0004 */
        /* <DEDUP_REMOVED lines=11> */
.L_x_1669:
[----:B--2---:R-:W-:Y:S02]  /*1b8e0*/  ISETP.NE.AND P0, PT, R14, RZ, PT ;  /* 0x000000ff0e00720c */ /* 0x004fe40003f05270 */
[----:B------:R-:W-:-:S11]  /*1b8f0*/  PLOP3.LUT P6, PT, PT, PT, PT, 0x8, 0x0 ;  /* 0x000000000000781c */ /* 0x000fd60003fce170 */
[----:B------:R-:W-:Y:S05]  /*1b900*/  @P0 BRA `(.L_x_1502) ;  /* 0x00000000000c0947 */ /* 0x000fea0003800000 */
[----:B------:R-:W-:-:S03]  /*1b910*/  UMOV UR4, 0xffffffff ;  /* 0xffffffff00047882 */ /* 0x000fc60000000000 */
[----:B------:R-:W-:Y:S05]  /*1b920*/  BRA.DIV UR4, `(.L_x_1503) ;  /* 0x0000006a04f47947 */ /* 0x000fea000b800000 */
[----:B------:R-:W-:-:S13]  /*1b930*/  ELECT P6, URZ, PT ;  /* 0x00000000003f782f */ /* 0x000fda00038c0000 */
.L_x_1502:
        /* <DEDUP_REMOVED lines=9> */
.L_x_1672:
[----:B------:R-:W-:Y:S05]  /*1b9d0*/  BSYNC B1 ;  /* 0x0000000000017941 */ /* 0x000fea0003800000 */
.L_x_1504:
[----:B------:R-:W-:Y:S04]  /*1b9e0*/  BSSY B1, `(.L_x_1506) ;  /* 0x000008b000017945 */ /* 0x000fe80003800000 */
[----:B------:R-:W-:Y:S05]  /*1b9f0*/  @!P6 BRA `(.L_x_1507) ;  /* 0x000000080024e947 */ /* 0x000fea0003800000 */
[----:B------:R-:W-:Y:S01]  /*1ba00*/  IMAD R9, R25, 0x8, R23 ;  /* 0x0000000819097824 */ /* 0x000fe200078e0217 */
[----:B------:R-:W-:Y:S01]  /*1ba10*/  SHF.L.U32 R8, R28, 0x1f, RZ ;  /* 0x0000001f1c087819 */ /* 0x000fe200000006ff */
[----:B------:R-:W2:Y:S01]  /*1ba20*/  S2R R6, SR_TID.X ;  /* 0x0000000000067919 */ /* 0x000ea20000002100 */
[----:B------:R-:W-:Y:S02]  /*1ba30*/  BSSY B2, `(.L_x_1508) ;  /* 0x0000005000027945 */ /* 0x000fe40003800000 */
[----:B------:R-:W3:Y:S01]  /*1ba40*/  SYNCS.PHASECHK.TRANS64.TRYWAIT P0, [R9+URZ+0x19ca0], R8 ;  /* 0x019ca008090075a7 */ /* 0x000ee2000800017f */
[----:B--2---:R-:W-:-:S04]  /*1ba50*/  LOP3.LUT R6, R6, 0x7f, RZ, 0xc0, !PT ;  /* 0x0000007f06067812 */ /* 0x004fc800078ec0ff */
[----:B------:R-:W-:Y:S01]  /*1ba60*/  ISETP.NE.AND P1, PT, R6, RZ, PT ;  /* 0x000000ff0600720c */ /* 0x000fe20003f25270 */
[----:B---3--:R-:W-:-:S12]  /*1ba70*/  @!P0 BRA `(.L_x_1509) ;  /* 0x0000006800d48947 */ /* 0x008fd80003800000 */
.L_x_1673:
[----:B------:R-:W-:Y:S05]  /*1ba80*/  BSYNC B2 ;  /* 0x0000000000027941 */ /* 0x000fea0003800000 */
.L_x_1508:
[----:B------:R-:W-:Y:S04]  /*1ba90*/  BSSY B2, `(.L_x_1510) ;  /* 0x0000009000027945 */ /* 0x000fe80003800000 */
[----:B------:R-:W-:Y:S05]  /*1baa0*/  @P1 BRA `(.L_x_1511) ;  /* 0x00000000001c1947 */ /* 0x000fea0003800000 */
[----:B0-----:R-:W0:Y:S02]  /*1bab0*/  S2R R5, SR_TID.X ;  /* 0x0000000000057919 */ /* 0x001e240000002100 */
[----:B0-----:R-:W-:Y:S01]  /*1bac0*/  LOP3.LUT R6, R5, 0x1f, RZ, 0xc0, !PT ;  /* 0x0000001f05067812 */ /* 0x001fe200078ec0ff */
[----:B------:R-:W-:-:S03]  /*1bad0*/  IMAD.MOV.U32 R5, RZ, RZ, 0x3000 ;  /* 0x00003000ff057424 */ /* 0x000fc600078e00ff */
[----:B------:R-:W-:Y:S01]  /*1bae0*/  ISETP.NE.AND P0, PT, R6, RZ, PT ;  /* 0x000000ff0600720c */ /* 0x000fe20003f05270 */
[----:B------:R3:W-:-:S12]  /*1baf0*/  SYNCS.ARRIVE.TRANS64 RZ, [R9+URZ+0x19c90], R5 ;  /* 0x019c900509ff79a7 */ /* 0x0007d8000800003f */
[----:B---3--:R-:W-:Y:S05]  /*1bb00*/  @!P0 BRA `(.L_x_1511) ;  /* 0x0000000000048947 */ /* 0x008fea0003800000 */
[----:B------:R-:W-:Y:S01]  /*1bb10*/  BPT.TRAP 0x1 ;  /* 0x000000040000795c */ /* 0x000fe20000300000 */
.L_x_1511:
[----:B------:R-:W-:Y:S05]  /*1bb20*/  BSYNC B2 ;  /* 0x0000000000027941 */ /* 0x000fea0003800000 */
.L_x_1510:
        /* <DEDUP_REMOVED lines=10> */
[----:B-1----:R-:W-:Y:S01]  /*1bbd0*/  VIADD R10, R7, 0x13800 ;  /* 0x00013800070a7836 */ /* 0x002fe20000000000 */
[----:B------:R-:W-:-:S09]  /*1bbe0*/  UMOV UR7, 0x12f00000 ;  /* 0x12f0000000077882 */ /* 0x000fd20000000000 */
.L_x_1512:
        /* <DEDUP_REMOVED lines=16> */
.L_x_1513:
        /* <DEDUP_REMOVED lines=16> */
.L_x_1514:
        /* <DEDUP_REMOVED lines=13> */
.L_x_1674:
[----:B------:R-:W-:Y:S05]  /*1bec0*/  BSYNC B2 ;  /* 0x0000000000027941 */ /* 0x000fea0003800000 */
.L_x_1515:
[----:B------:R-:W-:Y:S01]  /*1bed0*/  BSSY B2, `(.L_x_1517) ;  /* 0x000000b000027945 */ /* 0x000fe20003800000 */
[----:B------:R-:W-:Y:S02]  /*1bee0*/  IMAD.MOV.U32 R10, RZ, RZ, 0x0 ;  /* 0x00000000ff0a7424 */ /* 0x000fe400078e00ff */
[----:B------:R-:W-:Y:S01]  /*1bef0*/  IMAD.MOV.U32 R11, RZ, RZ, 0x12f00000 ;  /* 0x12f00000ff0b7424 */ /* 0x000fe200078e00ff */
[----:B------:R-:W-:Y:S06]  /*1bf00*/  @P1 BRA `(.L_x_1518) ;  /* 0x00000000001c1947 */ /* 0x000fec0003800000 */
[----:B------:R-:W1:Y:S02]  /*1bf10*/  S2R R5, SR_TID.X ;  /* 0x0000000000057919 */ /* 0x000e640000002100 */
[----:B-1----:R-:W-:Y:S01]  /*1bf20*/  LOP3.LUT R15, R5, 0x1f, RZ, 0xc0, !PT ;  /* 0x0000001f050f7812 */ /* 0x002fe200078ec0ff */
[----:B------:R-:W-:-:S03]  /*1bf30*/  IMAD.MOV.U32 R5, RZ, RZ, 0x3000 ;  /* 0x00003000ff057424 */ /* 0x000fc600078e00ff */
[----:B------:R-:W-:Y:S01]  /*1bf40*/  ISETP.NE.AND P0, PT, R15, RZ, PT ;  /* 0x000000ff0f00720c */ /* 0x000fe20003f05270 */
[----:B------:R1:W-:-:S12]  /*1bf50*/  SYNCS.ARRIVE.TRANS64 RZ, [R9+URZ+0x19cb0], R5 ;  /* 0x019cb00509ff79a7 */ /* 0x0003d8000800003f */
[----:B-1----:R-:W-:Y:S05]  /*1bf60*/  @!P0 BRA `(.L_x_1518) ;  /* 0x0000000000048947 */ /* 0x002fea0003800000 */
[----:B------:R-:W-:Y:S01]  /*1bf70*/  BPT.TRAP 0x1 ;  /* 0x000000040000795c */ /* 0x000fe20000300000 */
.L_x_1518:
[----:B------:R-:W-:Y:S05]  /*1bf80*/  BSYNC B2 ;  /* 0x0000000000027941 */ /* 0x000fea0003800000 */
.L_x_1517:
[----:B------:R-:W-:Y:S01]  /*1bf90*/  R2UR UR10, R14 ;  /* 0x000000000e0a72ca */ /* 0x000fe200000e0000 */
[----:B------:R-:W-:Y:S01]  /*1bfa0*/  UIADD3 UR4, UP0, UR40, 0x670, URZ ;  /* 0x0000067028047890 */ /* 0x000fe2000ff1e03f */
[----:B------:R-:W-:Y:S01]  /*1bfb0*/  R2UR UR6, R10 ;  /* 0x000000000a0672ca */ /* 0x000fe200000e0000 */
[----:B0-2---:R-:W-:Y:S01]  /*1bfc0*/  VIADD R9, R9, 0x19cb0 ;  /* 0x00019cb009097836 */ /* 0x005fe20000000000 */
[----:B------:R-:W-:Y:S01]  /*1bfd0*/  R2UR UR7, R11 ;  /* 0x000000000b0772ca */ /* 0x000fe200000e0000 */
[----:B------:R-:W-:Y:S01]  /*1bfe0*/  VIADD R5, R7, 0x9000 ;  /* 0x0000900007057836 */ /* 0x000fe20000000000 */
[----:B------:R-:W-:Y:S01]  /*1bff0*/  PLOP3.LUT P0, PT, PT, PT, PT, 0x80, 0x0 ;  /* 0x000000000000781c */ /* 0x000fe20003f0f070 */
[----:B------:R-:W-:-:S12]  /*1c000*/  UIADD3.X UR5, URZ, UR41, URZ, UP0, !UPT ;  /* 0x000000293f057290 */ /* 0x000fd800087fe43f */
.L_x_1519:
        /* <DEDUP_REMOVED lines=15> */
.L_x_1520:
        /* <DEDUP_REMOVED lines=15> */
.L_x_1521:
        /* <DEDUP_REMOVED lines=10> */
.L_x_1507:
[----:B------:R-:W-:Y:S05]  /*1c290*/  BSYNC B1 ;  /* 0x0000000000017941 */ /* 0x000fea0003800000 */
.L_x_1506:
[----:B------:R-:W-:Y:S01]  /*1c2a0*/  VIADD R9, R3, 0xfffffffe ;  /* 0xfffffffe03097836 */ /* 0x000fe20000000000 */
        /* <DEDUP_REMOVED lines=8> */
.L_x_1538:
[----:B------:R-:W-:Y:S05]  /*1c330*/  YIELD ;  /* 0x0000000000007946 */ /* 0x000fea0003800000 */
        /* <DEDUP_REMOVED lines=10> */
.L_x_1675:
[----:B------:R-:W-:Y:S05]  /*1c3e0*/  BSYNC B2 ;  /* 0x0000000000027941 */ /* 0x000fea0003800000 */
.L_x_1524:
[----:B------:R-:W-:Y:S04]  /*1c3f0*/  BSSY B2, `(.L_x_1526) ;  /* 0x0000009000027945 */ /* 0x000fe80003800000 */
[----:B------:R-:W-:Y:S05]  /*1c400*/  @P2 BRA `(.L_x_1527) ;  /* 0x00000000001c2947 */ /* 0x000fea0003800000 */
[----:B------:R-:W0:Y:S02]  /*1c410*/  S2R R3, SR_TID.X ;  /* 0x0000000000037919 */ /* 0x000e240000002100 */
[----:B0-----:R-:W-:Y:S01]  /*1c420*/  LOP3.LUT R5, R3, 0x1f, RZ, 0xc0, !PT ;  /* 0x0000001f03057812 */ /* 0x001fe200078ec0ff */
[----:B------:R-:W-:-:S03]  /*1c430*/  IMAD.MOV.U32 R3, RZ, RZ, 0x3000 ;  /* 0x00003000ff037424 */ /* 0x000fc600078e00ff */
[----:B------:R-:W-:Y:S01]  /*1c440*/  ISETP.NE.AND P1, PT, R5, RZ, PT ;  /* 0x000000ff0500720c */ /* 0x000fe20003f25270 */
[----:B------:R3:W-:-:S12]  /*1c450*/  SYNCS.ARRIVE.TRANS64 RZ, [R8+URZ+0x19c90], R3 ;  /* 0x019c900308ff79a7 */ /* 0x0007d8000800003f */
[----:B---3--:R-:W-:Y:S05]  /*1c460*/  @!P1 BRA `(.L_x_1527) ;  /* 0x0000000000049947 */ /* 0x008fea0003800000 */
[----:B------:R-:W-:Y:S01]  /*1c470*/  BPT.TRAP 0x1 ;  /* 0x000000040000795c */ /* 0x000fe20000300000 */
.L_x_1527:
[----:B------:R-:W-:Y:S05]  /*1c480*/  BSYNC B2 ;  /* 0x0000000000027941 */ /* 0x000fea0003800000 */
.L_x_1526:
        /* <DEDUP_REMOVED lines=8> */
[----:B-1----:R-:W-:Y:S01]  /*1c510*/  VIADD R10, R6, 0x13800 ;  /* 0x00013800060a7836 */ /* 0x002fe20000000000 */
[----:B------:R-:W-:Y:S01]  /*1c520*/  UMOV UR6, 0x0 ;  /* 0x0000000000067882 */ /* 0x000fe20000000000 */
[----:B------:R-:W-:-:S10]  /*1c530*/  UMOV UR7, 0x12f00000 ;  /* 0x12f0000000077882 */ /* 0x000fd40000000000 */
.L_x_1528:
        /* <DEDUP_REMOVED lines=16> */
.L_x_1529:
        /* <DEDUP_REMOVED lines=16> */
.L_x_1530:
        /* <DEDUP_REMOVED lines=13> */
.L_x_1676:
[----:B------:R-:W-:Y:S05]  /*1c810*/  BSYNC B2 ;  /* 0x0000000000027941 */ /* 0x000fea0003800000 */
.L_x_1531:
        /* <DEDUP_REMOVED lines=11> */
.L_x_1534:
[----:B------:R-:W-:Y:S05]  /*1c8d0*/  BSYNC B2 ;  /* 0x0000000000027941 */ /* 0x000fea0003800000 */
.L_x_1533:
        /* <DEDUP_REMOVED lines=8> */
.L_x_1535:
        /* <DEDUP_REMOVED lines=15> */
.L_x_1536:
        /* <DEDUP_REMOVED lines=15> */
.L_x_1537:
        /* <DEDUP_REMOVED lines=10> */
.L_x_1523:
[----:B------:R-:W-:Y:S05]  /*1cbe0*/  BSYNC B1 ;  /* 0x0000000000017941 */ /* 0x000fea0003800000 */
.L_x_1522:
[----:B------:R-:W-:Y:S01]  /*1cbf0*/  ISETP.GT.AND P2, PT, R9, R4, PT ;  /* 0x000000040900720c */ /* 0x000fe20003f44270 */
[----:B------:R-:W-:Y:S02]  /*1cc00*/  VIADD R25, R25, 0x1 ;  /* 0x0000000119197836 */ /* 0x000fe40000000000 */
[----:B------:R-:W-:-:S03]  /*1cc10*/  VIADD R9, R9, 0xffffffff ;  /* 0xffffffff09097836 */ /* 0x000fc60000000000 */
[----:B------:R-:W-:-:S04]  /*1cc20*/  ISETP.NE.AND P1, PT, R25, 0x2, PT ;  /* 0x000000021900780c */ /* 0x000fc80003f25270 */
[----:B------:R-:W-:Y:S02]  /*1cc30*/  SEL R3, RZ, 0x1, P1 ;  /* 0x00000001ff037807 */ /* 0x000fe40000800000 */
[----:B------:R-:W-:Y:S02]  /*1cc40*/  SEL R25, R25, RZ, P1 ;  /* 0x000000ff19197207 */ /* 0x000fe40000800000 */
[----:B------:R-:W-:Y:S01]  /*1cc50*/  LOP3.LUT R28, R28, R3, RZ, 0x3c, !PT ;  /* 0x000000031c1c7212 */ /* 0x000fe200078e3cff */
[----:B------:R-:W-:Y:S06]  /*1cc60*/  @P2 BRA `(.L_x_1538) ;  /* 0xfffffff400b02947 */ /* 0x000fec000383ffff */
.L_x_1500:
[----:B------:R-:W-:Y:S05]  /*1cc70*/  BSYNC B0 ;  /* 0x0000000000007941 */ /* 0x000fea0003800000 */
.L_x_1499:
[----:B------:R-:W2:Y:S01]  /*1cc80*/  LDC R0, c[0x0][0x448] ;  /* 0x00011200ff007b82 */ /* 0x000ea20000000800 */
[----:B------:R-:W-:Y:S01]  /*1cc90*/  VIADD R2, R17, 0xbf ;  /* 0x000000bf11027836 */ /* 0x000fe20000000000 */
[----:B------:R-:W-:Y:S06]  /*1cca0*/  @!P0 WARPSYNC.ALL ;  /* 0x0000000000008948 */ /* 0x000fec0003800000 */
[----:B------:R-:W-:Y:S01]  /*1ccb0*/  @!P0 BAR.SYNC.DEFER_BLOCKING 0xc, 0x200 ;  /* 0x0308000000008b1d */ /* 0x000fe20000010000 */
[----:B--2---:R-:W-:-:S13]  /*1ccc0*/  ISETP.NE.AND P1, PT, R0, 0x1, PT ;  /* 0x000000010000780c */ /* 0x004fda0003f25270 */
[----:B------:R-:W2:Y:S08]  /*1ccd0*/  @P1 LDC R3, c[0x0][0x44c] ;  /* 0x00011300ff031b82 */ /* 0x000eb00000000800 */
[----:B------:R-:W3:Y:S01]  /*1cce0*/  @P1 LDC R0, c[0x0][0x450] ;  /* 0x00011400ff001b82 */ /* 0x000ee20000000800 */
[----:B--2---:R-:W-:-:S05]  /*1ccf0*/  @P1 IMAD.HI.U32 R3, R2, R3, RZ ;  /* 0x0000000302031227 */ /* 0x004fca00078e00ff */
[----:B---3--:R-:W-:-:S05]  /*1cd00*/  @P1 SHF.R.U32.HI R2, RZ, R0, R3 ;  /* 0x00000000ff021219 */ /* 0x008fca0000011603 */
[----:B------:R-:W-:Y:S02]  /*1cd10*/  IMAD.IADD R21, R21, 0x1, R2 ;  /* 0x0000000115157824 */ /* 0x000fe400078e0202 */
[----:B------:R-:W2:Y:S02]  /*1cd20*/  LDC.64 R2, c[0x0][0x9e0] ;  /* 0x00027800ff027b82 */ /* 0x000ea40000000a00 */
[----:B--2---:R-:W-:Y:S01]  /*1cd30*/  ISETP.GE.AND P2, PT, R3, 0x1, PT ;  /* 0x000000010300780c */ /* 0x004fe20003f46270 */
        /* <DEDUP_REMOVED lines=8> */
[----:B0-----:R-:W0:Y:S02]  /*1cdc0*/  @P0 LDC.64 R4, c[0x0][0x9e8] ;  /* 0x00027a00ff040b82 */ /* 0x001e240000000a00 */
[----:B0-----:R-:W-:-:S05]  /*1cdd0*/  @P0 IMAD.HI.U32 R4, R0, R4, RZ ;  /* 0x0000000400040227 */ /* 0x001fca00078e00ff */
[----:B------:R-:W-:-:S04]  /*1cde0*/  @P0 SHF.R.U32.HI R0, RZ, R5, R4 ;  /* 0x00000005ff000219 */ /* 0x000fc80000011604 */
[----:B------:R-:W-:Y:S01]  /*1cdf0*/  LOP3.LUT R0, RZ, R0, RZ, 0x33, !PT ;  /* 0x00000000ff007212 */ /* 0x000fe200078e33ff */
[----:B------:R-:W-:Y:S06]  /*1ce00*/  BRA `(.L_x_1542) ;  /* 0x0000000000107947 */ /* 0x000fec0003800000 */
.L_x_1541:
[----:B------:R-:W-:-:S13]  /*1ce10*/  ISETP.NE.AND P0, PT, R3, 0x1, PT ;  /* 0x000000010300780c */ /* 0x000fda0003f05270 */
[----:B0-----:R-:W0:Y:S02]  /*1ce20*/  @P0 LDC.64 R4, c[0x0][0x9e8] ;  /* 0x00027a00ff040b82 */ /* 0x001e240000000a00 */
[----:B0-----:R-:W-:-:S05]  /*1ce30*/  @P0 IMAD.HI.U32 R4, R0, R4, RZ ;  /* 0x0000000400040227 */ /* 0x001fca00078e00ff */
[----:B------:R-:W-:-:S07]  /*1ce40*/  @P0 SHF.R.U32.HI R0, RZ, R5, R4 ;  /* 0x00000005ff000219 */ /* 0x000fce0000011604 */
.L_x_1542:
[----:B------:R-:W-:Y:S05]  /*1ce50*/  BSYNC B0 ;  /* 0x0000000000007941 */ /* 0x000fea0003800000 */
.L_x_1540:
[----:B------:R-:W-:-:S05]  /*1ce60*/  IMAD R0, R0, R3, R3 ;  /* 0x0000000300007224 */ /* 0x000fca00078e0203 */
[----:B------:R-:W-:-:S07]  /*1ce70*/  VIMNMX R2, R2, R0, PT ;  /* 0x0000000002027248 */ /* 0x000fce0003fe0100 */
.L_x_1539:
[----:B------:R-:W-:Y:S01]  /*1ce80*/  VIADD R2, R2, 0x7f ;  /* 0x0000007f02027836 */ /* 0x000fe20000000000 */
[----:B------:R-:W-:Y:S01]  /*1ce90*/  ULDC UR4, c[0x0][0x9dc] ;  /* 0x0002770000047ab9 */ /* 0x000fe20000000800 */
[----:B------:R-:W-:-:S03]  /*1cea0*/  IMAD.MOV.U32 R4, RZ, RZ, R17 ;  /* 0x000000ffff047224 */ /* 0x000fc600078e0011 */
[----:B------:R-:W-:-:S04]  /*1ceb0*/  SHF.R.S32.HI R0, RZ, 0x1f, R2 ;  /* 0x0000001fff007819 */ /* 0x000fc80000011402 */
[----:B------:R-:W-:Y:S02]  /*1cec0*/  LEA.HI R0, R0, R2, RZ, 0x7 ;  /* 0x0000000200007211 */ /* 0x000fe400078f38ff */
[----:B------:R-:W2:Y:S02]  /*1ced0*/  @P1 LDC R2, c[0x0][0x44c] ;  /* 0x00011300ff021b82 */ /* 0x000ea40000000800 */
[----:B------:R-:W-:-:S04]  /*1cee0*/  SHF.R.S32.HI R0, RZ, 0x7, R0 ;  /* 0x00000007ff007819 */ /* 0x000fc80000011400 */
[----:B------:R-:W-:Y:S02]  /*1cef0*/  VIMNMX R6, R29, R0, PT ;  /* 0x000000001d067248 */ /* 0x000fe40003fe0100 */
[----:B------:R-:W3:Y:S03]  /*1cf00*/  @P1 LDC R0, c[0x0][0x450] ;  /* 0x00011400ff001b82 */ /* 0x000ee60000000800 */
[----:B------:R4:W-:Y:S01]  /*1cf10*/  STL [R1+0x38], R6 ;  /* 0x0000380601007387 */ /* 0x0009e20000100800 */
[----:B--2---:R-:W-:-:S05]  /*1cf20*/  @P1 IMAD.HI.U32 R2, R17, R2, RZ ;  /* 0x0000000211021227 */ /* 0x004fca00078e00ff */
[----:B---3--:R-:W-:-:S05]  /*1cf30*/  @P1 SHF.R.U32.HI R4, RZ, R0, R2 ;  /* 0x00000000ff041219 */ /* 0x008fca0000011602 */
[----:B------:R-:W-:-:S04]  /*1cf40*/  IMAD.IADD R2, R20, 0x1, R4 ;  /* 0x0000000114027824 */ /* 0x000fc800078e0204 */
[----:B------:R-:W-:Y:S01]  /*1cf50*/  VIADD R0, R2, -UR4 ;  /* 0x8000000402007c36 */ /* 0x000fe20008000000 */
[----:B----4-:R-:W-:Y:S06]  /*1cf60*/  @!P2 BRA `(.L_x_1543) ;  /* 0x000000000044a947 */ /* 0x010fec0003800000 */
[----:B------:R-:W-:Y:S01]  /*1cf70*/  ISETP.GT.AND P0, PT, R2, -0x1, PT ;  /* 0xffffffff0200780c */ /* 0x000fe20003f04270 */
[----:B------:R-:W-:-:S12]  /*1cf80*/  BSSY B0, `(.L_x_1544) ;  /* 0x000000d000007945 */ /* 0x000fd80003800000 */
[----:B------:R-:W-:Y:S05]  /*1cf90*/  @P0 BRA `(.L_x_1545) ;  /* 0x00000000001c0947 */ /* 0x000fea0003800000 */
[----:B------:R-:W-:Y:S02]  /*1cfa0*/  ISETP.NE.AND P0, PT, R3, 0x1, PT ;  /* 0x000000010300780c */ /* 0x000fe40003f05270 */
[----:B------:R-:W-:-:S11]  /*1cfb0*/  LOP3.LUT R2, RZ, R2, RZ, 0x33, !PT ;  /* 0x00000002ff027212 */ /* 0x000fd600078e33ff */
[----:B0-----:R-:W0:Y:S02]  /*1cfc0*/  @P0 LDC.64 R4, c[0x0][0x9e8] ;  /* 0x00027a00ff040b82 */ /* 0x001e240000000a00 */
[----:B0-----:R-:W-:-:S05]  /*1cfd0*/  @P0 IMAD.HI.U32 R4, R2, R4, RZ ;  /* 0x0000000402040227 */ /* 0x001fca00078e00ff */
[----:B------:R-:W-:-:S04]  /*1cfe0*/  @P0 SHF.R.U32.HI R2, RZ, R5, R4 ;  /* 0x00000005ff020219 */ /* 0x000fc80000011604 */
[----:B------:R-:W-:Y:S01]  /*1cff0*/  LOP3.LUT R2, RZ, R2, RZ, 0x33, !PT ;  /* 0x00000002ff027212 */ /* 0x000fe200078e33ff */
[----:B------:R-:W-:Y:S06]  /*1d000*/  BRA `(.L_x_1546) ;  /* 0x0000000000107947 */ /* 0x000fec0003800000 */
.L_x_1545:
[----:B------:R-:W-:-:S13]  /*1d010*/  ISETP.NE.AND P0, PT, R3, 0x1, PT ;  /* 0x000000010300780c */ /* 0x000fda0003f05270 */
[----:B0-----:R-:W0:Y:S02]  /*1d020*/  @P0 LDC.64 R4, c[0x0][0x9e8] ;  /* 0x00027a00ff040b82 */ /* 0x001e240000000a00 */
[----:B0-----:R-:W-:-:S05]  /*1d030*/  @P0 IMAD.HI.U32 R4, R2, R4, RZ ;  /* 0x0000000402040227 */ /* 0x001fca00078e00ff */
[----:B------:R-:W-:-:S07]  /*1d040*/  @P0 SHF.R.U32.HI R2, RZ, R5, R4 ;  /* 0x00000005ff020219 */ /* 0x000fce0000011604 */
.L_x_1546:
[----:B------:R-:W-:Y:S05]  /*1d050*/  BSYNC B0 ;  /* 0x0000000000007941 */ /* 0x000fea0003800000 */
.L_x_1544:
[----:B------:R-:W-:-:S05]  /*1d060*/  IMAD R2, R2, R3, RZ ;  /* 0x0000000302027224 */ /* 0x000fca00078e02ff */
[----:B------:R-:W-:-:S07]  /*1d070*/  VIMNMX R0, R0, R2, !PT ;  /* 0x0000000200007248 */ /* 0x000fce0007fe0100 */
.L_x_1543:
[----:B------:R-:W-:-:S04]  /*1d080*/  SHF.R.S32.HI R2, RZ, 0x1f, R0 ;  /* 0x0000001fff027819 */ /* 0x000fc80000011400 */
[----:B------:R-:W-:-:S04]  /*1d090*/  LEA.HI R2, R2, R0, RZ, 0x7 ;  /* 0x0000000002027211 */ /* 0x000fc800078f38ff */
[----:B------:R-:W-:-:S04]  /*1d0a0*/  SHF.R.S32.HI R2, RZ, 0x7, R2 ;  /* 0x00000007ff027819 */ /* 0x000fc80000011402 */
[----:B------:R-:W-:-:S04]  /*1d0b0*/  VIMNMX R3, RZ, R2, !PT ;  /* 0x00000002ff037248 */ /* 0x000fc80007fe0100 */
[----:B------:R-:W-:Y:S01]  /*1d0c0*/  ISETP.GT.AND P0, PT, R6, R3, PT ;  /* 0x000000030600720c */ /* 0x000fe20003f04270 */
[----:B------:R2:W-:-:S12]  /*1d0d0*/  STL [R1+0x10], R3 ;  /* 0x0000100301007387 */ /* 0x0005d80000100800 */
[----:B--2---:R-:W-:Y:S05]  /*1d0e0*/  @P0 BRA `(.L_x_1547) ;  /* 0x0000000000440947 */ /* 0x004fea0003800000 */
        /* <DEDUP_REMOVED lines=17> */
.L_x_1547:
        /* <DEDUP_REMOVED lines=13> */
[----:B-1----:R-:W-:Y:S02]  /*1d2d0*/  IMAD.U32 R10, RZ, RZ, UR4 ;  /* 0x00000004ff0a7e24 */ /* 0x002fe4000f8e00ff */
[----:B------:R-:W-:Y:S02]  /*1d2e0*/  IMAD.U32 R11, RZ, RZ, UR5 ;  /* 0x00000005ff0b7e24 */ /* 0x000fe4000f8e00ff */
[----:B------:R-:W-:Y:S02]  /*1d2f0*/  IMAD.MOV.U32 R8, RZ, RZ, 0x70 ;  /* 0x00000070ff087424 */ /* 0x000fe400078e00ff */
[----:B------:R-:W-:Y:S02]  /*1d300*/  IMAD.MOV.U32 R12, RZ, RZ, 0x1 ;  /* 0x00000001ff0c7424 */ /* 0x000fe400078e00ff */
[----:B------:R-:W-:-:S07]  /*1d310*/  IMAD.MOV.U32 R13, RZ, RZ, RZ ;  /* 0x000000ffff0d7224 */ /* 0x000fce00078e00ff */
[----:B------:R-:W-:-:S07]  /*1d320*/  LEPC R20, `(.L_x_1550) ;  /* 0x000000001014794e */ /* 0x000fce0000000000 */
[----:B--2---:R-:W-:Y:S05]  /*1d330*/  CALL.ABS.NOINC R2 ;  /* 0x0000000002007343 */ /* 0x004fea0003c00000 */
.L_x_1550:
[----:B------:R-:W-:Y:S05]  /*1d340*/  BSYNC B6 ;  /* 0x0000000000067941 */ /* 0x000fea0003800000 */
.L_x_1549:
        /* <DEDUP_REMOVED lines=22> */
.L_x_1552:
[----:B------:R-:W-:Y:S05]  /*1d4b0*/  BSYNC B6 ;  /* 0x0000000000067941 */ /* 0x000fea0003800000 */
.L_x_1551:
        /* <DEDUP_REMOVED lines=20> */
.L_x_1554:
[----:B------:R-:W-:Y:S05]  /*1d600*/  BSYNC B6 ;  /* 0x0000000000067941 */ /* 0x000fea0003800000 */
.L_x_1553:
        /* <DEDUP_REMOVED lines=19> */
.L_x_1556:
[----:B------:R-:W-:Y:S05]  /*1d740*/  BSYNC B6 ;  /* 0x0000000000067941 */ /* 0x000fea0003800000 */
.L_x_1555:
[----:B------:R-:W2:Y:S01]  /*1d750*/  LDL R0, [R1+0x38] ;  /* 0x0000380001007983 */ /* 0x000ea20000100800 */
[----:B------:R-:W-:-:S03]  /*1d760*/  ULDC.64 UR4, c[0x0][0x9f8] ;  /* 0x00027e0000047ab9 */ /* 0x000fc60000000a00 */
[----:B------:R-:W3:Y:S01]  /*1d770*/  LDL R21, [R1+0x8] ;  /* 0x0000080001157983 */ /* 0x000ee20000100800 */
[----:B------:R-:W-:Y:S01]  /*1d780*/  ISETP.NE.U32.AND P0, PT, RZ, UR4, PT ;  /* 0x00000004ff007c0c */ /* 0x000fe2000bf05070 */
[----:B------:R-:W-:Y:S01]  /*1d790*/  IMAD.MOV.U32 R29, RZ, RZ, R19 ;  /* 0x000000ffff1d7224 */ /* 0x000fe200078e0013 */
[----:B------:R-:W4:Y:S01]  /*1d7a0*/  LDC R6, c[0x0][0x430] ;  /* 0x00010c00ff067b82 */ /* 0x000f220000000800 */
[----:B------:R-:W0:Y:S01]  /*1d7b0*/  S2R R20, SR_TID.X ;  /* 0x0000000000147919 */ /* 0x000e220000002100 */
[----:B------:R-:W-:-:S13]  /*1d7c0*/  ISETP.NE.AND.EX P0, PT, RZ, UR5, PT, P0 ;  /* 0x00000005ff007c0c */ /* 0x000fda000bf05300 */
[----:B------:R-:W1:Y:S02]  /*1d7d0*/  @P0 LDC.64 R2, c[0x0][0x9f8] ;  /* 0x00027e00ff020b82 */ /* 0x000e640000000a00 */
[----:B-1----:R-:W-:-:S05]  /*1d7e0*/  @P0 IMAD.WIDE R2, R19, 0x4, R2 ;  /* 0x0000000413020825 */ /* 0x002fca00078e0202 */
[----:B------:R1:W3:Y:S01]  /*1d7f0*/  @P0 LDG.E R29, desc[UR42][R2.64] ;  /* 0x0000002a021d0981 */ /* 0x0002e2000c1e1900 */
[----:B----4-:R-:W-:Y:S02]  /*1d800*/  ISETP.NE.AND P1, PT, R6, 0x1, PT ;  /* 0x000000010600780c */ /* 0x010fe40003f25270 */
[----:B0-----:R-:W-:Y:S01]  /*1d810*/  LOP3.LUT R20, R20, 0x7f, RZ, 0xc0, !PT ;  /* 0x0000007f14147812 */ /* 0x001fe200078ec0ff */
[----:B------:R-:W0:Y:S03]  /*1d820*/  S2R R4, SR_TID.X ;  /* 0x0000000000047919 */ /* 0x000e260000002100 */
[----:B------:R-:W-:-:S07]  /*1d830*/  SHF.R.U32.HI R20, RZ, 0x1, R20 ;  /* 0x00000001ff147819 */ /* 0x000fce0000011614 */
[----:B-1----:R-:W1:Y:S08]  /*1d840*/  @P1 LDC R3, c[0x0][0x434] ;  /* 0x00010d00ff031b82 */ /* 0x002e700000000800 */
[----:B------:R-:W4:Y:S01]  /*1d850*/  @P1 LDC R5, c[0x0][0x438] ;  /* 0x00010e00ff051b82 */ /* 0x000f220000000800 */
[----:B0-----:R-:W-:-:S05]  /*1d860*/  IMAD.SHL.U32 R4, R4, 0x40, RZ ;  /* 0x0000004004047824 */ /* 0x001fca00078e00ff */
[----:B------:R-:W-:Y:S02]  /*1d870*/  LOP3.LUT R4, R4, 0x40, RZ, 0xc0, !PT ;  /* 0x0000004004047812 */ /* 0x000fe400078ec0ff */
[----:B------:R-:W-:Y:S01]  /*1d880*/  LOP3.LUT R22, R22, 0xfffffffb, RZ, 0xc0, !PT ;  /* 0xfffffffb16167812 */ /* 0x000fe200078ec0ff */
[----:B------:R-:W-:Y:S01]  /*1d890*/  UMOV UR4, 0xffffffff ;  /* 0xffffffff00047882 */ /* 0x000fe20000000000 */
[----:B--2---:R-:W-:-:S04]  /*1d8a0*/  LEA R0, R0, 0xffffff80, 0x7 ;  /* 0xffffff8000007811 */ /* 0x004fc800078e38ff */
[----:B------:R-:W-:-:S04]  /*1d8b0*/  LOP3.LUT R4, R0, R20, R4, 0xfe, !PT ;  /* 0x0000001400047212 */ /* 0x000fc800078efe04 */
[C---:B------:R-:W-:Y:S01]  /*1d8c0*/  ISETP.GE.AND P0, PT, R4.reuse, R26, PT ;  /* 0x0000001a0400720c */ /* 0x040fe20003f06270 */
[----:B---3--:R-:W-:Y:S02]  /*1d8d0*/  IMAD.IADD R2, R4, 0x1, R21 ;  /* 0x0000000104027824 */ /* 0x008fe400078e0215 */
[----:B------:R-:W0:Y:S01]  /*1d8e0*/  S2R R21, SR_TID.X ;  /* 0x0000000000157919 */ /* 0x000e220000002100 */
[----:B------:R-:W2:Y:S01]  /*1d8f0*/  LDC R4, c[0x0][0x2f4] ;  /* 0x0000bd00ff047b82 */ /* 0x000ea20000000800 */
[----:B-1----:R-:W-:-:S04]  /*1d900*/  @P1 IMAD.HI.U32 R3, R2, R3, RZ ;  /* 0x0000000302031227 */ /* 0x002fc800078e00ff */
[----:B------:R-:W-:Y:S01]  /*1d910*/  IMAD.MOV.U32 R8, RZ, RZ, R2 ;  /* 0x000000ffff087224 */ /* 0x000fe200078e0002 */
[----:B----4-:R-:W-:-:S04]  /*1d920*/  @P1 SHF.R.U32.HI R8, RZ, R5, R3 ;  /* 0x00000005ff081219 */ /* 0x010fc80000011603 */
[--C-:B------:R-:W-:Y:S01]  /*1d930*/  @!P0 SHF.R.S32.HI R9, RZ, 0x1f, R8.reuse ;  /* 0x0000001fff098819 */ /* 0x100fe20000011408 */
[----:B------:R-:W-:-:S04]  /*1d940*/  IMAD.MOV R5, RZ, RZ, -R8 ;  /* 0x000000ffff057224 */ /* 0x000fc800078e0a08 */
[----:B------:R-:W-:Y:S02]  /*1d950*/  IMAD R5, R6, R5, R2 ;  /* 0x0000000506057224 */ /* 0x000fe400078e0202 */
[----:B------:R-:W1:Y:S08]  /*1d960*/  @!P0 LDC.64 R2, c[0x0][0x428] ;  /* 0x00010a00ff028b82 */ /* 0x000e700000000a00 */
[----:B------:R-:W3:Y:S01]  /*1d970*/  @!P0 LDC.64 R6, c[0x0][0x418] ;  /* 0x00010600ff068b82 */ /* 0x000ee20000000a00 */
[----:B0-----:R-:W-:-:S05]  /*1d980*/  IMAD.SHL.U32 R21, R21, 0x10, RZ ;  /* 0x0000001015157824 */ /* 0x001fca00078e00ff */
[----:B------:R-:W-:Y:S02]  /*1d990*/  LOP3.LUT R21, R21, 0x10, RZ, 0xc0, !PT ;  /* 0x0000001015157812 */ /* 0x000fe400078ec0ff */
[----:B------:R-:W-:Y:S01]  /*1d9a0*/  SHF.R.S32.HI R10, RZ, 0x1f, R29 ;  /* 0x0000001fff0a7819 */ /* 0x000fe2000001141d */
[----:B-1----:R-:W-:Y:S01]  /*1d9b0*/  @!P0 IMAD.WIDE.U32 R8, R29, R2, R8 ;  /* 0x000000021d088225 */ /* 0x002fe200078e0008 */
[C---:B--2---:R-:W-:Y:S02]  /*1d9c0*/  ISETP.GE.AND P3, PT, R21.reuse, R4, PT ;  /* 0x000000041500720c */ /* 0x044fe40003f66270 */
[----:B------:R-:W-:Y:S01]  /*1d9d0*/  LOP3.LUT R11, R21, 0x20, RZ, 0xfc, !PT ;  /* 0x00000020150b7812 */ /* 0x000fe200078efcff */
[----:B------:R-:W-:Y:S01]  /*1d9e0*/  @!P0 IMAD R2, R10, R2, RZ ;  /* 0x000000020a028224 */ /* 0x000fe200078e02ff */
[----:B------:R0:W-:Y:S03]  /*1d9f0*/  STL [R1+0xc], R10 ;  /* 0x00000c0a01007387 */ /* 0x0001e60000100800 */
[----:B------:R-:W-:Y:S01]  /*1da00*/  @!P0 IMAD R2, R29, R3, R2 ;  /* 0x000000031d028224 */ /* 0x000fe200078e0202 */
[----:B---3--:R-:W-:Y:S01]  /*1da10*/  @!P0 LEA R6, P1, R8, R6, 0x2 ;  /* 0x0000000608068211 */ /* 0x008fe200078210ff */
[----:B------:R-:W-:-:S02]  /*1da20*/  IMAD.MOV.U32 R3, RZ, RZ, RZ ;  /* 0x000000ffff037224 */ /* 0x000fc400078e00ff */
[----:B------:R-:W-:Y:S02]  /*1da30*/  @!P0 IMAD.IADD R2, R9, 0x1, R2 ;  /* 0x0000000109028824 */ /* 0x000fe400078e0202 */
[----:B------:R-:W-:-:S03]  /*1da40*/  @P3 LOP3.LUT R22, R22, 0x4, RZ, 0xfc, !PT ;  /* 0x0000000416163812 */ /* 0x000fc600078efcff */
[----:B------:R-:W-:Y:S01]  /*1da50*/  @!P0 LEA.HI.X R7, R8, R7, R2, 0x2, P1 ;  /* 0x0000000708078211 */ /* 0x000fe200008f1402 */
[----:B------:R-:W-:Y:S01]  /*1da60*/  IMAD.U32 R2, RZ, RZ, UR39 ;  /* 0x00000027ff027e24 */ /* 0x000fe2000f8e00ff */
[----:B------:R-:W-:Y:S02]  /*1da70*/  ISETP.GE.AND P1, PT, R11, R4, PT ;  /* 0x000000040b00720c */ /* 0x000fe40003f26270 */
[----:B------:R-:W-:Y:S01]  /*1da80*/  LOP3.LUT R22, R22, 0xfffffff7, RZ, 0xc0, !PT ;  /* 0xfffffff716167812 */ /* 0x000fe200078ec0ff */
[----:B------:R1:W5:Y:S01]  /*1da90*/  @!P0 LDG.E R3, desc[UR42][R6.64] ;  /* 0x0000002a06038981 */ /* 0x000362000c1e1900 */
[----:B------:R-:W-:Y:S02]  /*1daa0*/  ISETP.NE.AND P2, PT, R2, 0x3, PT ;  /* 0x000000030200780c */ /* 0x000fe40003f45270 */
[----:B0-----:R-:W-:Y:S02]  /*1dab0*/  LOP3.LUT R10, R21, 0x40, RZ, 0xfc, !PT ;  /* 0x00000040150a7812 */ /* 0x001fe400078efcff */
[----:B------:R-:W-:-:S02]  /*1dac0*/  LOP3.LUT R22, R22, 0xfffffffd, RZ, 0xc0, !PT ;  /* 0xfffffffd16167812 */ /* 0x000fc400078ec0ff */
[----:B------:R-:W-:-:S03]  /*1dad0*/  ISETP.GE.AND P0, PT, R10, R4, PT ;  /* 0x000000040a00720c */ /* 0x000fc60003f06270 */
[----:B------:R-:W-:-:S04]  /*1dae0*/  @P1 LOP3.LUT R22, R22, 0x2, RZ, 0xfc, !PT ;  /* 0x0000000216161812 */ /* 0x000fc800078efcff */
[----:B------:R-:W-:-:S04]  /*1daf0*/  @P2 LOP3.LUT R22, R22, 0x8, RZ, 0xfc, !PT ;  /* 0x0000000816162812 */ /* 0x000fc800078efcff */
[----:B------:R-:W-:-:S04]  /*1db00*/  LOP3.LUT R22, R22, 0xfffffffe, RZ, 0xc0, !PT ;  /* 0xfffffffe16167812 */ /* 0x000fc800078ec0ff */
[----:B------:R-:W-:Y:S01]  /*1db10*/  @P0 LOP3.LUT R22, R22, 0x1, RZ, 0xfc, !PT ;  /* 0x0000000116160812 */ /* 0x000fe200078efcff */
[----:B-1----:R-:W-:Y:S06]  /*1db20*/  BRA.DIV UR4, `(.L_x_1557) ;  /* 0x0000004a04f87947 */ /* 0x002fec000b800000 */
.L_x_1679:
[----:B------:R-:W-:-:S05]  /*1db30*/  SHF.R.S32.HI R2, RZ, 0x1f, R18 ;  /* 0x0000001fff027819 */ /* 0x000fca0000011412 */
[----:B------:R0:W-:Y:S01]  /*1db40*/  STL [R1], R2 ;  /* 0x0000000201007387 */ /* 0x0001e20000100800 */
[----:B------:R-:W-:Y:S05]  /*1db50*/  @!P2 BRA `(.L_x_1558) ;  /* 0x000000000004a947 */ /* 0x000fea0003800000 */
[----:B------:R-:W-:Y:S01]  /*1db60*/  BPT.TRAP 0x1 ;  /* 0x000000040000795c */ /* 0x000fe20000300000 */
.L_x_1558:
[----:B------:R-:W-:Y:S01]  /*1db70*/  IMAD R4, R24, 0x8, R23 ;  /* 0x0000000818047824 */ /* 0x000fe200078e0217 */
[----:B0-----:R-:W-:Y:S01]  /*1db80*/  SHF.L.U32 R2, R27, 0x1f, RZ ;  /* 0x0000001f1b027819 */ /* 0x001fe200000006ff */
[----:B------:R-:W-:Y:S03]  /*1db90*/  BSSY B0, `(.L_x_1559) ;  /* 0x0000006000007945 */ /* 0x000fe60003800000 */
[----:B------:R0:W1:Y:S01]  /*1dba0*/  SYNCS.PHASECHK.TRANS64.TRYWAIT P0, [R4+URZ+0x19c80], R2 ;  /* 0x019c8002040075a7 */ /* 0x000062000800017f */
[----:B------:R0:W-:Y:S02]  /*1dbb0*/  STL [R1+0x34], R2 ;  /* 0x0000340201007387 */ /* 0x0001e40000100800 */
[----:B0-----:R-:W-:Y:S02]  /*1dbc0*/  IADD3 R2, -R20, R26, -R0 ;  /* 0x0000001a14027210 */ /* 0x001fe40007ffe900 */
[----:B------:R-:W-:Y:S01]  /*1dbd0*/  SHF.R.S32.HI R20, RZ, 0x1f, R5 ;  /* 0x0000001fff147819 */ /* 0x000fe20000011405 */
[----:B-1----:R-:W-:Y:S06]  /*1dbe0*/  @!P0 BRA `(.L_x_1560) ;  /* 0x0000004800fc8947 */ /* 0x002fec0003800000 */
.L_x_1680:
[----:B------:R-:W-:Y:S05]  /*1dbf0*/  BSYNC B0 ;  /* 0x0000000000007941 */ /* 0x000fea0003800000 */
.L_x_1559:
[----:B------:R-:W2:Y:S01]  /*1dc00*/  LDL R8, [R1] ;  /* 0x0000000001087983 */ /* 0x000ea20000100800 */
[----:B------:R-:W-:-:S03]  /*1dc10*/  ULDC.64 UR4, c[0x0][0x328] ;  /* 0x0000ca0000047ab9 */ /* 0x000fc60000000a00 */
[----:B------:R-:W3:Y:S01]  /*1dc20*/  LDL R10, [R1+0x18] ;  /* 0x00001800010a7983 */ /* 0x000ee20000100800 */
[----:B0-----:R-:W-:Y:S01]  /*1dc30*/  IMAD R0, R20, UR4, RZ ;  /* 0x0000000414007c24 */ /* 0x001fe2000f8e02ff */
[----:B-----5:R-:W-:Y:S01]  /*1dc40*/  SHF.R.S32.HI R21, RZ, 0x1f, R3 ;  /* 0x0000001fff157819 */ /* 0x020fe20000011403 */
[C---:B------:R-:W-:Y:S01]  /*1dc50*/  IMAD.WIDE.U32 R6, R5.reuse, UR4, RZ ;  /* 0x0000000405067c25 */ /* 0x040fe2000f8e00ff */
[----:B------:R-:W0:Y:S01]  /*1dc60*/  S2R R11, SR_TID.X ;  /* 0x00000000000b7919 */ /* 0x000e220000002100 */
[----:B------:R-:W-:Y:S02]  /*1dc70*/  ISETP.GE.AND P1, PT, R2, 0x1, PT ;  /* 0x000000010200780c */ /* 0x000fe40003f26270 */
        /* <DEDUP_REMOVED lines=8> */
[----:B------:R-:W-:-:S04]  /*1dd00*/  IMAD.WIDE.U32 R6, R18, UR4, R6 ;  /* 0x0000000412067c25 */ /* 0x000fc8000f8e0006 */
[----:B0-----:R-:W-:-:S05]  /*1dd10*/  IMAD.SHL.U32 R26, R11, 0x10, RZ ;  /* 0x000000100b1a7824 */ /* 0x001fca00078e00ff */
[----:B------:R-:W-:Y:S01]  /*1dd20*/  LOP3.LUT R26, R26, 0x10, RZ, 0xc0, !PT ;  /* 0x000000101a1a7812 */ /* 0x000fe200078ec0ff */
[----:B--2---:R-:W-:-:S04]  /*1dd30*/  IMAD R9, R8, UR4, RZ ;  /* 0x0000000408097c24 */ /* 0x004fc8000f8e02ff */
        /* <DEDUP_REMOVED lines=12> */
[----:B-1----:R-:W-:-:S02]  /*1de00*/  ISETP.GE.AND P4, PT, R26, R12, PT ;  /* 0x0000000c1a00720c */ /* 0x002fc40003f86270 */
[----:B--2---:R-:W-:Y:S01]  /*1de10*/  IADD3 R6, P0, R26, R6, RZ ;  /* 0x000000061a067210 */ /* 0x004fe20007f1e0ff */
[----:B0-----:R-:W-:-:S04]  /*1de20*/  IMAD.SHL.U32 R11, R11, 0x10, RZ ;  /* 0x000000100b0b7824 */ /* 0x001fc800078e00ff */
[----:B---3--:R-:W-:Y:S01]  /*1de30*/  IMAD.X R7, RZ, RZ, R0, P0 ;  /* 0x000000ffff077224 */ /* 0x008fe200000e0600 */
[----:B------:R-:W-:Y:S01]  /*1de40*/  ISETP.LT.OR P0, PT, R2, 0x1, P4 ;  /* 0x000000010200780c */ /* 0x000fe20002701670 */
[----:B------:R-:W-:Y:S01]  /*1de50*/  IMAD.IADD R0, R23, 0x1, R10 ;  /* 0x0000000117007824 */ /* 0x000fe200078e020a */
[----:B------:R-:W-:-:S04]  /*1de60*/  LOP3.LUT R11, R11, 0x10, RZ, 0xc0, !PT ;  /* 0x000000100b0b7812 */ /* 0x000fc800078ec0ff */
[C---:B------:R-:W-:Y:S02]  /*1de70*/  LOP3.LUT R13, R11.reuse, 0x20, RZ, 0xfc, !PT ;  /* 0x000000200b0d7812 */ /* 0x040fe400078efcff */
[----:B------:R-:W-:Y:S02]  /*1de80*/  LOP3.LUT R11, R11, 0x40, RZ, 0xfc, !PT ;  /* 0x000000400b0b7812 */ /* 0x000fe400078efcff */
[----:B------:R-:W-:-:S03]  /*1de90*/  ISETP.GE.AND P2, PT, R13, R12, PT ;  /* 0x0000000c0d00720c */ /* 0x000fc60003f46270 */
        /* <DEDUP_REMOVED lines=8> */
.L_x_1686:
        /* <DEDUP_REMOVED lines=13> */
.L_x_1562:
        /* <DEDUP_REMOVED lines=11> */
.L_x_1563:
[----:B------:R2:W-:Y:S01]  /*1e0a0*/  SYNCS.ARRIVE.TRANS64.A1T0 RZ, [R4+URZ+0x19c70], RZ ;  /* 0x019c70ff04ff79a7 */ /* 0x0005e2000810003f */
[----:B------:R-:W-:Y:S05]  /*1e0b0*/  @!P4 BRA `(.L_x_1564) ;  /* 0x000000000004c947 */ /* 0x000fea0003800000 */
[----:B------:R-:W-:Y:S01]  /*1e0c0*/  BPT.TRAP 0x1 ;  /* 0x000000040000795c */ /* 0x000fe20000300000 */
.L_x_1564:
[----:B------:R-:W3:Y:S01]  /*1e0d0*/  LDL R2, [R1+0x34] ;  /* 0x0000340001027983 */ /* 0x000ee20000100800 */
[----:B------:R-:W-:Y:S01]  /*1e0e0*/  BSSY B0, `(.L_x_1565) ;  /* 0x0000003000007945 */ /* 0x000fe20003800000 */
[----:B---3--:R-:W3:Y:S03]  /*1e0f0*/  SYNCS.PHASECHK.TRANS64.TRYWAIT P0, [R4+URZ+0x19c40], R2 ;  /* 0x019c4002040075a7 */ /* 0x008ee6000800017f */
[----:B---3--:R-:W-:Y:S05]  /*1e100*/  @!P0 BRA `(.L_x_1566) ;  /* 0x0000004800b08947 */ /* 0x008fea0003800000 */
.L_x_1687:
[----:B------:R-:W-:Y:S05]  /*1e110*/  BSYNC B0 ;  /* 0x0000000000007941 */ /* 0x000fea0003800000 */
.L_x_1565:
[----:B------:R-:W4:Y:S01]  /*1e120*/  LDL R9, [R1] ;  /* 0x0000000001097983 */ /* 0x000f220000100800 */
[----:B------:R-:W-:Y:S01]  /*1e130*/  ULDC.64 UR4, c[0x0][0x300] ;  /* 0x0000c00000047ab9 */ /* 0x000fe20000000a00 */
[----:B------:R-:W-:Y:S01]  /*1e140*/  ULDC.64 UR6, c[0x0][0x2e8] ;  /* 0x0000ba0000067ab9 */ /* 0x000fe20000000a00 */
[----:B------:R-:W-:Y:S01]  /*1e150*/  IMAD R20, R20, UR4, RZ ;  /* 0x0000000414147c24 */ /* 0x000fe2000f8e02ff */
[----:B0-----:R-:W0:Y:S01]  /*1e160*/  S2R R8, SR_TID.X ;  /* 0x0000000000087919 */ /* 0x001e220000002100 */
[----:B-1----:R-:W-:-:S04]  /*1e170*/  IMAD.WIDE.U32 R6, R5, UR4, RZ ;  /* 0x0000000405067c25 */ /* 0x002fc8000f8e00ff */
[----:B------:R-:W-:Y:S01]  /*1e180*/  IMAD R20, R5, UR5, R20 ;  /* 0x0000000505147c24 */ /* 0x000fe2000f8e0214 */
[----:B------:R-:W-:Y:S02]  /*1e190*/  ULDC.64 UR4, c[0x0][0x310] ;  /* 0x0000c40000047ab9 */ /* 0x000fe40000000a00 */
[----:B------:R-:W-:Y:S02]  /*1e1a0*/  IMAD R21, R21, UR4, RZ ;  /* 0x0000000415157c24 */ /* 0x000fe4000f8e02ff */
[----:B------:R-:W-:Y:S02]  /*1e1b0*/  IMAD.IADD R7, R7, 0x1, R20 ;  /* 0x0000000107077824 */ /* 0x000fe400078e0214 */
[----:B------:R-:W-:-:S04]  /*1e1c0*/  IMAD.WIDE.U32 R6, R3, UR4, R6 ;  /* 0x0000000403067c25 */ /* 0x000fc8000f8e0006 */
[----:B------:R-:W-:Y:S01]  /*1e1d0*/  IMAD R3, R3, UR5, R21 ;  /* 0x0000000503037c24 */ /* 0x000fe2000f8e0215 */
[----:B------:R-:W-:Y:S01]  /*1e1e0*/  ULDC.64 UR4, c[0x0][0x308] ;  /* 0x0000c20000047ab9 */ /* 0x000fe20000000a00 */
[----:B---3--:R-:W-:Y:S02]  /*1e1f0*/  IMAD.MOV.U32 R2, RZ, RZ, R6 ;  /* 0x000000ffff027224 */ /* 0x008fe400078e0006 */
[----:B------:R-:W-:Y:S02]  /*1e200*/  IMAD.IADD R3, R7, 0x1, R3 ;  /* 0x0000000107037824 */ /* 0x000fe400078e0203 */
[----:B------:R-:W-:-:S04]  /*1e210*/  IMAD.WIDE.U32 R2, R18, UR4, R2 ;  /* 0x0000000412027c25 */ /* 0x000fc8000f8e0002 */
[C---:B0-----:R-:W-:Y:S02]  /*1e220*/  IMAD.SHL.U32 R10, R8.reuse, 0x10, RZ ;  /* 0x00000010080a7824 */ /* 0x041fe400078e00ff */
[----:B------:R-:W-:-:S03]  /*1e230*/  IMAD.SHL.U32 R8, R8, 0x10, RZ ;  /* 0x0000001008087824 */ /* 0x000fc600078e00ff */
[----:B------:R-:W-:Y:S02]  /*1e240*/  LOP3.LUT R10, R10, 0x10, RZ, 0xc0, !PT ;  /* 0x000000100a0a7812 */ /* 0x000fe400078ec0ff */
[----:B------:R-:W-:Y:S02]  /*1e250*/  LOP3.LUT R8, R8, 0x10, RZ, 0xc0, !PT ;  /* 0x0000001008087812 */ /* 0x000fe400078ec0ff */
[C---:B------:R-:W-:Y:S02]  /*1e260*/  LOP3.LUT R11, R10.reuse, 0x40, RZ, 0xfc, !PT ;  /* 0x000000400a0b7812 */ /* 0x040fe400078efcff */
[----:B------:R-:W-:Y:S01]  /*1e270*/  LOP3.LUT R10, R10, 0x20, RZ, 0xfc, !PT ;  /* 0x000000200a0a7812 */ /* 0x000fe200078efcff */
[----:B----4-:R-:W-:Y:S01]  /*1e280*/  IMAD R5, R9, UR4, RZ ;  /* 0x0000000409057c24 */ /* 0x010fe2000f8e02ff */
[----:B------:R-:W-:Y:S01]  /*1e290*/  UMOV UR4, 0xffffffff ;  /* 0xffffffff00047882 */ /* 0x000fe20000000000 */
[----:B------:R-:W0:Y:S02]  /*1e2a0*/  LDC R9, c[0x0][0x2f4] ;  /* 0x0000bd00ff097b82 */ /* 0x000e240000000800 */
[----:B------:R-:W-:Y:S01]  /*1e2b0*/  IMAD R6, R18, UR5, R5 ;  /* 0x0000000512067c24 */ /* 0x000fe2000f8e0205 */
[----:B------:R-:W-:-:S04]  /*1e2c0*/  IADD3 R5, P0, R2, UR6, RZ ;  /* 0x0000000602057c10 */ /* 0x000fc8000ff1e0ff */
[----:B------:R-:W-:Y:S02]  /*1e2d0*/  IADD3.X R6, R3, UR7, R6, P0, !PT ;  /* 0x0000000703067c10 */ /* 0x000fe400087fe406 */
[-C--:B0-----:R-:W-:Y:S02]  /*1e2e0*/  ISETP.GE.AND P2, PT, R11, R9.reuse, PT ;  /* 0x000000090b00720c */ /* 0x081fe40003f46270 */
        /* <DEDUP_REMOVED lines=15> */
.L_x_1693:
        /* <DEDUP_REMOVED lines=10> */
.L_x_1568:
        /* <DEDUP_REMOVED lines=11> */
.L_x_1569:
[----:B------:R0:W5:Y:S01]  /*1e530*/  LDL.LU R3, [R1+0x30] ;  /* 0x0000300001037983 */ /* 0x0001620000300800 */
[----:B------:R0:W-:Y:S02]  /*1e540*/  SYNCS.ARRIVE.TRANS64.A1T0 RZ, [R4+URZ+0x19c30], RZ ;  /* 0x019c30ff04ff79a7 */ /* 0x0001e4000810003f */
[----:B------:R-:W-:Y:S05]  /*1e550*/  WARPSYNC.ALL ;  /* 0x0000000000007948 */ /* 0x000fea0003800000 */
[----:B------:R-:W-:Y:S01]  /*1e560*/  ULDC.64 UR4, c[0x0][0x298] ;  /* 0x0000a60000047ab9 */ /* 0x000fe20000000a00 */
[----:B------:R-:W-:Y:S01]  /*1e570*/  VIADD R0, R23, 0xf000 ;  /* 0x0000f00017007836 */ /* 0x000fe20000000000 */
[----:B------:R-:W-:Y:S01]  /*1e580*/  ULDC.64 UR6, c[0x0][0xa00] ;  /* 0x0002800000067ab9 */ /* 0x000fe20000000a00 */
[----:B------:R-:W-:Y:S01]  /*1e590*/  BSSY B6, `(.L_x_1570) ;  /* 0x0000021000067945 */ /* 0x000fe20003800000 */
[----:B------:R-:W-:Y:S01]  /*1e5a0*/  BAR.SYNC.DEFER_BLOCKING 0x8, 0x200 ;  /* 0x0208000000007b1d */ /* 0x000fe20000010000 */
[----:B------:R-:W-:-:S02]  /*1e5b0*/  ISETP.NE.U32.AND P0, PT, RZ, UR6, PT ;  /* 0x00000006ff007c0c */ /* 0x000fc4000bf05070 */
[----:B------:R-:W-:Y:S02]  /*1e5c0*/  LOP3.LUT P1, RZ, R0, 0x9f, RZ, 0xc0, !PT ;  /* 0x0000009f00ff7812 */ /* 0x000fe4000782c0ff */
[----:B------:R-:W-:-:S04]  /*1e5d0*/  ISETP.NE.AND.EX P0, PT, RZ, UR7, PT, P0 ;  /* 0x00000007ff007c0c */ /* 0x000fc8000bf05300 */
[----:B------:R-:W-:Y:S02]  /*1e5e0*/  SEL R26, R19, RZ, !P0 ;  /* 0x000000ff131a7207 */ /* 0x000fe40004000000 */
[----:B-----5:R-:W-:Y:S01]  /*1e5f0*/  SHF.R.S32.HI R2, RZ, 0x1f, R3 ;  /* 0x0000001fff027819 */ /* 0x020fe20000011403 */
[----:B0-2---:R-:W-:-:S04]  /*1e600*/  IMAD.WIDE.U32 R4, R3, UR4, RZ ;  /* 0x0000000403047c25 */ /* 0x005fc8000f8e00ff */
[----:B------:R-:W-:Y:S01]  /*1e610*/  IMAD R2, R2, UR4, RZ ;  /* 0x0000000402027c24 */ /* 0x000fe2000f8e02ff */
[----:B------:R0:W-:Y:S03]  /*1e620*/  STL.64 [R1+0x30], R4 ;  /* 0x0000300401007387 */ /* 0x0001e60000100a00 */
[----:B------:R-:W-:Y:S01]  /*1e630*/  IMAD R0, R3, UR5, R2 ;  /* 0x0000000503007c24 */ /* 0x000fe2000f8e0202 */
[----:B------:R-:W-:-:S03]  /*1e640*/  SHF.R.S32.HI R2, RZ, 0x1f, R19 ;  /* 0x0000001fff027819 */ /* 0x000fc60000011413 */
[----:B------:R-:W-:Y:S01]  /*1e650*/  IMAD.IADD R3, R5, 0x1, R0 ;  /* 0x0000000105037824 */ /* 0x000fe200078e0200 */
[----:B------:R-:W-:-:S04]  /*1e660*/  SEL R0, R2, RZ, !P0 ;  /* 0x000000ff02007207 */ /* 0x000fc80004000000 */
[----:B------:R0:W-:Y:S04]  /*1e670*/  STL [R1+0x3c], R3 ;  /* 0x00003c0301007387 */ /* 0x0001e80000100800 */
[----:B------:R0:W-:Y:S01]  /*1e680*/  STL [R1+0x40], R0 ;  /* 0x0000400001007387 */ /* 0x0001e20000100800 */
        /* <DEDUP_REMOVED lines=17> */
.L_x_1571:
[----:B------:R-:W-:Y:S05]  /*1e7a0*/  BSYNC B6 ;  /* 0x0000000000067941 */ /* 0x000fea0003800000 */
.L_x_1570:
[----:B0-----:R-:W2:Y:S01]  /*1e7b0*/  LDL.LU R0, [R1+0x40] ;  /* 0x0000400001007983 */ /* 0x001ea20000300800 */
[----:B------:R-:W0:Y:S01]  /*1e7c0*/  LDC R9, c[0x0][0x448] ;  /* 0x00011200ff097b82 */ /* 0x000e220000000800 */
[----:B------:R-:W-:Y:S01]  /*1e7d0*/  ULDC.64 UR4, c[0x0][0x2d8] ;  /* 0x0000b60000047ab9 */ /* 0x000fe20000000a00 */
[----:B------:R-:W-:Y:S01]  /*1e7e0*/  ULDC.64 UR6, c[0x0][0x2c8] ;  /* 0x0000b20000067ab9 */ /* 0x000fe20000000a00 */
[----:B------:R-:W3:Y:S01]  /*1e7f0*/  LDL.LU R21, [R1+0x3c] ;  /* 0x00003c0001157983 */ /* 0x000ee20000300800 */
[----:B------:R-:W-:-:S03]  /*1e800*/  ULDC.64 UR8, c[0x0][0x280] ;  /* 0x0000a00000087ab9 */ /* 0x000fc60000000a00 */
[----:B------:R-:W3:Y:S04]  /*1e810*/  LDL.LU.64 R2, [R1+0x30] ;  /* 0x0000300001027983 */ /* 0x000ee80000300a00 */
[----:B------:R-:W4:Y:S01]  /*1e820*/  LDL R20, [R1] ;  /* 0x0000000001147983 */ /* 0x000f220000100800 */
[----:B0-----:R-:W-:-:S13]  /*1e830*/  ISETP.NE.AND P1, PT, R9, 0x1, PT ;  /* 0x000000010900780c */ /* 0x001fda0003f25270 */
[----:B------:R-:W0:Y:S08]  /*1e840*/  @P1 LDC R5, c[0x0][0x44c] ;  /* 0x00011300ff051b82 */ /* 0x000e300000000800 */
[----:B------:R-:W1:Y:S08]  /*1e850*/  @P1 LDC R6, c[0x0][0x450] ;  /* 0x00011400ff061b82 */ /* 0x000e700000000800 */
[----:B------:R-:W1:Y:S01]  /*1e860*/  @P1 LDC R8, c[0x0][0x450] ;  /* 0x00011400ff081b82 */ /* 0x000e620000000800 */
[----:B--2---:R-:W-:-:S02]  /*1e870*/  IMAD.MOV.U32 R4, RZ, RZ, R0 ;  /* 0x000000ffff047224 */ /* 0x004fc400078e0000 */
[----:B---3--:R-:W-:Y:S02]  /*1e880*/  IMAD.MOV.U32 R3, RZ, RZ, R21 ;  /* 0x000000ffff037224 */ /* 0x008fe400078e0015 */
[----:B------:R-:W2:Y:S01]  /*1e890*/  S2R R21, SR_TID.X ;  /* 0x0000000000157919 */ /* 0x000ea20000002100 */
[----:B----4-:R-:W-:Y:S02]  /*1e8a0*/  IMAD R0, R20, UR4, RZ ;  /* 0x0000000414007c24 */ /* 0x010fe4000f8e02ff */
[----:B------:R-:W3:Y:S01]  /*1e8b0*/  S2R R20, SR_TID.X ;  /* 0x0000000000147919 */ /* 0x000ee20000002100 */
[----:B------:R-:W-:-:S04]  /*1e8c0*/  IMAD.WIDE.U32 R2, R18, UR4, R2 ;  /* 0x0000000412027c25 */ /* 0x000fc8000f8e0002 */
        /* <DEDUP_REMOVED lines=14> */
[----:B------:R-:W-:-:S04]  /*1e9b0*/  IMAD.IADD R0, R20, 0x1, R17 ;  /* 0x0000000114007824 */ /* 0x000fc800078e0211 */
[----:B0-----:R-:W-:-:S04]  /*1e9c0*/  @P1 IMAD.HI.U32 R5, R0, R5, RZ ;  /* 0x0000000500051227 */ /* 0x001fc800078e00ff */
[----:B------:R-:W-:Y:S01]  /*1e9d0*/  IMAD.MOV.U32 R4, RZ, RZ, R0 ;  /* 0x000000ffff047224 */ /* 0x000fe200078e0000 */
[----:B-1----:R-:W-:-:S04]  /*1e9e0*/  @P1 SHF.R.U32.HI R4, RZ, R6, R5 ;  /* 0x00000006ff041219 */ /* 0x002fc80000011605 */
[--C-:B------:R-:W-:Y:S01]  /*1e9f0*/  SHF.R.S32.HI R5, RZ, 0x1f, R4.reuse ;  /* 0x0000001fff057819 */ /* 0x100fe20000011404 */
[----:B------:R-:W-:-:S04]  /*1ea00*/  IMAD.MOV R7, RZ, RZ, -R4 ;  /* 0x000000ffff077224 */ /* 0x000fc800078e0a04 */
[----:B------:R-:W-:-:S04]  /*1ea10*/  IMAD R5, R5, UR4, RZ ;  /* 0x0000000405057c24 */ /* 0x000fc8000f8e02ff */
[C---:B------:R-:W-:Y:S02]  /*1ea20*/  IMAD R6, R4.reuse, UR5, R5 ;  /* 0x0000000504067c24 */ /* 0x040fe4000f8e0205 */
[----:B------:R-:W-:-:S04]  /*1ea30*/  IMAD.WIDE.U32 R4, R4, UR4, R2 ;  /* 0x0000000404047c25 */ /* 0x000fc8000f8e0002 */
[----:B------:R-:W-:Y:S02]  /*1ea40*/  IMAD.IADD R5, R5, 0x1, R6 ;  /* 0x0000000105057824 */ /* 0x000fe400078e0206 */
[----:B------:R-:W-:-:S05]  /*1ea50*/  IMAD R6, R9, R7, R0 ;  /* 0x0000000709067224 */ /* 0x000fca00078e0200 */
        /* <DEDUP_REMOVED lines=19> */
[----:B------:R-:W-:-:S04]  /*1eb90*/  IMAD R4, R4, UR5, R7 ;  /* 0x0000000504047c24 */ /* 0x000fc8000f8e0207 */
[----:B------:R-:W-:Y:S01]  /*1eba0*/  IMAD.IADD R3, R3, 0x1, R4 ;  /* 0x0000000103037824 */ /* 0x000fe200078e0204 */
[----:B------:R-:W-:Y:S01]  /*1ebb0*/  SHF.R.S32.HI R4, RZ, 0x1f, R0 ;  /* 0x0000001fff047819 */ /* 0x000fe20000011400 */
[----:B------:R-:W-:-:S04]  /*1ebc0*/  IMAD.WIDE.U32 R2, R0, UR6, R2 ;  /* 0x0000000600027c25 */ /* 0x000fc8000f8e0002 */
[----:B------:R-:W-:Y:S02]  /*1ebd0*/  IMAD R4, R4, UR6, RZ ;  /* 0x0000000604047c24 */ /* 0x000fe4000f8e02ff */
[C---:B0-----:R-:W-:Y:S02]  /*1ebe0*/  IMAD.SHL.U32 R11, R20.reuse, 0x10, RZ ;  /* 0x00000010140b7824 */ /* 0x041fe400078e00ff */
[----:B------:R-:W-:-:S03]  /*1ebf0*/  IMAD.SHL.U32 R10, R20, 0x10, RZ ;  /* 0x00000010140a7824 */ /* 0x000fc600078e00ff */
        /* <DEDUP_REMOVED lines=16> */
[----:B------:R-:W-:Y:S01]  /*1ed00*/  IMAD.IADD R17, R20, 0x1, R17 ;  /* 0x0000000114117824 */ /* 0x000fe200078e0211 */
        /* <DEDUP_REMOVED lines=21> */
.L_x_1700:
        /* <DEDUP_REMOVED lines=12> */
.L_x_1574:
[----:B------:R-:W-:Y:S05]  /*1ef20*/  BSYNC B0 ;  /* 0x0000000000007941 */ /* 0x000fea0003800000 */
.L_x_1573:
[----:B------:R-:W-:Y:S01]  /*1ef30*/  NOP ;  /* 0x0000000000007918 */ /* 0x000fe20000000000 */
[----:B------:R-:W-:-:S13]  /*1ef40*/  PLOP3.LUT P0, PT, PT, PT, PT, 0x80, 0x0 ;  /* 0x000000000000781c */ /* 0x000fda0003f0f070 */
.L_x_1575:
        /* <DEDUP_REMOVED lines=18> */
.L_x_1701:
[----:B------:R-:W-:Y:S05]  /*1f070*/  BSYNC B0 ;  /* 0x0000000000007941 */ /* 0x000fea0003800000 */
.L_x_1576:
[----:B-1----:R-:W3:Y:S04]  /*1f080*/  LDL.LU R3, [R1+0x38] ;  /* 0x0000380001037983 */ /* 0x002ee80000300800 */
[----:B------:R-:W4:Y:S01]  /*1f090*/  LDL R2, [R1+0x10] ;  /* 0x0000100001027983 */ /* 0x000f220000100800 */
[----:B---3--:R-:W-:-:S05]  /*1f0a0*/  VIADD R20, R3, 0xfffffffe ;  /* 0xfffffffe03147836 */ /* 0x008fca0000000000 */
[----:B----4-:R-:W-:-:S13]  /*1f0b0*/  ISETP.GE.AND P0, PT, R20, R2, PT ;  /* 0x000000021400720c */ /* 0x010fda0003f06270 */
[----:B------:R-:W-:Y:S05]  /*1f0c0*/  @!P0 BRA `(.L_x_1578) ;  /* 0x0000001000508947 */ /* 0x000fea0003800000 */
[----:B0-----:R-:W-:Y:S02]  /*1f0d0*/  IMAD.MOV.U32 R4, RZ, RZ, R24 ;  /* 0x000000ffff047224 */ /* 0x001fe400078e0018 */
[----:B------:R-:W-:-:S07]  /*1f0e0*/  IMAD.MOV.U32 R6, RZ, RZ, R27 ;  /* 0x000000ffff067224 */ /* 0x000fce00078e001b */
.L_x_1598:
[----:B0-----:R-:W3:Y:S01]  /*1f0f0*/  LDL R9, [R1+0x8] ;  /* 0x0000080001097983 */ /* 0x001ee20000100800 */
[----:B------:R-:W0:Y:S03]  /*1f100*/  LDC R7, c[0x0][0x430] ;  /* 0x00010c00ff077b82 */ /* 0x000e260000000800 */
[----:B------:R-:W4:Y:S01]  /*1f110*/  LDL R8, [R1+0xc] ;  /* 0x00000c0001087983 */ /* 0x000f220000100800 */
[----:B-1----:R-:W2:Y:S03]  /*1f120*/  S2R R2, SR_TID.X ;  /* 0x0000000000027919 */ /* 0x002ea60000002100 */
[----:B------:R-:W5:Y:S01]  /*1f130*/  LDL R10, [R1+0x10] ;  /* 0x00001000010a7983 */ /* 0x000f620000100800 */
[----:B0-----:R-:W-:-:S13]  /*1f140*/  ISETP.NE.AND P0, PT, R7, 0x1, PT ;  /* 0x000000010700780c */ /* 0x001fda0003f05270 */
[----:B------:R-:W0:Y:S01]  /*1f150*/  @P0 LDC R5, c[0x0][0x434] ;  /* 0x00010d00ff050b82 */ /* 0x000e220000000800 */
[----:B--2---:R-:W-:-:S04]  /*1f160*/  LOP3.LUT R0, R2, 0x7f, RZ, 0xc0, !PT ;  /* 0x0000007f02007812 */ /* 0x004fc800078ec0ff */
[----:B------:R-:W-:-:S03]  /*1f170*/  SHF.R.U32.HI R3, RZ, 0x1, R0 ;  /* 0x00000001ff037819 */ /* 0x000fc60000011600 */
[----:B------:R-:W1:Y:S01]  /*1f180*/  @P0 LDC R0, c[0x0][0x438] ;  /* 0x00010e00ff000b82 */ /* 0x000e620000000800 */
[----:B------:R-:W-:Y:S02]  /*1f190*/  IMAD.SHL.U32 R2, R2, 0x40, RZ ;  /* 0x0000004002027824 */ /* 0x000fe400078e00ff */
[----:B------:R-:W-:-:S03]  /*1f1a0*/  IMAD R3, R20, 0x80, R3 ;  /* 0x0000008014037824 */ /* 0x000fc600078e0203 */
[----:B------:R-:W-:Y:S01]  /*1f1b0*/  LOP3.LUT R2, R2, 0x40, RZ, 0xc0, !PT ;  /* 0x0000004002027812 */ /* 0x000fe200078ec0ff */
[----:B------:R-:W-:Y:S05]  /*1f1c0*/  YIELD ;  /* 0x0000000000007946 */ /* 0x000fea0003800000 */
[----:B------:R-:W-:Y:S01]  /*1f1d0*/  ULDC.64 UR4, c[0x0][0x428] ;  /* 0x00010a0000047ab9 */ /* 0x000fe20000000a00 */
[----:B---3--:R-:W-:-:S05]  /*1f1e0*/  IADD3 R3, R2, R3, R9 ;  /* 0x0000000302037210 */ /* 0x008fca0007ffe009 */
[----:B0-----:R-:W-:-:S04]  /*1f1f0*/  @P0 IMAD.HI.U32 R5, R3, R5, RZ ;  /* 0x0000000503050227 */ /* 0x001fc800078e00ff */
[----:B------:R-:W-:Y:S01]  /*1f200*/  IMAD.MOV.U32 R2, RZ, RZ, R3 ;  /* 0x000000ffff027224 */ /* 0x000fe200078e0003 */
        /* <DEDUP_REMOVED lines=12> */
[----:B------:R-:W-:-:S05]  /*1f2d0*/  IMAD.MOV.U32 R0, RZ, RZ, R20 ;  /* 0x000000ffff007224 */ /* 0x000fca00078e0014 */
[----:B-----5:R-:W-:Y:S01]  /*1f2e0*/  ISETP.GT.AND P1, PT, R0, R10, PT ;  /* 0x0000000a0000720c */ /* 0x020fe20003f24270 */
[----:B------:R-:W-:Y:S02]  /*1f2f0*/  IMAD.U32 R10, RZ, RZ, UR39 ;  /* 0x00000027ff0a7e24 */ /* 0x000fe4000f8e00ff */
[----:B------:R-:W-:-:S03]  /*1f300*/  VIADD R24, R4, 0x1 ;  /* 0x0000000104187836 */ /* 0x000fc60000000000 */
[----:B------:R-:W-:Y:S02]  /*1f310*/  ISETP.NE.AND P2, PT, R10, 0x3, PT ;  /* 0x000000030a00780c */ /* 0x000fe40003f45270 */
[----:B------:R-:W-:-:S04]  /*1f320*/  ISETP.NE.AND P0, PT, R24, 0x2, PT ;  /* 0x000000021800780c */ /* 0x000fc80003f05270 */
[----:B------:R-:W-:Y:S01]  /*1f330*/  SEL R27, RZ, 0x1, P0 ;  /* 0x00000001ff1b7807 */ /* 0x000fe20000000000 */
[----:B------:R-:W-:Y:S01]  /*1f340*/  VIADD R20, R20, 0xffffffff ;  /* 0xffffffff14147836 */ /* 0x000fe20000000000 */
[----:B------:R-:W-:Y:S02]  /*1f350*/  SEL R24, R24, RZ, P0 ;  /* 0x000000ff18187207 */ /* 0x000fe40000000000 */
[----:B------:R-:W-:Y:S02]  /*1f360*/  LOP3.LUT R27, R6, R27, RZ, 0x3c, !PT ;  /* 0x0000001b061b7212 */ /* 0x000fe400078e3cff */
[----:B--2---:R-:W-:Y:S01]  /*1f370*/  SHF.R.S32.HI R17, RZ, 0x1f, R8 ;  /* 0x0000001fff117819 */ /* 0x004fe20000011408 */
[----:B------:R-:W-:Y:S06]  /*1f380*/  @!P2 BRA `(.L_x_1579) ;  /* 0x000000000004a947 */ /* 0x000fec0003800000 */
[----:B------:R-:W-:Y:S01]  /*1f390*/  BPT.TRAP 0x1 ;  /* 0x000000040000795c */ /* 0x000fe20000300000 */
.L_x_1579:
[----:B------:R-:W-:Y:S01]  /*1f3a0*/  IMAD R0, R24, 0x8, R23 ;  /* 0x0000000818007824 */ /* 0x000fe200078e0217 */
[----:B------:R-:W-:Y:S01]  /*1f3b0*/  SHF.L.U32 R10, R27, 0x1f, RZ ;  /* 0x0000001f1b0a7819 */ /* 0x000fe200000006ff */
[----:B------:R-:W-:Y:S01]  /*1f3c0*/  BSSY B0, `(.L_x_1580) ;  /* 0x0000004000007945 */ /* 0x000fe20003800000 */
[----:B------:R-:W-:Y:S02]  /*1f3d0*/  SHF.R.S32.HI R9, RZ, 0x1f, R7 ;  /* 0x0000001fff097819 */ /* 0x000fe40000011407 */
[----:B------:R-:W0:Y:S02]  /*1f3e0*/  SYNCS.PHASECHK.TRANS64.TRYWAIT P0, [R0+URZ+0x19c80], R10 ;  /* 0x019c800a000075a7 */ /* 0x000e24000800017f */
[----:B0-----:R-:W-:Y:S05]  /*1f3f0*/  @!P0 BRA `(.L_x_1581) ;  /* 0x0000003c00b48947 */ /* 0x001fea0003800000 */
.L_x_1702:
[----:B------:R-:W-:Y:S05]  /*1f400*/  BSYNC B0 ;  /* 0x0000000000007941 */ /* 0x000fea0003800000 */
.L_x_1580:
[----:B------:R-:W2:Y:S01]  /*1f410*/  LDL R11, [R1] ;  /* 0x00000000010b7983 */ /* 0x000ea20000100800 */
[----:B------:R-:W-:Y:S01]  /*1f420*/  ULDC.64 UR4, c[0x0][0x328] ;  /* 0x0000ca0000047ab9 */ /* 0x000fe20000000a00 */
[----:B------:R-:W1:Y:S02]  /*1f430*/  LDC R12, c[0x0][0x2f4] ;  /* 0x0000bd00ff0c7b82 */ /* 0x000e640000000800 */
[----:B------:R-:W3:Y:S01]  /*1f440*/  LDL R15, [R1+0x18] ;  /* 0x00001800010f7983 */ /* 0x000ee20000100800 */
[----:B------:R-:W-:Y:S01]  /*1f450*/  IMAD R5, R9, UR4, RZ ;  /* 0x0000000409057c24 */ /* 0x000fe2000f8e02ff */
[----:B------:R-:W-:Y:S01]  /*1f460*/  ULDC.64 UR6, c[0x0][0x318] ;  /* 0x0000c60000067ab9 */ /* 0x000fe20000000a00 */
[----:B------:R-:W-:-:S04]  /*1f470*/  IMAD.WIDE.U32 R2, R7, UR4, RZ ;  /* 0x0000000407027c25 */ /* 0x000fc8000f8e00ff */
        /* <DEDUP_REMOVED lines=8> */
[----:B------:R-:W-:-:S03]  /*1f500*/  IMAD.WIDE.U32 R2, R18, UR4, R2 ;  /* 0x0000000412027c25 */ /* 0x000fc6000f8e0002 */
[----:B------:R-:W-:Y:S01]  /*1f510*/  IADD3 R21, P0, R2, UR6, RZ ;  /* 0x0000000602157c10 */ /* 0x000fe2000ff1e0ff */
[----:B--2---:R-:W-:Y:S01]  /*1f520*/  IMAD R26, R11, UR4, RZ ;  /* 0x000000040b1a7c24 */ /* 0x004fe2000f8e02ff */
[----:B------:R-:W-:Y:S01]  /*1f530*/  UMOV UR4, 0xffffffff ;  /* 0xffffffff00047882 */ /* 0x000fe20000000000 */
[----:B------:R-:W2:Y:S02]  /*1f540*/  S2R R11, SR_TID.X ;  /* 0x00000000000b7919 */ /* 0x000ea40000002100 */
[----:B------:R-:W-:Y:S02]  /*1f550*/  IMAD R26, R18, UR5, R26 ;  /* 0x00000005121a7c24 */ /* 0x000fe4000f8e021a */
[----:B---3--:R-:W-:-:S03]  /*1f560*/  IMAD R5, R24, 0x3000, R15 ;  /* 0x0000300018057824 */ /* 0x008fc600078e020f */
[----:B------:R-:W-:Y:S01]  /*1f570*/  IADD3.X R26, R26, UR7, R3, P0, !PT ;  /* 0x000000071a1a7c10 */ /* 0x000fe200087fe403 */
[C---:B--2---:R-:W-:Y:S02]  /*1f580*/  IMAD.SHL.U32 R13, R11.reuse, 0x10, RZ ;  /* 0x000000100b0d7824 */ /* 0x044fe400078e00ff */
[----:B------:R-:W-:-:S03]  /*1f590*/  IMAD.SHL.U32 R11, R11, 0x10, RZ ;  /* 0x000000100b0b7824 */ /* 0x000fc600078e00ff */
[----:B------:R-:W-:Y:S02]  /*1f5a0*/  LOP3.LUT R13, R13, 0x10, RZ, 0xc0, !PT ;  /* 0x000000100d0d7812 */ /* 0x000fe400078ec0ff */
[----:B------:R-:W-:Y:S02]  /*1f5b0*/  LOP3.LUT R11, R11, 0x10, RZ, 0xc0, !PT ;  /* 0x000000100b0b7812 */ /* 0x000fe400078ec0ff */
[C---:B------:R-:W-:Y:S02]  /*1f5c0*/  LOP3.LUT R14, R13.reuse, 0x40, RZ, 0xfc, !PT ;  /* 0x000000400d0e7812 */ /* 0x040fe400078efcff */
[----:B------:R-:W-:Y:S02]  /*1f5d0*/  LOP3.LUT R13, R13, 0x20, RZ, 0xfc, !PT ;  /* 0x000000200d0d7812 */ /* 0x000fe400078efcff */
[-C--:B-1----:R-:W-:Y:S02]  /*1f5e0*/  ISETP.GE.AND P2, PT, R14, R12.reuse, PT ;  /* 0x0000000c0e00720c */ /* 0x082fe40003f46270 */
[----:B------:R-:W-:-:S02]  /*1f5f0*/  ISETP.GE.AND P3, PT, R13, R12, PT ;  /* 0x0000000c0d00720c */ /* 0x000fc40003f66270 */
[----:B------:R-:W-:Y:S01]  /*1f600*/  ISETP.GE.AND P4, PT, R11, R12, PT ;  /* 0x0000000c0b00720c */ /* 0x000fe20003f86270 */
[----:B------:R-:W-:-:S12]  /*1f610*/  BRA.DIV UR4, `(.L_x_1582) ;  /* 0x0000003e04407947 */ /* 0x000fd8000b800000 */
        /* <DEDUP_REMOVED lines=13> */
.L_x_1708:
        /* <DEDUP_REMOVED lines=13> */
.L_x_1583:
        /* <DEDUP_REMOVED lines=11> */
.L_x_1584:
[----:B------:R2:W-:Y:S01]  /*1f870*/  SYNCS.ARRIVE.TRANS64.A1T0 RZ, [R0+URZ+0x19c70], RZ ;  /* 0x019c70ff00ff79a7 */ /* 0x0005e2000810003f */
[----:B------:R-:W-:Y:S05]  /*1f880*/  @!P3 BRA `(.L_x_1585) ;  /* 0x000000000004b947 */ /* 0x000fea0003800000 */
[----:B------:R-:W-:Y:S01]  /*1f890*/  BPT.TRAP 0x1 ;  /* 0x000000040000795c */ /* 0x000fe20000300000 */
.L_x_1585:
[----:B------:R-:W3:Y:S01]  /*1f8a0*/  SYNCS.PHASECHK.TRANS64.TRYWAIT P0, [R0+URZ+0x19c40], R10 ;  /* 0x019c400a000075a7 */ /* 0x000ee2000800017f */
[----:B------:R-:W-:Y:S04]  /*1f8b0*/  BSSY B0, `(.L_x_1586) ;  /* 0x0000002000007945 */ /* 0x000fe80003800000 */
[----:B---3--:R-:W-:Y:S05]  /*1f8c0*/  @!P0 BRA `(.L_x_1587) ;  /* 0x0000003c00408947 */ /* 0x008fea0003800000 */
.L_x_1709:
[----:B------:R-:W-:Y:S05]  /*1f8d0*/  BSYNC B0 ;  /* 0x0000000000007941 */ /* 0x000fea0003800000 */
.L_x_1586:
[----:B------:R-:W4:Y:S01]  /*1f8e0*/  LDL R11, [R1] ;  /* 0x00000000010b7983 */ /* 0x000f220000100800 */
[----:B------:R-:W-:Y:S01]  /*1f8f0*/  ULDC.64 UR4, c[0x0][0x300] ;  /* 0x0000c00000047ab9 */ /* 0x000fe20000000a00 */
[----:B------:R-:W-:Y:S01]  /*1f900*/  ULDC.64 UR6, c[0x0][0x2e8] ;  /* 0x0000ba0000067ab9 */ /* 0x000fe20000000a00 */
[----:B------:R-:W-:Y:S01]  /*1f910*/  IMAD R9, R9, UR4, RZ ;  /* 0x0000000409097c24 */ /* 0x000fe2000f8e02ff */
[----:B------:R-:W5:Y:S01]  /*1f920*/  S2R R13, SR_TID.X ;  /* 0x00000000000d7919 */ /* 0x000f620000002100 */
        /* <DEDUP_REMOVED lines=9> */
[----:B------:R-:W-:-:S03]  /*1f9c0*/  IMAD.WIDE.U32 R2, R18, UR4, R2 ;  /* 0x0000000412027c25 */ /* 0x000fc6000f8e0002 */
[----:B------:R-:W-:Y:S01]  /*1f9d0*/  IADD3 R7, P0, R2, UR6, RZ ;  /* 0x0000000602077c10 */ /* 0x000fe2000ff1e0ff */
[C---:B-----5:R-:W-:Y:S02]  /*1f9e0*/  IMAD.SHL.U32 R12, R13.reuse, 0x10, RZ ;  /* 0x000000100d0c7824 */ /* 0x060fe400078e00ff */
[----:B-1----:R-:W-:-:S03]  /*1f9f0*/  IMAD.SHL.U32 R21, R13, 0x10, RZ ;  /* 0x000000100d157824 */ /* 0x002fc600078e00ff */
[----:B------:R-:W-:Y:S02]  /*1fa00*/  LOP3.LUT R12, R12, 0x10, RZ, 0xc0, !PT ;  /* 0x000000100c0c7812 */ /* 0x000fe400078ec0ff */
[----:B------:R-:W-:Y:S02]  /*1fa10*/  LOP3.LUT R21, R21, 0x10, RZ, 0xc0, !PT ;  /* 0x0000001015157812 */ /* 0x000fe400078ec0ff */
[C---:B------:R-:W-:Y:S02]  /*1fa20*/  LOP3.LUT R13, R12.reuse, 0x40, RZ, 0xfc, !PT ;  /* 0x000000400c0d7812 */ /* 0x040fe400078efcff */
[----:B------:R-:W-:Y:S01]  /*1fa30*/  LOP3.LUT R12, R12, 0x20, RZ, 0xfc, !PT ;  /* 0x000000200c0c7812 */ /* 0x000fe200078efcff */
[----:B----4-:R-:W-:Y:S01]  /*1fa40*/  IMAD R8, R11, UR4, RZ ;  /* 0x000000040b087c24 */ /* 0x010fe2000f8e02ff */
[----:B------:R-:W-:Y:S01]  /*1fa50*/  UMOV UR4, 0xffffffff ;  /* 0xffffffff00047882 */ /* 0x000fe20000000000 */
[----:B------:R-:W1:Y:S02]  /*1fa60*/  LDC R11, c[0x0][0x2f4] ;  /* 0x0000bd00ff0b7b82 */ /* 0x000e640000000800 */
[----:B------:R-:W-:-:S05]  /*1fa70*/  IMAD R8, R18, UR5, R8 ;  /* 0x0000000512087c24 */ /* 0x000fca000f8e0208 */
[----:B------:R-:W-:Y:S02]  /*1fa80*/  IADD3.X R8, R8, UR7, R3, P0, !PT ;  /* 0x0000000708087c10 */ /* 0x000fe400087fe403 */
[-C--:B-1----:R-:W-:Y:S02]  /*1fa90*/  ISETP.GE.AND P2, PT, R13, R11.reuse, PT ;  /* 0x0000000b0d00720c */ /* 0x082fe40003f46270 */
        /* <DEDUP_REMOVED lines=12> */
.L_x_1715:
        /* <DEDUP_REMOVED lines=10> */
.L_x_1589:
        /* <DEDUP_REMOVED lines=11> */
.L_x_1590:
[----:B------:R2:W-:Y:S02]  /*1fcb0*/  SYNCS.ARRIVE.TRANS64.A1T0 RZ, [R0+URZ+0x19c30], RZ ;  /* 0x019c30ff00ff79a7 */ /* 0x0005e4000810003f */
[----:B--23--:R-:W-:-:S05]  /*1fcc0*/  IMAD.U32 R0, RZ, RZ, UR36 ;  /* 0x00000024ff007e24 */ /* 0x00cfca000f8e00ff */
[----:B------:R-:W-:-:S13]  /*1fcd0*/  ISETP.NE.AND P0, PT, R0, 0x3, PT ;  /* 0x000000030000780c */ /* 0x000fda0003f05270 */
[----:B------:R-:W-:Y:S05]  /*1fce0*/  @!P0 BRA `(.L_x_1591) ;  /* 0x0000000000048947 */ /* 0x000fea0003800000 */
[----:B------:R-:W-:Y:S01]  /*1fcf0*/  BPT.TRAP 0x1 ;  /* 0x000000040000795c */ /* 0x000fe20000300000 */
.L_x_1591:
[----:B------:R-:W-:Y:S01]  /*1fd00*/  LOP3.LUT R0, R6, 0x1, RZ, 0x3c, !PT ;  /* 0x0000000106007812 */ /* 0x000fe200078e3cff */
[----:B------:R-:W-:Y:S01]  /*1fd10*/  IMAD R2, R4, 0x8, R23 ;  /* 0x0000000804027824 */ /* 0x000fe200078e0217 */
[----:B------:R-:W-:Y:S02]  /*1fd20*/  BSSY B0, `(.L_x_1592) ;  /* 0x0000004000007945 */ /* 0x000fe40003800000 */
[----:B------:R-:W-:-:S04]  /*1fd30*/  SHF.L.U32 R0, R0, 0x1f, RZ ;  /* 0x0000001f00007819 */ /* 0x000fc800000006ff */
[----:B------:R-:W0:Y:S02]  /*1fd40*/  SYNCS.PHASECHK.TRANS64.TRYWAIT P2, [R2+URZ+0x19c70], R0 ;  /* 0x019c7000020075a7 */ /* 0x000e24000804017f */
[----:B0-----:R-:W-:Y:S05]  /*1fd50*/  @!P2 BRA `(.L_x_1593) ;  /* 0x0000003800c8a947 */ /* 0x001fea0003800000 */
.L_x_1716:
[----:B------:R-:W-:Y:S05]  /*1fd60*/  BSYNC B0 ;  /* 0x0000000000007941 */ /* 0x000fea0003800000 */
.L_x_1592:
[----:B------:R-:W-:-:S05]  /*1fd70*/  IMAD.U32 R3, RZ, RZ, UR39 ;  /* 0x00000027ff037e24 */ /* 0x000fca000f8e00ff */
[----:B------:R-:W-:-:S13]  /*1fd80*/  ISETP.NE.AND P2, PT, R3, 0x3, PT ;  /* 0x000000030300780c */ /* 0x000fda0003f45270 */
[----:B------:R-:W-:Y:S05]  /*1fd90*/  @!P2 BRA `(.L_x_1594) ;  /* 0x000000000004a947 */ /* 0x000fea0003800000 */
[----:B------:R-:W-:Y:S01]  /*1fda0*/  BPT.TRAP 0x1 ;  /* 0x000000040000795c */ /* 0x000fe20000300000 */
.L_x_1594:
[----:B0-----:R-:W-:Y:S01]  /*1fdb0*/  SHF.L.U32 R0, R6, 0x1f, RZ ;  /* 0x0000001f06007819 */ /* 0x001fe200000006ff */
[----:B------:R-:W-:-:S03]  /*1fdc0*/  IMAD R3, R4, 0x3000, RZ ;  /* 0x0000300004037824 */ /* 0x000fc600078e02ff */
[----:B------:R-:W0:Y:S02]  /*1fdd0*/  SYNCS.PHASECHK.TRANS64.TRYWAIT P2, [R2+URZ+0x19c60], R0 ;  /* 0x019c6000020075a7 */ /* 0x000e24000804017f */
[----:B0-----:R-:W-:Y:S05]  /*1fde0*/  @!P2 BRA `(.L_x_1595) ;  /* 0x0000003800b8a947 */ /* 0x001fea0003800000 */
.L_x_1717:
        /* <DEDUP_REMOVED lines=55> */
.L_x_1596:
[----:B-1----:R1:W-:Y:S01]  /*20160*/  SYNCS.ARRIVE.TRANS64.A1T0 RZ, [R2+URZ+0x19c50], RZ ;  /* 0x019c50ff02ff79a7 */ /* 0x0023e2000810003f */
[----:B------:R-:W-:Y:S06]  /*20170*/  BAR.SYNC.DEFER_BLOCKING 0x2, 0x80 ;  /* 0x0082000000007b1d */ /* 0x000fec0000010000 */
[----:B------:R-:W-:Y:S05]  /*20180*/  @!P0 BRA `(.L_x_1597) ;  /* 0x0000000000048947 */ /* 0x000fea0003800000 */
[----:B------:R-:W-:Y:S01]  /*20190*/  BPT.TRAP 0x1 ;  /* 0x000000040000795c */ /* 0x000fe20000300000 */
.L_x_1597:
[----:B------:R-:W2:Y:S01]  /*201a0*/  LDL R0, [R1+0x14] ;  /* 0x0000140001007983 */ /* 0x000ea20000100800 */
[----:B-1----:R-:W-:Y:S02]  /*201b0*/  VIADD R2, R2, 0x19c80 ;  /* 0x00019c8002027836 */ /* 0x002fe40000000000 */
[----:B------:R-:W-:Y:S02]  /*201c0*/  IMAD.MOV.U32 R4, RZ, RZ, R24 ;  /* 0x000000ffff047224 */ /* 0x000fe400078e0018 */
[----:B------:R-:W-:Y:S01]  /*201d0*/  IMAD.MOV.U32 R6, RZ, RZ, R27 ;  /* 0x000000ffff067224 */ /* 0x000fe200078e001b */
[----:B--2---:R-:W-:-:S04]  /*201e0*/  PRMT R2, R0, 0x654, R2 ;  /* 0x0000065400027816 */ /* 0x004fc80000000002 */
[----:B------:R1:W-:Y:S01]  /*201f0*/  SYNCS.ARRIVE.TRANS64.RED.A1T0 RZ, [R2+URZ], RZ ;  /* 0x000000ff02ff79a7 */ /* 0x0003e2000810043f */
[----:B------:R-:W-:Y:S05]  /*20200*/  @P1 BRA `(.L_x_1598) ;  /* 0xffffffec00b81947 */ /* 0x000fea000383ffff */
.L_x_1578:
[----:B--2---:R-:W1:Y:S01]  /*20210*/  S2R R0, SR_TID.X ;  /* 0x0000000000007919 */ /* 0x004e620000002100 */
[----:B------:R-:W-:Y:S01]  /*20220*/  BSSY B0, `(.L_x_1599) ;  /* 0x0000012000007945 */ /* 0x000fe20003800000 */
[----:B-1----:R-:W-:Y:S01]  /*20230*/  LOP3.LUT R2, R0, 0x7f, RZ, 0xc0, !PT ;  /* 0x0000007f00027812 */ /* 0x002fe200078ec0ff */
        /* <DEDUP_REMOVED lines=16> */
.L_x_1600:
[----:B------:R-:W-:Y:S05]  /*20340*/  BSYNC B0 ;  /* 0x0000000000007941 */ /* 0x000fea0003800000 */
.L_x_1599:
[----:B------:R-:W-:Y:S05]  /*20350*/  @!P0 BRA `(.L_x_1601) ;  /* 0x0000000000048947 */ /* 0x000fea0003800000 */
[----:B------:R-:W-:Y:S01]  /*20360*/  BPT.TRAP 0x1 ;  /* 0x000000040000795c */ /* 0x000fe20000300000 */
.L_x_1601:
[----:B------:R-:W-:Y:S01]  /*20370*/  LOP3.LUT R0, R27, 0x1, RZ, 0x3c, !PT ;  /* 0x000000011b007812 */ /* 0x000fe200078e3cff */
[----:B0-----:R-:W-:Y:S01]  /*20380*/  IMAD R3, R24, 0x8, R23 ;  /* 0x0000000818037824 */ /* 0x001fe200078e0217 */
[----:B------:R-:W-:Y:S02]  /*20390*/  BSSY B0, `(.L_x_1602) ;  /* 0x0000004000007945 */ /* 0x000fe40003800000 */
[----:B------:R-:W-:-:S04]  /*203a0*/  SHF.L.U32 R0, R0, 0x1f, RZ ;  /* 0x0000001f00007819 */ /* 0x000fc800000006ff */
[----:B------:R-:W0:Y:S02]  /*203b0*/  SYNCS.PHASECHK.TRANS64.TRYWAIT P1, [R3+URZ+0x19c70], R0 ;  /* 0x019c7000030075a7 */ /* 0x000e24000802017f */
[----:B0-----:R-:W-:Y:S05]  /*203c0*/  @!P1 BRA `(.L_x_1603) ;  /* 0x0000003400549947 */ /* 0x001fea0003800000 */
.L_x_1718:
[----:B------:R-:W-:Y:S05]  /*203d0*/  BSYNC B0 ;  /* 0x0000000000007941 */ /* 0x000fea0003800000 */
.L_x_1602:
[----:B------:R-:W-:-:S05]  /*203e0*/  IMAD.U32 R2, RZ, RZ, UR39 ;  /* 0x00000027ff027e24 */ /* 0x000fca000f8e00ff */
[----:B------:R-:W-:-:S13]  /*203f0*/  ISETP.NE.AND P1, PT, R2, 0x3, PT ;  /* 0x000000030200780c */ /* 0x000fda0003f25270 */
[----:B------:R-:W-:Y:S05]  /*20400*/  @!P1 BRA `(.L_x_1604) ;  /* 0x0000000000049947 */ /* 0x000fea0003800000 */
[----:B------:R-:W-:Y:S01]  /*20410*/  BPT.TRAP 0x1 ;  /* 0x000000040000795c */ /* 0x000fe20000300000 */
.L_x_1604:
[----:B0-----:R-:W-:-:S04]  /*20420*/  SHF.L.U32 R0, R27, 0x1f, RZ ;  /* 0x0000001f1b007819 */ /* 0x001fc800000006ff */
[----:B------:R-:W0:Y:S02]  /*20430*/  SYNCS.PHASECHK.TRANS64.TRYWAIT P1, [R3+URZ+0x19c60], R0 ;  /* 0x019c6000030075a7 */ /* 0x000e24000802017f */
[----:B0-----:R-:W-:Y:S05]  /*20440*/  @!P1 BRA `(.L_x_1605) ;  /* 0x0000003400489947 */ /* 0x001fea0003800000 */
.L_x_1719:
[----:B------:R-:W0:Y:S04]  /*20450*/  LDL R4, [R1+0x24] ;  /* 0x0000240001047983 */ /* 0x000e280000100800 */
[----:B------:R-:W2:Y:S04]  /*20460*/  LDL R10, [R1+0x1c] ;  /* 0x00001c00010a7983 */ /* 0x000ea80000100800 */
[----:B------:R-:W3:Y:S01]  /*20470*/  LDL R12, [R1+0x20] ;  /* 0x00002000010c7983 */ /* 0x000ee20000100800 */
[----:B------:R-:W-:Y:S01]  /*20480*/  IMAD R2, R24, 0x3000, RZ ;  /* 0x0000300018027824 */ /* 0x000fe200078e02ff */
[----:B------:R-:W-:Y:S05]  /*20490*/  WARPSYNC.ALL ;  /* 0x0000000000007948 */ /* 0x000fea0003800000 */
[----:B0-----:R-:W-:-:S02]  /*204a0*/  LOP3.LUT R0, R2, R4, RZ, 0xfc, !PT ;  /* 0x0000000402007212 */ /* 0x001fc400078efcff */
[----:B--2---:R-:W-:-:S03]  /*204b0*/  LOP3.LUT R2, R2, R10, RZ, 0xfc, !PT ;  /* 0x0000000a02027212 */ /* 0x004fc600078efcff */
[C---:B------:R-:W-:Y:S02]  /*204c0*/  IMAD.IADD R0, R23.reuse, 0x1, R0 ;  /* 0x0000000117007824 */ /* 0x040fe400078e0200 */
        /* <DEDUP_REMOVED lines=48> */
.L_x_1606:
[----:B-1----:R1:W-:Y:S01]  /*207d0*/  SYNCS.ARRIVE.TRANS64.A1T0 RZ, [R3+URZ+0x19c50], RZ ;  /* 0x019c50ff03ff79a7 */ /* 0x0023e2000810003f */
[----:B------:R-:W-:Y:S06]  /*207e0*/  BAR.SYNC.DEFER_BLOCKING 0x2, 0x80 ;  /* 0x0082000000007b1d */ /* 0x000fec0000010000 */
[----:B------:R-:W-:Y:S05]  /*207f0*/  @!P0 BRA `(.L_x_1607) ;  /* 0x0000000000048947 */ /* 0x000fea0003800000 */
[----:B------:R-:W-:Y:S01]  /*20800*/  BPT.TRAP 0x1 ;  /* 0x000000040000795c */ /* 0x000fe20000300000 */
.L_x_1607:
        /* <DEDUP_REMOVED lines=9> */
.L_x_1548:
[----:B------:R-:W-:-:S13]  /*208a0*/  LOP3.LUT P0, RZ, R22, 0x10, RZ, 0xc0, !PT ;  /* 0x0000001016ff7812 */ /* 0x000fda000780c0ff */
        /* <DEDUP_REMOVED lines=8> */
[----:B------:R2:W3:Y:S01]  /*20930*/  LDS.128 R16, [R23+0x19cd0] ;  /* 0x019cd00017107984 */ /* 0x0004e20000000c00 */
[----:B------:R-:W-:Y:S06]  /*20940*/  BAR.ARV 0x4, 0x200 ;  /* 0x0108000000007b1d */ /* 0x000fec0000002000 */
[----:B------:R-:W-:Y:S05]  /*20950*/  BRA `(.L_x_1609) ;  /* 0x0000000800d47947 */ /* 0x000fea0003800000 */
.L_x_1608:
        /* <DEDUP_REMOVED lines=35> */
[----:B------:R0:W1:Y:S02]  /*20b90*/  SHFL.IDX PT, R14, R3, 0x1f, 0x1f ;  /* 0x03e01f00030e7f89 */ /* 0x00006400000e0000 */
.L_x_1729:
[----:B------:R-:W-:Y:S02]  /*20ba0*/  ULDC UR4, c[0x0][0xc38] ;  /* 0x00030e0000047ab9 */ /* 0x000fe40000000800 */
[----:B------:R-:W-:-:S04]  /*20bb0*/  IMAD.U32 R4, RZ, RZ, UR4 ;  /* 0x00000004ff047e24 */ /* 0x000fc8000f8e00ff */
[----:B-1----:R-:W-:-:S04]  /*20bc0*/  IMAD R5, R14, R4, RZ ;  /* 0x000000040e057224 */ /* 0x002fc800078e02ff */
[----:B------:R-:W-:-:S05]  /*20bd0*/  IMAD.IADD R16, R16, 0x1, R5 ;  /* 0x0000000110107824 */ /* 0x000fca00078e0205 */
[----:B------:R-:W-:-:S13]  /*20be0*/  ISETP.GT.AND P6, PT, R16, R0, PT ;  /* 0x000000001000720c */ /* 0x000fda0003fc4270 */
[----:B------:R-:W-:Y:S05]  /*20bf0*/  @P6 BRA `(.L_x_1611) ;  /* 0x00000000009c6947 */ /* 0x000fea0003800000 */
.L_x_1616:
        /* <DEDUP_REMOVED lines=14> */
.L_x_1614:
[----:B------:R-:W-:Y:S05]  /*20ce0*/  BSYNC B0 ;  /* 0x0000000000007941 */ /* 0x000fea0003800000 */
.L_x_1613:
        /* <DEDUP_REMOVED lines=18> */
.L_x_1737:
[----:B------:R-:W-:Y:S02]  /*20e10*/  ULDC UR4, c[0x0][0xc38] ;  /* 0x00030e0000047ab9 */ /* 0x000fe40000000800 */
[----:B------:R-:W-:-:S04]  /*20e20*/  IMAD.U32 R4, RZ, RZ, UR4 ;  /* 0x00000004ff047e24 */ /* 0x000fc8000f8e00ff */
[----:B-1----:R-:W-:-:S04]  /*20e30*/  IMAD R5, R14, R4, RZ ;  /* 0x000000040e057224 */ /* 0x002fc800078e02ff */
[----:B------:R-:W-:-:S05]  /*20e40*/  IMAD.IADD R16, R5, 0x1, R16 ;  /* 0x0000000105107824 */ /* 0x000fca00078e0210 */
[----:B------:R-:W-:-:S13]  /*20e50*/  ISETP.GT.AND P6, PT, R16, R0, PT ;  /* 0x000000001000720c */ /* 0x000fda0003fc4270 */
[----:B------:R-:W-:Y:S05]  /*20e60*/  @!P6 BRA `(.L_x_1616) ;  /* 0xfffffffc0064e947 */ /* 0x000fea000383ffff */
.L_x_1611:
        /* <DEDUP_REMOVED lines=8> */
.L_x_1741:
[----:B------:R-:W-:Y:S01]  /*20ef0*/  ISETP.NE.AND P0, PT, R5, RZ, PT ;  /* 0x000000ff0500720c */ /* 0x000fe20003f05270 */
[----:B------:R-:W-:-:S12]  /*20f00*/  IMAD.MOV.U32 R5, RZ, RZ, RZ ;  /* 0x000000ffff057224 */ /* 0x000fd800078e00ff */
[----:B------:R-:W-:Y:S05]  /*20f10*/  @!P0 BRA `(.L_x_1618) ;  /* 0x0000000000108947 */ /* 0x000fea0003800000 */
[----:B------:R-:W-:Y:S01]  /*20f20*/  UMOV UR4, 0xffffffff ;  /* 0xffffffff00047882 */ /* 0x000fe20000000000 */
[----:B------:R-:W-:Y:S02]  /*20f30*/  VIADD R12, R6, 0xffffffff ;  /* 0xffffffff060c7836 */ /* 0x000fe40000000000 */
[----:B------:R-:W-:Y:S05]  /*20f40*/  BRA.DIV UR4, `(.L_x_1619) ;  /* 0x0000003204c87947 */ /* 0x000fea000b800000 */
[----:B------:R3:W4:Y:S02]  /*20f50*/  SHFL.IDX PT, R5, R3, R12, 0x1f ;  /* 0x00001f0c03057589 */ /* 0x00072400000e0000 */
.L_x_1618:
[----:B01-3--:R-:W0:Y:S01]  /*20f60*/  LDC.64 R2, c[0x0][0xc90] ;  /* 0x00032400ff027b82 */ /* 0x00be220000000a00 */
[----:B------:R-:W-:-:S04]  /*20f70*/  IMAD.IADD R19, R6, 0x1, R19 ;  /* 0x0000000106137824 */ /* 0x000fc800078e0213 */
[----:B0-----:R-:W-:-:S05]  /*20f80*/  IMAD.WIDE R2, R19, 0x4, R2 ;  /* 0x0000000413027825 */ /* 0x001fca00078e0202 */
[----:B------:R-:W2:Y:S01]  /*20f90*/  LDG.E R7, desc[UR42][R2.64] ;  /* 0x0000002a02077981 */ /* 0x000ea2000c1e1900 */
[----:B----4-:R-:W-:-:S04]  /*20fa0*/  IMAD R16, R5, R4, R16 ;  /* 0x0000000405107224 */ /* 0x010fc800078e0210 */
[----:B------:R-:W-:Y:S02]  /*20fb0*/  IMAD.IADD R0, R0, 0x1, -R16 ;  /* 0x0000000100007824 */ /* 0x000fe400078e0a10 */
[----:B--2---:R-:W-:-:S05]  /*20fc0*/  IMAD R6, R17, R7, RZ ;  /* 0x0000000711067224 */ /* 0x004fca00078e02ff */
[----:B------:R-:W-:-:S04]  /*20fd0*/  IABS R8, R6 ;  /* 0x0000000600087213 */ /* 0x000fc80000000000 */
        /* <DEDUP_REMOVED lines=10> */
[----:B------:R-:W-:-:S04]  /*21080*/  IMAD.HI.U32 R2, R2, R3, RZ ;  /* 0x0000000302027227 */ /* 0x000fc800078e00ff */
[----:B------:R-:W-:-:S04]  /*21090*/  IMAD.MOV R5, RZ, RZ, -R5 ;  /* 0x000000ffff057224 */ /* 0x000fc800078e0a05 */
        /* <DEDUP_REMOVED lines=14> */
[----:B------:R-:W-:-:S03]  /*21180*/  IMAD R0, R6, R2, R0 ;  /* 0x0000000206007224 */ /* 0x000fc600078e0200 */
[----:B------:R-:W-:Y:S01]  /*21190*/  VIADDMNMX R4, R3, R4, R7, PT ;  /* 0x0000000403047246 */ /* 0x000fe20003800107 */
[----:B------:R-:W-:-:S03]  /*211a0*/  IMAD.IADD R5, R0, 0x1, R5 ;  /* 0x0000000100057824 */ /* 0x000fc600078e0205 */
        /* <DEDUP_REMOVED lines=23> */
[----:B------:R-:W-:Y:S01]  /*21320*/  @!P1 LOP3.LUT R2, RZ, R4, RZ, 0x33, !PT ;  /* 0x00000004ff029212 */ /* 0x000fe200078e33ff */
[----:B------:R-:W-:-:S04]  /*21330*/  IMAD.MOV R4, RZ, RZ, -R4 ;  /* 0x000000ffff047224 */ /* 0x000fc800078e0a04 */
[----:B------:R-:W-:Y:S01]  /*21340*/  IMAD R18, R2, R4, R5 ;  /* 0x0000000402127224 */ /* 0x000fe200078e0205 */
[----:B------:R-:W-:-:S05]  /*21350*/  LOP3.LUT R2, RZ, R2, RZ, 0x33, !PT ;  /* 0x00000002ff027212 */ /* 0x000fca00078e33ff */
[----:B------:R-:W-:Y:S01]  /*21360*/  IMAD.IADD R17, R17, 0x1, R2 ;  /* 0x0000000111117824 */ /* 0x000fe200078e0202 */
[----:B------:R-:W-:Y:S06]  /*21370*/  BRA `(.L_x_1620) ;  /* 0x00000000001c7947 */ /* 0x000fec0003800000 */
.L_x_1612:
[----:B------:R-:W-:Y:S01]  /*21380*/  UMOV UR4, URZ ;  /* 0x0000003f00047c82 */ /* 0x000fe20008000000 */
[----:B------:R-:W-:Y:S01]  /*21390*/  UMOV UR5, URZ ;  /* 0x0000003f00057c82 */ /* 0x000fe20008000000 */
[----:B------:R-:W-:Y:S01]  /*213a0*/  ULDC UR6, c[0x0][0xc3c] ;  /* 0x00030f0000067ab9 */ /* 0x000fe20000000800 */
[----:B------:R-:W-:Y:S02]  /*213b0*/  IMAD.MOV.U32 R16, RZ, RZ, R0 ;  /* 0x000000ffff107224 */ /* 0x000fe400078e0000 */
[----:B------:R-:W-:Y:S02]  /*213c0*/  IMAD.U32 R17, RZ, RZ, UR4 ;  /* 0x00000004ff117e24 */ /* 0x000fe4000f8e00ff */
[----:B------:R-:W-:Y:S02]  /*213d0*/  IMAD.U32 R18, RZ, RZ, UR5 ;  /* 0x00000005ff127e24 */ /* 0x000fe4000f8e00ff */
[----:B------:R-:W-:-:S07]  /*213e0*/  IMAD.U32 R19, RZ, RZ, UR6 ;  /* 0x00000006ff137e24 */ /* 0x000fce000f8e00ff */
.L_x_1620:
[----:B------:R1:W2:Y:S01]  /*213f0*/  LDL R2, [R1+0x14] ;  /* 0x0000140001027983 */ /* 0x0002a20000100800 */
[----:B------:R-:W3:Y:S01]  /*21400*/  S2R R0, SR_TID.X ;  /* 0x0000000000007919 */ /* 0x000ee20000002100 */
[----:B------:R-:W-:Y:S05]  /*21410*/  WARPSYNC.ALL ;  /* 0x0000000000007948 */ /* 0x000fea0003800000 */
[----:B---3--:R-:W-:Y:S01]  /*21420*/  LOP3.LUT R0, R0, 0x1f, RZ, 0xc0, !PT ;  /* 0x0000001f00007812 */ /* 0x008fe200078ec0ff */
[----:B------:R-:W-:Y:S03]  /*21430*/  BAR.SYNC.DEFER_BLOCKING 0x4, 0x200 ;  /* 0x0108000000007b1d */ /* 0x000fe60000010000 */
[----:B------:R-:W-:-:S13]  /*21440*/  ISETP.NE.AND P0, PT, R0, RZ, PT ;  /* 0x000000ff0000720c */ /* 0x000fda0003f05270 */
[----:B------:R-:W-:Y:S01]  /*21450*/  @!P0 MOV R0, 0x400 ;  /* 0x0000040000008802 */ /* 0x000fe20000000f00 */
[----:B--2---:R-:W2:Y:S03]  /*21460*/  @!P0 S2R R2, SR_CgaCtaId ;  /* 0x0000000000028919 */ /* 0x004ea60000008800 */
[----:B--2---:R-:W-:Y:S01]  /*21470*/  @!P0 LEA R23, R2, R0, 0x18 ;  /* 0x0000000002178211 */ /* 0x004fe200078ec0ff */
[----:B------:R1:W-:Y:S04]  /*21480*/  @!P0 STL [R1+0x14], R2 ;  /* 0x0000140201008387 */ /* 0x0003e80000100800 */
[----:B------:R1:W-:Y:S01]  /*21490*/  @!P0 STS.128 [R23+0x19cd0], R16 ;  /* 0x019cd01017008388 */ /* 0x0003e20000000c00 */
[----:B------:R-:W-:Y:S06]  /*214a0*/  BAR.ARV 0x5, 0x200 ;  /* 0x0148000000007b1d */ /* 0x000fec0000002000 */
.L_x_1609:
[----:B------:R-:W-:Y:S02]  /*214b0*/  ULDC UR4, c[0x0][0xc3c] ;  /* 0x00030f0000047ab9 */ /* 0x000fe40000000800 */
[----:B---3--:R-:W-:-:S13]  /*214c0*/  ISETP.GE.AND P0, PT, R19, UR4, PT ;  /* 0x0000000413007c0c */ /* 0x008fda000bf06270 */
[----:B------:R-:W-:Y:S05]  /*214d0*/  @!P0 BRA `(.L_x_1621) ;  /* 0xffffff98006c8947 */ /* 0x000fea000383ffff */
[----:B------:R-:W-:Y:S05]  /*214e0*/  BSYNC B7 ;  /* 0x0000000000077941 */ /* 0x000fea0003800000 */
.L_x_1487:
[----:B--2---:R-:W2:Y:S01]  /*214f0*/  LDL.LU R0, [R1+0x44] ;  /* 0x0000440001007983 */ /* 0x004ea20000300800 */
        /* <DEDUP_REMOVED lines=11> */
.L_x_1744:
[----:B------:R-:W-:Y:S05]  /*215b0*/  BSYNC B0 ;  /* 0x0000000000007941 */ /* 0x000fea0003800000 */
.L_x_1622:
[----:B------:R-:W-:-:S03]  /*215c0*/  UMOV UR4, 0xffffffff ;  /* 0xffffffff00047882 */ /* 0x000fc60000000000 */
[----:B------:R-:W-:Y:S05]  /*215d0*/  BRA.DIV UR4, `(.L_x_1624) ;  /* 0x0000002e04607947 */ /* 0x000fea000b800000 */
[----:B0-----:R-:W0:Y:S02]  /*215e0*/  S2R R0, SR_TID.X ;  /* 0x0000000000007919 */ /* 0x001e240000002100 */
[----:B0-----:R-:W-:-:S04]  /*215f0*/  SHF.R.U32.HI R0, RZ, 0x5, R0 ;  /* 0x00000005ff007819 */ /* 0x001fc80000011600 */
[----:B------:R-:W-:-:S05]  /*21600*/  LOP3.LUT R0, R0, 0x3, RZ, 0xc0, !PT ;  /* 0x0000000300007812 */ /* 0x000fca00078ec0ff */
[----:B------:R0:W1:Y:S02]  /*21610*/  SHFL.IDX PT, R14, R0, RZ, 0x1f ;  /* 0x00001fff000e7589 */ /* 0x00006400000e0000 */
.L_x_1747:
[----:B-1----:R-:W-:-:S13]  /*21620*/  ISETP.NE.AND P0, PT, R14, RZ, PT ;  /* 0x000000ff0e00720c */ /* 0x002fda0003f05270 */
[----:B------:R-:W-:Y:S05]  /*21630*/  @P0 BRA `(.L_x_1279) ;  /* 0x0000000000a80947 */ /* 0x000fea0003800000 */
[----:B------:R-:W-:-:S03]  /*21640*/  UMOV UR4, 0xffffffff ;  /* 0xffffffff00047882 */ /* 0x000fc60000000000 */
[----:B------:R-:W-:Y:S05]  /*21650*/  BRA.DIV UR4, `(.L_x_1625) ;  /* 0x0000002e04747947 */ /* 0x000fea000b800000 */
[----:B------:R-:W-:-:S13]  /*21660*/  ELECT P6, URZ, PT ;  /* 0x00000000003f782f */ /* 0x000fda00038c0000 */
.L_x_1750:
[----:B------:R-:W-:Y:S05]  /*21670*/  @!P6 BRA `(.L_x_1279) ;  /* 0x000000000098e947 */ /* 0x000fea0003800000 */
[----:B------:R-:W-:-:S06]  /*21680*/  ULOP3.LUT UR4, UR37, 0x2, URZ, 0xfc, !UPT ;  /* 0x0000000225047892 */ /* 0x000fcc000f8efc3f */
[----:B0-----:R-:W-:-:S05]  /*21690*/  IMAD.U32 R0, RZ, RZ, UR4 ;  /* 0x00000004ff007e24 */ /* 0x001fca000f8e00ff */
[----:B------:R-:W-:-:S13]  /*216a0*/  ISETP.NE.AND P0, PT, R0, 0x3, PT ;  /* 0x000000030000780c */ /* 0x000fda0003f05270 */
[----:B------:R-:W-:Y:S05]  /*216b0*/  @!P0 BRA `(.L_x_1626) ;  /* 0x0000000000048947 */ /* 0x000fea0003800000 */
[----:B------:R-:W-:Y:S01]  /*216c0*/  BPT.TRAP 0x1 ;  /* 0x000000040000795c */ /* 0x000fe20000300000 */
.L_x_1626:
[C---:B------:R-:W-:Y:S01]  /*216d0*/  IMAD R3, R24.reuse, 0x8, R5 ;  /* 0x0000000818037824 */ /* 0x040fe200078e0205 */
[----:B------:R-:W-:Y:S01]  /*216e0*/  SHF.L.U32 R2, R27, 0x1f, RZ ;  /* 0x0000001f1b027819 */ /* 0x000fe200000006ff */
[----:B------:R-:W-:-:S03]  /*216f0*/  VIADD R24, R24, 0x1 ;  /* 0x0000000118187836 */ /* 0x000fc60000000000 */
[----:B------:R-:W0:Y:S02]  /*21700*/  SYNCS.PHASECHK.TRANS64.TRYWAIT P1, [R3+URZ+0x19c40], R2 ;  /* 0x019c4002030075a7 */ /* 0x000e24000802017f */
[----:B------:R-:W-:-:S04]  /*21710*/  ISETP.NE.AND P2, PT, R24, 0x2, PT ;  /* 0x000000021800780c */ /* 0x000fc80003f45270 */
[----:B------:R-:W-:Y:S01]  /*21720*/  SEL R0, RZ, 0x1, P2 ;  /* 0x00000001ff007807 */ /* 0x000fe20001000000 */
[----:B0-----:R-:W-:Y:S08]  /*21730*/  @!P1 BRA `(.L_x_1627) ;  /* 0x0000002c005c9947 */ /* 0x001ff00003800000 */
.L_x_1751:
[----:B------:R-:W-:Y:S02]  /*21740*/  SEL R24, R24, RZ, P2 ;  /* 0x000000ff18187207 */ /* 0x000fe40001000000 */
[----:B------:R-:W-:Y:S01]  /*21750*/  LOP3.LUT R0, R27, R0, RZ, 0x3c, !PT ;  /* 0x000000001b007212 */ /* 0x000fe200078e3cff */
[----:B------:R-:W-:Y:S06]  /*21760*/  @!P0 BRA `(.L_x_1628) ;  /* 0x0000000000048947 */ /* 0x000fec0003800000 */
[----:B------:R-:W-:Y:S01]  /*21770*/  BPT.TRAP 0x1 ;  /* 0x000000040000795c */ /* 0x000fe20000300000 */
.L_x_1628:
[----:B------:R-:W-:Y:S01]  /*21780*/  IMAD R5, R24, 0x8, R5 ;  /* 0x0000000818057824 */ /* 0x000fe200078e0205 */
[----:B------:R-:W-:-:S04]  /*21790*/  SHF.L.U32 R0, R0, 0x1f, RZ ;  /* 0x0000001f00007819 */ /* 0x000fc800000006ff */
[----:B------:R-:W1:Y:S02]  /*217a0*/  SYNCS.PHASECHK.TRANS64.TRYWAIT P1, [R5+URZ+0x19c40], R0 ;  /* 0x019c4000050075a7 */ /* 0x000e64000802017f */
[----:B-1----:R-:W-:Y:S05]  /*217b0*/  @!P1 BRA `(.L_x_1629) ;  /* 0x0000002c00509947 */ /* 0x002fea0003800000 */
.L_x_1752:
[----:B------:R-:W-:Y:S05]  /*217c0*/  @!P0 BRA `(.L_x_1630) ;  /* 0x0000000000048947 */ /* 0x000fea0003800000 */
[----:B------:R-:W-:Y:S01]  /*217d0*/  BPT.TRAP 0x1 ;  /* 0x000000040000795c */ /* 0x000fe20000300000 */
.L_x_1630:
[----:B------:R-:W2:Y:S02]  /*217e0*/  SYNCS.PHASECHK.TRANS64.TRYWAIT P1, [R3+URZ+0x19c60], R2 ;  /* 0x019c6002030075a7 */ /* 0x000ea4000802017f */
[----:B--2---:R-:W-:Y:S05]  /*217f0*/  @!P1 BRA `(.L_x_1631) ;  /* 0x0000002c00549947 */ /* 0x004fea0003800000 */
.L_x_1753:
[----:B------:R-:W-:Y:S05]  /*21800*/  @!P0 BRA `(.L_x_1632) ;  /* 0x0000000000048947 */ /* 0x000fea0003800000 */
[----:B------:R-:W-:Y:S01]  /*21810*/  BPT.TRAP 0x1 ;  /* 0x000000040000795c */ /* 0x000fe20000300000 */
.L_x_1632:
[----:B------:R-:W3:Y:S02]  /*21820*/  SYNCS.PHASECHK.TRANS64.TRYWAIT P1, [R5+URZ+0x19c60], R0 ;  /* 0x019c6000050075a7 */ /* 0x000ee4000802017f */
[----:B---3--:R-:W-:Y:S05]  /*21830*/  @!P1 BRA `(.L_x_1633) ;  /* 0x0000002c00589947 */ /* 0x008fea0003800000 */
.L_x_1754:
[----:B------:R-:W-:Y:S05]  /*21840*/  @!P0 BRA `(.L_x_1634) ;  /* 0x0000000000048947 */ /* 0x000fea0003800000 */
[----:B------:R-:W-:Y:S01]  /*21850*/  BPT.TRAP 0x1 ;  /* 0x000000040000795c */ /* 0x000fe20000300000 */
.L_x_1634:
[----:B------:R-:W4:Y:S02]  /*21860*/  SYNCS.PHASECHK.TRANS64.TRYWAIT P1, [R3+URZ+0x19c80], R2 ;  /* 0x019c8002030075a7 */ /* 0x000f24000802017f */
[----:B----4-:R-:W-:Y:S05]  /*21870*/  @!P1 BRA `(.L_x_1635) ;  /* 0x0000002c005c9947 */ /* 0x010fea0003800000 */
.L_x_1755:
[----:B------:R-:W-:Y:S05]  /*21880*/  @!P0 BRA `(.L_x_1636) ;  /* 0x0000000000048947 */ /* 0x000fea0003800000 */
[----:B------:R-:W-:Y:S01]  /*21890*/  BPT.TRAP 0x1 ;  /* 0x000000040000795c */ /* 0x000fe20000300000 */
.L_x_1636:
[----:B------:R0:W0:Y:S02]  /*218a0*/  SYNCS.PHASECHK.TRANS64.TRYWAIT P0, [R5+URZ+0x19c80], R0 ;  /* 0x019c8000050075a7 */ /* 0x000024000800017f */
[----:B0-----:R-:W-:Y:S05]  /*218b0*/  @!P0 NANOSLEEP.SYNCS 0x989680 ;  /* 0x009896800000895d */ /* 0x001fea0003900000 */
[----:B------:R-:W0:Y:S02]  /*218c0*/  @!P0 SYNCS.PHASECHK.TRANS64 P0, [R5+URZ+0x19c80], R0 ;  /* 0x019c8000050085a7 */ /* 0x000e24000800007f */
[----:B0-----:R-:W-:Y:S05]  /*218d0*/  @!P0 BRA `(.L_x_1636) ;  /* 0xfffffffc00f08947 */ /* 0x001fea000383ffff */
.L_x_1279:
[----:B------:R-:W-:Y:S05]  /*218e0*/  BSYNC B8 ;  /* 0x0000000000087941 */ /* 0x000fea0003800000 */
.L_x_1276:
[----:B------:R-:W-:Y:S05]  /*218f0*/  EXIT ;  /* 0x000000000000794d */ /* 0x000fea0003800000 */
.L_x_1303:
[----:B-1----:R1:W2:Y:S02]  /*21900*/  SYNCS.PHASECHK.TRANS64.TRYWAIT P6, [R68+URZ+0x19c90], R79 ;  /* 0x019c904f440075a7 */ /* 0x0022a400080c017f */
[----:B--2---:R-:W-:Y:S05]  /*21910*/  @!P6 NANOSLEEP.SYNCS 0x989680 ;  /* 0x009896800000e95d */ /* 0x004fea0003900000 */
[----:B------:R-:W2:Y:S02]  /*21920*/  @!P6 SYNCS.PHASECHK.TRANS64 P6, [R68+URZ+0x19c90], R79 ;  /* 0x019c904f4400e5a7 */ /* 0x000ea400080c007f */
[----:B--2---:R-:W-:Y:S05]  /*21930*/  @!P6 BRA `(.L_x_1303) ;  /* 0xfffffffc00f0e947 */ /* 0x004fea000383ffff */
[----:B------:R-:W-:Y:S05]  /*21940*/  BRA `(.L_x_1637) ;  /* 0xfffffe1000b87947 */ /* 0x000fea000383ffff */
.L_x_1304:
        /* <DEDUP_REMOVED lines=8> */
.L_x_1639:
[----:B------:R-:W-:Y:S05]  /*219d0*/  BSYNC B1 ;  /* 0x0000000000017941 */ /* 0x000fea0003800000 */
.L_x_1638:
        /* <DEDUP_REMOVED lines=8> */
.L_x_1640:
[----:B------:R-:W-:Y:S05]  /*21a60*/  BRA `(.L_x_1641) ;  /* 0xfffffe1000847947 */ /* 0x000fea000383ffff */
.L_x_1320:
[----:B-1----:R1:W2:Y:S02]  /*21a70*/  SYNCS.PHASECHK.TRANS64.TRYWAIT P6, [R68+URZ+0x19c90], R79 ;  /* 0x019c904f440075a7 */ /* 0x0022a400080c017f */
[----:B--2---:R-:W-:Y:S05]  /*21a80*/  @!P6 NANOSLEEP.SYNCS 0x989680 ;  /* 0x009896800000e95d */ /* 0x004fea0003900000 */
[----:B------:R-:W2:Y:S02]  /*21a90*/  @!P6 SYNCS.PHASECHK.TRANS64 P6, [R68+URZ+0x19c90], R79 ;  /* 0x019c904f4400e5a7 */ /* 0x000ea400080c007f */
[----:B--2---:R-:W-:Y:S05]  /*21aa0*/  @!P6 BRA `(.L_x_1320) ;  /* 0xfffffffc00f0e947 */ /* 0x004fea000383ffff */
[----:B------:R-:W-:Y:S05]  /*21ab0*/  BRA `(.L_x_1642) ;  /* 0xfffffe2800b47947 */ /* 0x000fea000383ffff */
.L_x_1321:
        /* <DEDUP_REMOVED lines=8> */
.L_x_1644:
[----:B------:R-:W-:Y:S05]  /*21b40*/  BSYNC B1 ;  /* 0x0000000000017941 */ /* 0x000fea0003800000 */
.L_x_1643:
        /* <DEDUP_REMOVED lines=8> */
.L_x_1645:
[----:B------:R-:W-:Y:S01]  /*21bd0*/  IMAD.MOV.U32 R82, RZ, RZ, R14 ;  /* 0x000000ffff527224 */ /* 0x000fe200078e000e */
[----:B------:R-:W-:Y:S06]  /*21be0*/  BRA `(.L_x_1646) ;  /* 0xfffffe28007c7947 */ /* 0x000fec000383ffff */
.L_x_1330:
[----:B0-----:R0:W1:Y:S02]  /*21bf0*/  SYNCS.PHASECHK.TRANS64.TRYWAIT P5, [R68+URZ+0x19c90], R79 ;  /* 0x019c904f440075a7 */ /* 0x00106400080a017f */
[----:B-1----:R-:W-:Y:S05]  /*21c00*/  @!P5 NANOSLEEP.SYNCS 0x989680 ;  /* 0x009896800000d95d */ /* 0x002fea0003900000 */
[----:B------:R-:W1:Y:S02]  /*21c10*/  @!P5 SYNCS.PHASECHK.TRANS64 P5, [R68+URZ+0x19c90], R79 ;  /* 0x019c904f4400d5a7 */ /* 0x000e6400080a007f */
[----:B-1----:R-:W-:Y:S05]  /*21c20*/  @!P5 BRA `(.L_x_1330) ;  /* 0xfffffffc00f0d947 */ /* 0x002fea000383ffff */
[----:B------:R-:W-:Y:S05]  /*21c30*/  BRA `(.L_x_1647) ;  /* 0xfffffe4800487947 */ /* 0x000fea000383ffff */
.L_x_1331:
[----:B------:R-:W-:Y:S01]  /*21c40*/  BSSY B1, `(.L_x_1648) ;  /* 0x0000007000017945 */ /* 0x000fe20003800000 */
[----:B------:R-:W-:Y:S02]  /*21c50*/  IMAD.MOV.U32 R12, RZ, RZ, RZ ;  /* 0x000000ffff0c7224 */ /* 0x000fe400078e00ff */
[----:B------:R-:W-:Y:S02]  /*21c60*/  IMAD.MOV.U32 R11, RZ, RZ, 0x1e1f ;  /* 0x00001e1fff0b7424 */ /* 0x000fe400078e00ff */
[----:B------:R-:W-:-:S07]  /*21c70*/  IMAD.MOV.U32 R15, RZ, RZ, -0x1 ;  /* 0xffffffffff0f7424 */ /* 0x000fce00078e00ff */
[----:B0-----:R-:W-:Y:S05]  /*21c80*/  WARPSYNC.COLLECTIVE R15, `(.L_x_1649) ;  /* 0x000000000f087348 */ /* 0x001fea0003c00000 */
[----:B------:R1:W2:Y:S02]  /*21c90*/  SHFL.IDX P6, R14, R13, R12, R11 ;  /* 0x0000000c0d0e7389 */ /* 0x0002a400000c000b */
[----:B012---:R-:W-:Y:S01]  /*21ca0*/  ENDCOLLECTIVE ;  /* 0x000000000000791b */ /* 0x007fe20003800000 */
.L_x_1649:
[----:B------:R-:W-:Y:S05]  /*21cb0*/  BSYNC B1 ;  /* 0x0000000000017941 */ /* 0x000fea0003800000 */
.L_x_1648:
        /* <DEDUP_REMOVED lines=8> */
.L_x_1650:
[----:B------:R-:W-:Y:S05]  /*21d40*/  BRA `(.L_x_1651) ;  /* 0xfffffe48007c7947 */ /* 0x000fea000383ffff */
.L_x_1335:
[----:B0-----:R0:W2:Y:S02]  /*21d50*/  SYNCS.PHASECHK.TRANS64.TRYWAIT P0, [R68+URZ+0x19cb0], R79 ;  /* 0x019cb04f440075a7 */ /* 0x0010a4000800017f */
[----:B--2---:R-:W-:Y:S05]  /*21d60*/  @!P0 NANOSLEEP.SYNCS 0x989680 ;  /* 0x009896800000895d */ /* 0x004fea0003900000 */
[----:B------:R-:W2:Y:S02]  /*21d70*/  @!P0 SYNCS.PHASECHK.TRANS64 P0, [R68+URZ+0x19cb0], R79 ;  /* 0x019cb04f440085a7 */ /* 0x000ea4000800007f */
[----:B--2---:R-:W-:Y:S05]  /*21d80*/  @!P0 BRA `(.L_x_1335) ;  /* 0xfffffffc00f08947 */ /* 0x004fea000383ffff */
[----:B------:R-:W-:Y:S05]  /*21d90*/  BRA `(.L_x_1652) ;  /* 0xfffffe4c00107947 */ /* 0x000fea000383ffff */
.L_x_1361:
[----:B------:R-:W-:Y:S01]  /*21da0*/  BSSY B1, `(.L_x_1653) ;  /* 0x0000007000017945 */ /* 0x000fe20003800000 */
[----:B------:R-:W-:Y:S02]  /*21db0*/  IMAD.MOV.U32 R12, RZ, RZ, RZ ;  /* 0x000000ffff0c7224 */ /* 0x000fe400078e00ff */
[----:B------:R-:W-:Y:S02]  /*21dc0*/  IMAD.MOV.U32 R11, RZ, RZ, 0x1e1f ;  /* 0x00001e1fff0b7424 */ /* 0x000fe400078e00ff */
[----:B------:R-:W-:-:S07]  /*21dd0*/  IMAD.MOV.U32 R15, RZ, RZ, -0x1 ;  /* 0xffffffffff0f7424 */ /* 0x000fce00078e00ff */
[----:B------:R-:W-:Y:S05]  /*21de0*/  WARPSYNC.COLLECTIVE R15, `(.L_x_1654) ;  /* 0x000000000f087348 */ /* 0x000fea0003c00000 */
[----:B------:R0:W1:Y:S02]  /*21df0*/  SHFL.IDX P6, R14, R13, R12, R11 ;  /* 0x0000000c0d0e7389 */ /* 0x00006400000c000b */
[----:B01----:R-:W-:Y:S01]  /*21e00*/  ENDCOLLECTIVE ;  /* 0x000000000000791b */ /* 0x003fe20003800000 */
.L_x_1654:
[----:B------:R-:W-:Y:S05]  /*21e10*/  BSYNC B1 ;  /* 0x0000000000017941 */ /* 0x000fea0003800000 */
.L_x_1653:
        /* <DEDUP_REMOVED lines=8> */
.L_x_1655:
[----:B------:R-:W-:Y:S02]  /*21ea0*/  IMAD.MOV.U32 R13, RZ, RZ, R4 ;  /* 0x000000ffff0d7224 */ /* 0x000fe400078e0004 */
[----:B------:R-:W-:-:S07]  /*21eb0*/  IMAD.MOV.U32 R3, RZ, RZ, R14 ;  /* 0x000000ffff037224 */ /* 0x000fce00078e000e */
[----:B------:R-:W-:Y:S05]  /*21ec0*/  WARPSYNC.COLLECTIVE R15, `(.L_x_1656) ;  /* 0x000000000f087348 */ /* 0x000fea0003c00000 */
[----:B------:R0:W1:Y:S02]  /*21ed0*/  SHFL.IDX P6, R14, R13, R12, R11 ;  /* 0x0000000c0d0e7389 */ /* 0x00006400000c000b */
[----:B01----:R-:W-:Y:S01]  /*21ee0*/  ENDCOLLECTIVE ;  /* 0x000000000000791b */ /* 0x003fe20003800000 */
.L_x_1656:
[----:B------:R-:W-:Y:S02]  /*21ef0*/  IMAD.MOV.U32 R13, RZ, RZ, R5 ;  /* 0x000000ffff0d7224 */ /* 0x000fe400078e0005 */
[----:B------:R-:W-:-:S07]  /*21f00*/  IMAD.MOV.U32 R4, RZ, RZ, R14 ;  /* 0x000000ffff047224 */ /* 0x000fce00078e000e */
[----:B------:R-:W-:Y:S05]  /*21f10*/  WARPSYNC.COLLECTIVE R15, `(.L_x_1657) ;  /* 0x000000000f087348 */ /* 0x000fea0003c00000 */
[----:B------:R0:W1:Y:S02]  /*21f20*/  SHFL.IDX P6, R14, R13, R12, R11 ;  /* 0x0000000c0d0e7389 */ /* 0x00006400000c000b */
[----:B01----:R-:W-:Y:S01]  /*21f30*/  ENDCOLLECTIVE ;  /* 0x000000000000791b */ /* 0x003fe20003800000 */
.L_x_1657:
[----:B------:R-:W-:Y:S05]  /*21f40*/  BRA `(.L_x_1658) ;  /* 0xfffffe5c00f07947 */ /* 0x000fea000383ffff */
.L_x_1365:
[----:B-1----:R1:W0:Y:S02]  /*21f50*/  SYNCS.PHASECHK.TRANS64.TRYWAIT P0, [R18+URZ+0x19c00], R5 ;  /* 0x019c0005120075a7 */ /* 0x002224000800017f */
[----:B0-----:R-:W-:Y:S05]  /*21f60*/  @!P0 NANOSLEEP.SYNCS 0x989680 ;  /* 0x009896800000895d */ /* 0x001fea0003900000 */
[----:B------:R-:W0:Y:S02]  /*21f70*/  @!P0 SYNCS.PHASECHK.TRANS64 P0, [R18+URZ+0x19c00], R5 ;  /* 0x019c0005120085a7 */ /* 0x000e24000800007f */
[----:B0-----:R-:W-:Y:S05]  /*21f80*/  @!P0 BRA `(.L_x_1365) ;  /* 0xfffffffc00f08947 */ /* 0x001fea000383ffff */
[----:B------:R-:W-:Y:S05]  /*21f90*/  BRA `(.L_x_1659) ;  /* 0xfffffe6000bc7947 */ /* 0x000fea000383ffff */
.L_x_1371:
[----:B------:R-:W-:Y:S01]  /*21fa0*/  BSSY B1, `(.L_x_1660) ;  /* 0x0000007000017945 */ /* 0x000fe20003800000 */
[----:B------:R-:W-:Y:S02]  /*21fb0*/  IMAD.MOV.U32 R12, RZ, RZ, RZ ;  /* 0x000000ffff0c7224 */ /* 0x000fe400078e00ff */
[----:B------:R-:W-:Y:S02]  /*21fc0*/  IMAD.MOV.U32 R11, RZ, RZ, 0x1e1f ;  /* 0x00001e1fff0b7424 */ /* 0x000fe400078e00ff */
[----:B------:R-:W-:-:S07]  /*21fd0*/  IMAD.MOV.U32 R15, RZ, RZ, -0x1 ;  /* 0xffffffffff0f7424 */ /* 0x000fce00078e00ff */
[----:B------:R-:W-:Y:S05]  /*21fe0*/  WARPSYNC.COLLECTIVE R15, `(.L_x_1661) ;  /* 0x000000000f087348 */ /* 0x000fea0003c00000 */
[----:B------:R0:W1:Y:S02]  /*21ff0*/  SHFL.IDX P6, R14, R13, R12, R11 ;  /* 0x0000000c0d0e7389 */ /* 0x00006400000c000b */
[----:B01----:R-:W-:Y:S01]  /*22000*/  ENDCOLLECTIVE ;  /* 0x000000000000791b */ /* 0x003fe20003800000 */
.L_x_1661:
[----:B------:R-:W-:Y:S05]  /*22010*/  BSYNC B1 ;  /* 0x0000000000017941 */ /* 0x000fea0003800000 */
.L_x_1660:
        /* <DEDUP_REMOVED lines=8> */
.L_x_1662:
[----:B------:R-:W-:Y:S02]  /*220a0*/  IMAD.MOV.U32 R13, RZ, RZ, R20 ;  /* 0x000000ffff0d7224 */ /* 0x000fe400078e0014 */
[----:B------:R-:W-:-:S07]  /*220b0*/  IMAD.MOV.U32 R3, RZ, RZ, R14 ;  /* 0x000000ffff037224 */ /* 0x000fce00078e000e */
[----:B------:R-:W-:Y:S05]  /*220c0*/  WARPSYNC.COLLECTIVE R15, `(.L_x_1663) ;  /* 0x000000000f087348 */ /* 0x000fea0003c00000 */
[----:B------:R0:W1:Y:S02]  /*220d0*/  SHFL.IDX P6, R14, R13, R12, R11 ;  /* 0x0000000c0d0e7389 */ /* 0x00006400000c000b */
[----:B01----:R-:W-:Y:S01]  /*220e0*/  ENDCOLLECTIVE ;  /* 0x000000000000791b */ /* 0x003fe20003800000 */
.L_x_1663:
[----:B------:R-:W-:Y:S02]  /*220f0*/  IMAD.MOV.U32 R13, RZ, RZ, R21 ;  /* 0x000000ffff0d7224 */ /* 0x000fe400078e0015 */
[----:B------:R-:W-:-:S07]  /*22100*/  IMAD.MOV.U32 R20, RZ, RZ, R14 ;  /* 0x000000ffff147224 */ /* 0x000fce00078e000e */
[----:B------:R-:W-:Y:S05]  /*22110*/  WARPSYNC.COLLECTIVE R15, `(.L_x_1664) ;  /* 0x000000000f087348 */ /* 0x000fea0003c00000 */
[----:B------:R0:W1:Y:S02]  /*22120*/  SHFL.IDX P6, R14, R13, R12, R11 ;  /* 0x0000000c0d0e7389 */ /* 0x00006400000c000b */
[----:B01----:R-:W-:Y:S01]  /*22130*/  ENDCOLLECTIVE ;  /* 0x000000000000791b */ /* 0x003fe20003800000 */
.L_x_1664:
[----:B------:R-:W-:Y:S01]  /*22140*/  IMAD.MOV.U32 R21, RZ, RZ, R14 ;  /* 0x000000ffff157224 */ /* 0x000fe200078e000e */
[----:B------:R-:W-:Y:S06]  /*22150*/  BRA `(.L_x_1665) ;  /* 0xfffffe7800a87947 */ /* 0x000fec000383ffff */
.L_x_1375:
[----:B-1----:R1:W2:Y:S02]  /*22160*/  SYNCS.PHASECHK.TRANS64.TRYWAIT P0, [R18+URZ+0x19c00], R39 ;  /* 0x019c0027120075a7 */ /* 0x0022a4000800017f */
[----:B--2---:R-:W-:Y:S05]  /*22170*/  @!P0 NANOSLEEP.SYNCS 0x989680 ;  /* 0x009896800000895d */ /* 0x004fea0003900000 */
[----:B------:R-:W2:Y:S02]  /*22180*/  @!P0 SYNCS.PHASECHK.TRANS64 P0, [R18+URZ+0x19c00], R39 ;  /* 0x019c0027120085a7 */ /* 0x000ea4000800007f */
[----:B--2---:R-:W-:Y:S05]  /*22190*/  @!P0 BRA `(.L_x_1375) ;  /* 0xfffffffc00f08947 */ /* 0x004fea000383ffff */
[----:B------:R-:W-:Y:S05]  /*221a0*/  BRA `(.L_x_1666) ;  /* 0xfffffe7c00747947 */ /* 0x000fea000383ffff */
.L_x_1381:
[----:B-1----:R1:W2:Y:S02]  /*221b0*/  SYNCS.PHASECHK.TRANS64.TRYWAIT P1, [R14+URZ+0x19c30], R3 ;  /* 0x019c30030e0075a7 */ /* 0x0022a4000802017f */
[----:B--2---:R-:W-:Y:S05]  /*221c0*/  @!P1 NANOSLEEP.SYNCS 0x989680 ;  /* 0x009896800000995d */ /* 0x004fea0003900000 */
[----:B------:R-:W2:Y:S02]  /*221d0*/  @!P1 SYNCS.PHASECHK.TRANS64 P1, [R14+URZ+0x19c30], R3 ;  /* 0x019c30030e0095a7 */ /* 0x000ea4000802007f */
[----:B--2---:R-:W-:Y:S05]  /*221e0*/  @!P1 BRA `(.L_x_1381) ;  /* 0xfffffffc00f09947 */ /* 0x004fea000383ffff */
[----:B------:R-:W-:Y:S05]  /*221f0*/  BRA `(.L_x_1380) ;  /* 0xfffffe9c00dc7947 */ /* 0x000fea000383ffff */
.L_x_1402:
[----:B-1----:R1:W2:Y:S02]  /*22200*/  SYNCS.PHASECHK.TRANS64.TRYWAIT P1, [R21+URZ+0x19c30], R12 ;  /* 0x019c300c150075a7 */ /* 0x0022a4000802017f */
[----:B--2---:R-:W-:Y:S05]  /*22210*/  @!P1 NANOSLEEP.SYNCS 0x989680 ;  /* 0x009896800000995d */ /* 0x004fea0003900000 */
[----:B------:R-:W2:Y:S02]  /*22220*/  @!P1 SYNCS.PHASECHK.TRANS64 P1, [R21+URZ+0x19c30], R12 ;  /* 0x019c300c150095a7 */ /* 0x000ea4000802007f */
[----:B--2---:R-:W-:Y:S05]  /*22230*/  @!P1 BRA `(.L_x_1402) ;  /* 0xfffffffc00f09947 */ /* 0x004fea000383ffff */
[----:B------:R-:W-:Y:S05]  /*22240*/  BRA `(.L_x_1401) ;  /* 0xfffffed0006c7947 */ /* 0x000fea000383ffff */
.L_x_1407:
[----:B-1----:R1:W2:Y:S02]  /*22250*/  SYNCS.PHASECHK.TRANS64.TRYWAIT P1, [R152+URZ+0x19c50], R12 ;  /* 0x019c500c980075a7 */ /* 0x0022a4000802017f */
[----:B--2---:R-:W-:Y:S05]  /*22260*/  @!P1 NANOSLEEP.SYNCS 0x989680 ;  /* 0x009896800000995d */ /* 0x004fea0003900000 */
[----:B------:R-:W2:Y:S02]  /*22270*/  @!P1 SYNCS.PHASECHK.TRANS64 P1, [R152+URZ+0x19c50], R12 ;  /* 0x019c500c980095a7 */ /* 0x000ea4000802007f */
[----:B--2---:R-:W-:Y:S05]  /*22280*/  @!P1 BRA `(.L_x_1407) ;  /* 0xfffffffc00f09947 */ /* 0x004fea000383ffff */
[----:B------:R-:W-:Y:S05]  /*22290*/  BRA `(.L_x_1406) ;  /* 0xfffffed000f07947 */ /* 0x000fea000383ffff */
.L_x_1429:
[----:B-1----:R1:W2:Y:S02]  /*222a0*/  SYNCS.PHASECHK.TRANS64.TRYWAIT P1, [R3+URZ+0x19c30], R20 ;  /* 0x019c3014030075a7 */ /* 0x0022a4000802017f */
[----:B--2---:R-:W-:Y:S05]  /*222b0*/  @!P1 NANOSLEEP.SYNCS 0x989680 ;  /* 0x009896800000995d */ /* 0x004fea0003900000 */
[----:B------:R-:W2:Y:S02]  /*222c0*/  @!P1 SYNCS.PHASECHK.TRANS64 P1, [R3+URZ+0x19c30], R20 ;  /* 0x019c3014030095a7 */ /* 0x000ea4000802007f */
[----:B--2---:R-:W-:Y:S05]  /*222d0*/  @!P1 BRA `(.L_x_1429) ;  /* 0xfffffffc00f09947 */ /* 0x004fea000383ffff */
[----:B------:R-:W-:Y:S05]  /*222e0*/  BRA `(.L_x_1428) ;  /* 0xffffff04000c7947 */ /* 0x000fea000383ffff */
.L_x_1434:
[----:B-1----:R1:W2:Y:S02]  /*222f0*/  SYNCS.PHASECHK.TRANS64.TRYWAIT P1, [R15+URZ+0x19c50], R3 ;  /* 0x019c50030f0075a7 */ /* 0x0022a4000802017f */
[----:B--2---:R-:W-:Y:S05]  /*22300*/  @!P1 NANOSLEEP.SYNCS 0x989680 ;  /* 0x009896800000995d */ /* 0x004fea0003900000 */
[----:B------:R-:W2:Y:S02]  /*22310*/  @!P1 SYNCS.PHASECHK.TRANS64 P1, [R15+URZ+0x19c50], R3 ;  /* 0x019c50030f0095a7 */ /* 0x000ea4000802007f */
[----:B--2---:R-:W-:Y:S05]  /*22320*/  @!P1 BRA `(.L_x_1434) ;  /* 0xfffffffc00f09947 */ /* 0x004fea000383ffff */
[----:B------:R-:W-:Y:S05]  /*22330*/  BRA `(.L_x_1433) ;  /* 0xffffff0400907947 */ /* 0x000fea000383ffff */
.L_x_1444:
[----:B-1----:R1:W2:Y:S02]  /*22340*/  SYNCS.PHASECHK.TRANS64.TRYWAIT P1, [R3+URZ+0x19c30], R14 ;  /* 0x019c300e030075a7 */ /* 0x0022a4000802017f */
[----:B--2---:R-:W-:Y:S05]  /*22350*/  @!P1 NANOSLEEP.SYNCS 0x989680 ;  /* 0x009896800000995d */ /* 0x004fea0003900000 */
[----:B------:R-:W2:Y:S02]  /*22360*/  @!P1 SYNCS.PHASECHK.TRANS64 P1, [R3+URZ+0x19c30], R14 ;  /* 0x019c300e030095a7 */ /* 0x000ea4000802007f */
[----:B--2---:R-:W-:Y:S05]  /*22370*/  @!P1 BRA `(.L_x_1444) ;  /* 0xfffffffc00f09947 */ /* 0x004fea000383ffff */
[----:B------:R-:W-:Y:S05]  /*22380*/  BRA `(.L_x_1443) ;  /* 0xffffff2000647947 */ /* 0x000fea000383ffff */
.L_x_1449:
[----:B-1----:R1:W2:Y:S02]  /*22390*/  SYNCS.PHASECHK.TRANS64.TRYWAIT P1, [R21+URZ+0x19c50], R3 ;  /* 0x019c5003150075a7 */ /* 0x0022a4000802017f */
[----:B--2---:R-:W-:Y:S05]  /*223a0*/  @!P1 NANOSLEEP.SYNCS 0x989680 ;  /* 0x009896800000995d */ /* 0x004fea0003900000 */
[----:B------:R-:W2:Y:S02]  /*223b0*/  @!P1 SYNCS.PHASECHK.TRANS64 P1, [R21+URZ+0x19c50], R3 ;  /* 0x019c5003150095a7 */ /* 0x000ea4000802007f */
[----:B--2---:R-:W-:Y:S05]  /*223c0*/  @!P1 BRA `(.L_x_1449) ;  /* 0xfffffffc00f09947 */ /* 0x004fea000383ffff */
[----:B------:R-:W-:Y:S05]  /*223d0*/  BRA `(.L_x_1448) ;  /* 0xffffff2000e87947 */ /* 0x000fea000383ffff */
.L_x_1465:
[----:B-1----:R1:W2:Y:S02]  /*223e0*/  SYNCS.PHASECHK.TRANS64.TRYWAIT P1, [R4+URZ+0x19c50], R7 ;  /* 0x019c5007040075a7 */ /* 0x0022a4000802017f */
[----:B--2---:R-:W-:Y:S05]  /*223f0*/  @!P1 NANOSLEEP.SYNCS 0x989680 ;  /* 0x009896800000995d */ /* 0x004fea0003900000 */
[----:B------:R-:W2:Y:S02]  /*22400*/  @!P1 SYNCS.PHASECHK.TRANS64 P1, [R4+URZ+0x19c50], R7 ;  /* 0x019c5007040095a7 */ /* 0x000ea4000802007f */
[----:B--2---:R-:W-:Y:S05]  /*22410*/  @!P1 BRA `(.L_x_1465) ;  /* 0xfffffffc00f09947 */ /* 0x004fea000383ffff */
[----:B------:R-:W-:Y:S05]  /*22420*/  BRA `(.L_x_1464) ;  /* 0xffffff50000c7947 */ /* 0x000fea000383ffff */
.L_x_1501:
[----:B------:R-:W0:Y:S01]  /*22430*/  S2R R5, SR_TID.X ;  /* 0x0000000000057919 */ /* 0x000e220000002100 */
[----:B------:R-:W-:Y:S01]  /*22440*/  BSSY B1, `(.L_x_1667) ;  /* 0x000000a000017945 */ /* 0x000fe20003800000 */
[----:B------:R-:W-:Y:S02]  /*22450*/  IMAD.MOV.U32 R12, RZ, RZ, RZ ;  /* 0x000000ffff0c7224 */ /* 0x000fe400078e00ff */
[----:B------:R-:W-:Y:S02]  /*22460*/  IMAD.MOV.U32 R11, RZ, RZ, 0x1f ;  /* 0x0000001fff0b7424 */ /* 0x000fe400078e00ff */
[----:B------:R-:W-:Y:S01]  /*22470*/  IMAD.MOV.U32 R15, RZ, RZ, -0x1 ;  /* 0xffffffffff0f7424 */ /* 0x000fe200078e00ff */
[----:B0-----:R-:W-:-:S04]  /*22480*/  SHF.R.U32.HI R5, RZ, 0x5, R5 ;  /* 0x00000005ff057819 */ /* 0x001fc80000011605 */
[----:B------:R-:W-:-:S05]  /*22490*/  LOP3.LUT R5, R5, 0x3, RZ, 0xc0, !PT ;  /* 0x0000000305057812 */ /* 0x000fca00078ec0ff */
[----:B------:R-:W-:-:S07]  /*224a0*/  IMAD.MOV.U32 R13, RZ, RZ, R5 ;  /* 0x000000ffff0d7224 */ /* 0x000fce00078e0005 */
[----:B-1----:R-:W-:Y:S05]  /*224b0*/  WARPSYNC.COLLECTIVE R15, `(.L_x_1668) ;  /* 0x000000000f087348 */ /* 0x002fea0003c00000 */
[----:B------:R0:W2:Y:S02]  /*224c0*/  SHFL.IDX P6, R14, R13, R12, R11 ;  /* 0x0000000c0d0e7389 */ /* 0x0000a400000c000b */
[----:B012---:R-:W-:Y:S01]  /*224d0*/  ENDCOLLECTIVE ;  /* 0x000000000000791b */ /* 0x007fe20003800000 */
.L_x_1668:
[----:B------:R-:W-:Y:S05]  /*224e0*/  BSYNC B1 ;  /* 0x0000000000017941 */ /* 0x000fea0003800000 */
.L_x_1667:
[----:B------:R-:W-:Y:S05]  /*224f0*/  BRA `(.L_x_1669) ;  /* 0xffffff9000f87947 */ /* 0x000fea000383ffff */
.L_x_1503:
[----:B------:R-:W-:Y:S01]  /*22500*/  BSSY B1, `(.L_x_1670) ;  /* 0x0000006000017945 */ /* 0x000fe20003800000 */
[----:B------:R-:W-:-:S07]  /*22510*/  IMAD.MOV.U32 R15, RZ, RZ, -0x1 ;  /* 0xffffffffff0f7424 */ /* 0x000fce00078e00ff */
[----:B01----:R-:W-:Y:S05]  /*22520*/  WARPSYNC.COLLECTIVE R15, `(.L_x_1671) ;  /* 0x000000000f0c7348 */ /* 0x003fea0003c00000 */
[----:B------:R-:W-:Y:S02]  /*22530*/  ELECT P6, UR62, PT ;  /* 0x00000000003e782f */ /* 0x000fe400038c0000 */
[----:B------:R-:W-:Y:S01]  /*22540*/  MOV R14, UR62 ;  /* 0x0000003e000e7c02 */ /* 0x000fe20008000f00 */
[----:B01----:R-:W-:Y:S10]  /*22550*/  ENDCOLLECTIVE ;  /* 0x000000000000791b */ /* 0x003ff40003800000 */
.L_x_1671:
[----:B------:R-:W-:Y:S05]  /*22560*/  BSYNC B1 ;  /* 0x0000000000017941 */ /* 0x000fea0003800000 */
.L_x_1670:
[----:B------:R-:W-:Y:S05]  /*22570*/  BRA `(.L_x_1502) ;  /* 0xffffff9000f07947 */ /* 0x000fea000383ffff */
.L_x_1505:
[----:B0-----:R0:W2:Y:S02]  /*22580*/  SYNCS.PHASECHK.TRANS64.TRYWAIT P0, [R23+URZ+0x19c20], R5 ;  /* 0x019c2005170075a7 */ /* 0x0010a4000800017f */
[----:B--2---:R-:W-:Y:S05]  /*22590*/  @!P0 NANOSLEEP.SYNCS 0x989680 ;  /* 0x009896800000895d */ /* 0x004fea0003900000 */
[----:B------:R-:W2:Y:S02]  /*225a0*/  @!P0 SYNCS.PHASECHK.TRANS64 P0, [R23+URZ+0x19c20], R5 ;  /* 0x019c2005170085a7 */ /* 0x000ea4000800007f */
[----:B--2---:R-:W-:Y:S05]  /*225b0*/  @!P0 BRA `(.L_x_1505) ;  /* 0xfffffffc00f08947 */ /* 0x004fea000383ffff */
[----:B------:R-:W-:Y:S05]  /*225c0*/  BRA `(.L_x_1672) ;  /* 0xffffff9400007947 */ /* 0x000fea000383ffff */
.L_x_1509:
[----:B--2---:R2:W3:Y:S02]  /*225d0*/  SYNCS.PHASECHK.TRANS64.TRYWAIT P0, [R9+URZ+0x19ca0], R8 ;  /* 0x019ca008090075a7 */ /* 0x0044e4000800017f */
[----:B---3--:R-:W-:Y:S05]  /*225e0*/  @!P0 NANOSLEEP.SYNCS 0x989680 ;  /* 0x009896800000895d */ /* 0x008fea0003900000 */
[----:B------:R-:W3:Y:S02]  /*225f0*/  @!P0 SYNCS.PHASECHK.TRANS64 P0, [R9+URZ+0x19ca0], R8 ;  /* 0x019ca008090085a7 */ /* 0x000ee4000800007f */
[----:B---3--:R-:W-:Y:S05]  /*22600*/  @!P0 BRA `(.L_x_1509) ;  /* 0xfffffffc00f08947 */ /* 0x008fea000383ffff */
[----:B------:R-:W-:Y:S05]  /*22610*/  BRA `(.L_x_1673) ;  /* 0xffffff9400187947 */ /* 0x000fea000383ffff */
.L_x_1516:
[----:B0-----:R0:W1:Y:S02]  /*22620*/  SYNCS.PHASECHK.TRANS64.TRYWAIT P0, [R9+URZ+0x19cc0], R8 ;  /* 0x019cc008090075a7 */ /* 0x001064000800017f */
[----:B-1----:R-:W-:Y:S05]  /*22630*/  @!P0 NANOSLEEP.SYNCS 0x989680 ;  /* 0x009896800000895d */ /* 0x002fea0003900000 */
[----:B------:R-:W1:Y:S02]  /*22640*/  @!P0 SYNCS.PHASECHK.TRANS64 P0, [R9+URZ+0x19cc0], R8 ;  /* 0x019cc008090085a7 */ /* 0x000e64000800007f */
[----:B-1----:R-:W-:Y:S05]  /*22650*/  @!P0 BRA `(.L_x_1516) ;  /* 0xfffffffc00f08947 */ /* 0x002fea000383ffff */
[----:B------:R-:W-:Y:S05]  /*22660*/  BRA `(.L_x_1674) ;  /* 0xffffff9800147947 */ /* 0x000fea000383ffff */
.L_x_1525:
[----:B--2---:R2:W3:Y:S02]  /*22670*/  SYNCS.PHASECHK.TRANS64.TRYWAIT P1, [R8+URZ+0x19ca0], R7 ;  /* 0x019ca007080075a7 */ /* 0x0044e4000802017f */
[----:B---3--:R-:W-:Y:S05]  /*22680*/  @!P1 NANOSLEEP.SYNCS 0x989680 ;  /* 0x009896800000995d */ /* 0x008fea0003900000 */
[----:B------:R-:W3:Y:S02]  /*22690*/  @!P1 SYNCS.PHASECHK.TRANS64 P1, [R8+URZ+0x19ca0], R7 ;  /* 0x019ca007080095a7 */ /* 0x000ee4000802007f */
[----:B---3--:R-:W-:Y:S05]  /*226a0*/  @!P1 BRA `(.L_x_1525) ;  /* 0xfffffffc00f09947 */ /* 0x008fea000383ffff */
[----:B------:R-:W-:Y:S05]  /*226b0*/  BRA `(.L_x_1675) ;  /* 0xffffff9c00487947 */ /* 0x000fea000383ffff */
.L_x_1532:
[----:B0-----:R0:W1:Y:S02]  /*226c0*/  SYNCS.PHASECHK.TRANS64.TRYWAIT P1, [R8+URZ+0x19cc0], R7 ;  /* 0x019cc007080075a7 */ /* 0x001064000802017f */
[----:B-1----:R-:W-:Y:S05]  /*226d0*/  @!P1 NANOSLEEP.SYNCS 0x989680 ;  /* 0x009896800000995d */ /* 0x002fea0003900000 */
[----:B------:R-:W1:Y:S02]  /*226e0*/  @!P1 SYNCS.PHASECHK.TRANS64 P1, [R8+URZ+0x19cc0], R7 ;  /* 0x019cc007080095a7 */ /* 0x000e64000802007f */
[----:B-1----:R-:W-:Y:S05]  /*226f0*/  @!P1 BRA `(.L_x_1532) ;  /* 0xfffffffc00f09947 */ /* 0x002fea000383ffff */
[----:B------:R-:W-:Y:S05]  /*22700*/  BRA `(.L_x_1676) ;  /* 0xffffffa000407947 */ /* 0x000fea000383ffff */
.L_x_1557:
        /* <DEDUP_REMOVED lines=11> */
.L_x_1678:
[----:B------:R-:W-:Y:S05]  /*227c0*/  BSYNC B0 ;  /* 0x0000000000007941 */ /* 0x000fea0003800000 */
.L_x_1677:
[----:B------:R-:W-:Y:S05]  /*227d0*/  BRA `(.L_x_1679) ;  /* 0xffffffb000d47947 */ /* 0x000fea000383ffff */
.L_x_1560:
[----:B0-----:R-:W2:Y:S02]  /*227e0*/  LDL R0, [R1+0x34] ;  /* 0x0000340001007983 */ /* 0x001ea40000100800 */
[----:B--2---:R0:W1:Y:S02]  /*227f0*/  SYNCS.PHASECHK.TRANS64.TRYWAIT P0, [R4+URZ+0x19c80], R0 ;  /* 0x019c8000040075a7 */ /* 0x004064000800017f */
[----:B-1----:R-:W-:Y:S05]  /*22800*/  @!P0 NANOSLEEP.SYNCS 0x989680 ;  /* 0x009896800000895d */ /* 0x002fea0003900000 */
[----:B------:R-:W1:Y:S02]  /*22810*/  @!P0 SYNCS.PHASECHK.TRANS64 P0, [R4+URZ+0x19c80], R0 ;  /* 0x019c8000040085a7 */ /* 0x000e64000800007f */
[----:B-1----:R-:W-:Y:S05]  /*22820*/  @!P0 BRA `(.L_x_1560) ;  /* 0xfffffffc00ec8947 */ /* 0x002fea000383ffff */
[----:B------:R-:W-:Y:S05]  /*22830*/  BRA `(.L_x_1680) ;  /* 0xffffffb000ec7947 */ /* 0x000fea000383ffff */
.L_x_1561:
        /* <DEDUP_REMOVED lines=8> */
.L_x_1682:
[----:B------:R-:W-:Y:S05]  /*228c0*/  BSYNC B0 ;  /* 0x0000000000007941 */ /* 0x000fea0003800000 */
.L_x_1681:
        /* <DEDUP_REMOVED lines=8> */
.L_x_1683:
[----:B------:R-:W0:Y:S01]  /*22950*/  S2R R15, SR_TID.X ;  /* 0x00000000000f7919 */ /* 0x000e220000002100 */
[----:B------:R-:W1:Y:S01]  /*22960*/  LDC R11, c[0x0][0x2f4] ;  /* 0x0000bd00ff0b7b82 */ /* 0x000e620000000800 */
[----:B------:R-:W-:Y:S02]  /*22970*/  IMAD.MOV.U32 R13, RZ, RZ, R9 ;  /* 0x000000ffff0d7224 */ /* 0x000fe400078e0009 */
[----:B------:R-:W-:-:S05]  /*22980*/  IMAD.MOV.U32 R6, RZ, RZ, R14 ;  /* 0x000000ffff067224 */ /* 0x000fca00078e000e */
[----:B------:R-:W-:-:S05]  /*22990*/  IADD3 R6, P0, R26, R6, RZ ;  /* 0x000000061a067210 */ /* 0x000fca0007f1e0ff */
[----:B------:R-:W-:Y:S02]  /*229a0*/  IMAD.X R7, RZ, RZ, R0, P0 ;  /* 0x000000ffff077224 */ /* 0x000fe400000e0600 */
[----:B------:R-:W-:Y:S01]  /*229b0*/  IMAD.IADD R0, R23, 0x1, R10 ;  /* 0x0000000117007824 */ /* 0x000fe200078e020a */
[----:B-1----:R-:W-:-:S04]  /*229c0*/  ISETP.GE.AND P4, PT, R26, R11, PT ;  /* 0x0000000b1a00720c */ /* 0x002fc80003f86270 */
[----:B------:R-:W-:Y:S01]  /*229d0*/  ISETP.LT.OR P0, PT, R2, 0x1, P4 ;  /* 0x000000010200780c */ /* 0x000fe20002701670 */
[----:B0-----:R-:W-:-:S05]  /*229e0*/  IMAD.SHL.U32 R15, R15, 0x10, RZ ;  /* 0x000000100f0f7824 */ /* 0x001fca00078e00ff */
[----:B------:R-:W-:-:S04]  /*229f0*/  LOP3.LUT R15, R15, 0x10, RZ, 0xc0, !PT ;  /* 0x000000100f0f7812 */ /* 0x000fc800078ec0ff */
[----:B------:R-:W-:-:S03]  /*22a00*/  LOP3.LUT R12, R15, 0x20, RZ, 0xfc, !PT ;  /* 0x000000200f0c7812 */ /* 0x000fc600078efcff */
[----:B------:R-:W-:Y:S01]  /*22a10*/  @!PT LDS RZ, [RZ] ;  /* 0x00000000fffff984 */ /* 0x000fe20000000800 */
[----:B------:R-:W-:Y:S01]  /*22a20*/  @!PT LDS RZ, [RZ] ;  /* 0x00000000fffff984 */ /* 0x000fe20000000800 */
[----:B------:R-:W-:Y:S01]  /*22a30*/  @!PT LDS RZ, [RZ] ;  /* 0x00000000fffff984 */ /* 0x000fe20000000800 */
[----:B------:R0:W-:Y:S01]  /*22a40*/  LDGSTS.E.BYPASS.LTC128B.128 [R0+0x9000], desc[UR42][R6.64], !P0 ;  /* 0x0900000006007fae */ /* 0x0001e2000c101d6a */
[----:B------:R-:W-:Y:S02]  /*22a50*/  LOP3.LUT R15, R15, 0x40, RZ, 0xfc, !PT ;  /* 0x000000400f0f7812 */ /* 0x000fe400078efcff */
[----:B------:R-:W-:Y:S01]  /*22a60*/  ISETP.GE.AND P2, PT, R12, R11, PT ;  /* 0x0000000b0c00720c */ /* 0x000fe20003f46270 */
[----:B------:R-:W-:-:S03]  /*22a70*/  IMAD.MOV.U32 R12, RZ, RZ, 0x1 ;  /* 0x00000001ff0c7424 */ /* 0x000fc600078e00ff */
        /* <DEDUP_REMOVED lines=9> */
.L_x_1684:
        /* <DEDUP_REMOVED lines=10> */
.L_x_1685:
[----:B------:R-:W-:Y:S01]  /*22bb0*/  IMAD.MOV.U32 R6, RZ, RZ, R14 ;  /* 0x000000ffff067224 */ /* 0x000fe200078e000e */
[----:B------:R-:W-:Y:S06]  /*22bc0*/  BRA `(.L_x_1686) ;  /* 0xffffffb000d47947 */ /* 0x000fec000383ffff */
.L_x_1566:
[----:B---3--:R-:W3:Y:S02]  /*22bd0*/  LDL R2, [R1+0x34] ;  /* 0x0000340001027983 */ /* 0x008ee40000100800 */
[----:B---3--:R3:W4:Y:S02]  /*22be0*/  SYNCS.PHASECHK.TRANS64.TRYWAIT P0, [R4+URZ+0x19c40], R2 ;  /* 0x019c4002040075a7 */ /* 0x008724000800017f */
[----:B----4-:R-:W-:Y:S05]  /*22bf0*/  @!P0 NANOSLEEP.SYNCS 0x989680 ;  /* 0x009896800000895d */ /* 0x010fea0003900000 */
[----:B------:R-:W4:Y:S02]  /*22c00*/  @!P0 SYNCS.PHASECHK.TRANS64 P0, [R4+URZ+0x19c40], R2 ;  /* 0x019c4002040085a7 */ /* 0x000f24000800007f */
[----:B----4-:R-:W-:Y:S05]  /*22c10*/  @!P0 BRA `(.L_x_1566) ;  /* 0xfffffffc00ec8947 */ /* 0x010fea000383ffff */
[----:B------:R-:W-:Y:S05]  /*22c20*/  BRA `(.L_x_1687) ;  /* 0xffffffb400387947 */ /* 0x000fea000383ffff */
.L_x_1567:
        /* <DEDUP_REMOVED lines=8> */
.L_x_1689:
[----:B------:R-:W-:Y:S05]  /*22cb0*/  BSYNC B0 ;  /* 0x0000000000007941 */ /* 0x000fea0003800000 */
.L_x_1688:
        /* <DEDUP_REMOVED lines=8> */
.L_x_1690:
[----:B------:R-:W-:Y:S02]  /*22d40*/  IMAD.MOV.U32 R13, RZ, RZ, R6 ;  /* 0x000000ffff0d7224 */ /* 0x000fe400078e0006 */
[----:B------:R-:W-:Y:S02]  /*22d50*/  IMAD.MOV.U32 R12, RZ, RZ, 0x1 ;  /* 0x00000001ff0c7424 */ /* 0x000fe400078e00ff */
[----:B------:R-:W-:-:S07]  /*22d60*/  IMAD.MOV.U32 R3, RZ, RZ, R14 ;  /* 0x000000ffff037224 */ /* 0x000fce00078e000e */
[----:B------:R-:W-:Y:S05]  /*22d70*/  WARPSYNC.COLLECTIVE R15, `(.L_x_1691) ;  /* 0x000000000f087348 */ /* 0x000fea0003c00000 */
[----:B------:R0:W1:Y:S02]  /*22d80*/  SHFL.IDX P6, R14, R13, R12, R11 ;  /* 0x0000000c0d0e7389 */ /* 0x00006400000c000b */
[----:B01----:R-:W-:Y:S01]  /*22d90*/  ENDCOLLECTIVE ;  /* 0x000000000000791b */ /* 0x003fe20003800000 */
.L_x_1691:
        /* <DEDUP_REMOVED lines=10> */
.L_x_1692:
        /* <DEDUP_REMOVED lines=8> */
.L_x_1572:
[----:B------:R-:W-:Y:S02]  /*22ec0*/  IMAD.MOV.U32 R13, RZ, RZ, R5 ;  /* 0x000000ffff0d7224 */ /* 0x000fe400078e0005 */
[----:B------:R-:W-:Y:S02]  /*22ed0*/  IMAD.MOV.U32 R12, RZ, RZ, RZ ;  /* 0x000000ffff0c7224 */ /* 0x000fe400078e00ff */
[----:B------:R-:W-:Y:S02]  /*22ee0*/  IMAD.MOV.U32 R11, RZ, RZ, 0x1e1f ;  /* 0x00001e1fff0b7424 */ /* 0x000fe400078e00ff */
[----:B------:R-:W-:Y:S02]  /*22ef0*/  IMAD.MOV.U32 R15, RZ, RZ, -0x1 ;  /* 0xffffffffff0f7424 */ /* 0x000fe400078e00ff */
[----:B-----5:R-:W-:Y:S02]  /*22f00*/  IMAD R0, R21, R9, RZ ;  /* 0x0000000915007224 */ /* 0x020fe400078e02ff */
[----:B------:R-:W-:-:S07]  /*22f10*/  IMAD.IADD R17, R20, 0x1, R17 ;  /* 0x0000000114117824 */ /* 0x000fce00078e0211 */
[----:B------:R-:W-:Y:S05]  /*22f20*/  WARPSYNC.COLLECTIVE R15, `(.L_x_1694) ;  /* 0x000000000f087348 */ /* 0x000fea0003c00000 */
[----:B------:R0:W1:Y:S02]  /*22f30*/  SHFL.IDX P6, R14, R13, R12, R11 ;  /* 0x0000000c0d0e7389 */ /* 0x00006400000c000b */
[----:B01----:R-:W-:Y:S01]  /*22f40*/  ENDCOLLECTIVE ;  /* 0x000000000000791b */ /* 0x003fe20003800000 */
.L_x_1694:
[----:B------:R-:W-:Y:S01]  /*22f50*/  ISETP.GE.AND P2, PT, R17, R0, PT ;  /* 0x000000001100720c */ /* 0x000fe20003f46270 */
[----:B------:R-:W-:Y:S02]  /*22f60*/  IMAD.MOV.U32 R13, RZ, RZ, R6 ;  /* 0x000000ffff0d7224 */ /* 0x000fe400078e0006 */
[----:B------:R-:W-:-:S10]  /*22f70*/  IMAD.MOV.U32 R2, RZ, RZ, R14 ;  /* 0x000000ffff027224 */ /* 0x000fd400078e000e */
[----:B------:R-:W-:Y:S05]  /*22f80*/  WARPSYNC.COLLECTIVE R15, `(.L_x_1695) ;  /* 0x000000000f087348 */ /* 0x000fea0003c00000 */
[----:B------:R0:W1:Y:S02]  /*22f90*/  SHFL.IDX P6, R14, R13, R12, R11 ;  /* 0x0000000c0d0e7389 */ /* 0x00006400000c000b */
[----:B01----:R-:W-:Y:S01]  /*22fa0*/  ENDCOLLECTIVE ;  /* 0x000000000000791b */ /* 0x003fe20003800000 */
.L_x_1695:
[----:B------:R-:W-:Y:S02]  /*22fb0*/  IMAD.MOV.U32 R13, RZ, RZ, R5 ;  /* 0x000000ffff0d7224 */ /* 0x000fe400078e0005 */
[----:B------:R-:W-:Y:S02]  /*22fc0*/  IMAD.MOV.U32 R12, RZ, RZ, 0x1 ;  /* 0x00000001ff0c7424 */ /* 0x000fe400078e00ff */
[----:B------:R-:W-:-:S07]  /*22fd0*/  IMAD.MOV.U32 R3, RZ, RZ, R14 ;  /* 0x000000ffff037224 */ /* 0x000fce00078e000e */
[----:B------:R-:W-:Y:S05]  /*22fe0*/  WARPSYNC.COLLECTIVE R15, `(.L_x_1696) ;  /* 0x000000000f087348 */ /* 0x000fea0003c00000 */
[----:B------:R0:W1:Y:S02]  /*22ff0*/  SHFL.IDX P6, R14, R13, R12, R11 ;  /* 0x0000000c0d0e7389 */ /* 0x00006400000c000b */
[----:B01----:R-:W-:Y:S01]  /*23000*/  ENDCOLLECTIVE ;  /* 0x000000000000791b */ /* 0x003fe20003800000 */
.L_x_1696:
        /* <DEDUP_REMOVED lines=10> */
.L_x_1697:
        /* <DEDUP_REMOVED lines=13> */
.L_x_1698:
        /* <DEDUP_REMOVED lines=10> */
[----:B0-----:R-:W-:-:S07]  /*23220*/  IMAD.MOV.U32 R3, RZ, RZ, R14 ;  /* 0x000000ffff037224 */ /* 0x001fce00078e000e */
[----:B------:R-:W-:Y:S05]  /*23230*/  WARPSYNC.COLLECTIVE R15, `(.L_x_1699) ;  /* 0x000000000f087348 */ /* 0x000fea0003c00000 */
[----:B------:R0:W1:Y:S02]  /*23240*/  SHFL.IDX P6, R14, R13, R12, R11 ;  /* 0x0000000c0d0e7389 */ /* 0x00006400000c000b */
[----:B01----:R-:W-:Y:S01]  /*23250*/  ENDCOLLECTIVE ;  /* 0x000000000000791b */ /* 0x003fe20003800000 */
.L_x_1699:
[----:B------:R-:W-:Y:S01]  /*23260*/  IMAD.MOV.U32 R2, RZ, RZ, R14 ;  /* 0x000000ffff027224 */ /* 0x000fe200078e000e */
[----:B------:R-:W-:Y:S06]  /*23270*/  BRA `(.L_x_1700) ;  /* 0xffffffb800f87947 */ /* 0x000fec000383ffff */
.L_x_1577:
[----:B--2---:R2:W3:Y:S02]  /*23280*/  SYNCS.PHASECHK.TRANS64.TRYWAIT P0, [R23+URZ+0x19c20], R0 ;  /* 0x019c2000170075a7 */ /* 0x0044e4000800017f */
[----:B---3--:R-:W-:Y:S05]  /*23290*/  @!P0 NANOSLEEP.SYNCS 0x989680 ;  /* 0x009896800000895d */ /* 0x008fea0003900000 */
[----:B------:R-:W3:Y:S02]  /*232a0*/  @!P0 SYNCS.PHASECHK.TRANS64 P0, [R23+URZ+0x19c20], R0 ;  /* 0x019c2000170085a7 */ /* 0x000ee4000800007f */
[----:B---3--:R-:W-:Y:S05]  /*232b0*/  @!P0 BRA `(.L_x_1577) ;  /* 0xfffffffc00f08947 */ /* 0x008fea000383ffff */
[----:B------:R-:W-:Y:S05]  /*232c0*/  BRA `(.L_x_1701) ;  /* 0xffffffbc00687947 */ /* 0x000fea000383ffff */
.L_x_1581:
[----:B0-----:R0:W1:Y:S02]  /*232d0*/  SYNCS.PHASECHK.TRANS64.TRYWAIT P0, [R0+URZ+0x19c80], R10 ;  /* 0x019c800a000075a7 */ /* 0x001064000800017f */
[----:B-1----:R-:W-:Y:S05]  /*232e0*/  @!P0 NANOSLEEP.SYNCS 0x989680 ;  /* 0x009896800000895d */ /* 0x002fea0003900000 */
[----:B------:R-:W1:Y:S02]  /*232f0*/  @!P0 SYNCS.PHASECHK.TRANS64 P0, [R0+URZ+0x19c80], R10 ;  /* 0x019c800a000085a7 */ /* 0x000e64000800007f */
[----:B-1----:R-:W-:Y:S05]  /*23300*/  @!P0 BRA `(.L_x_1581) ;  /* 0xfffffffc00f08947 */ /* 0x002fea000383ffff */
[----:B------:R-:W-:Y:S05]  /*23310*/  BRA `(.L_x_1702) ;  /* 0xffffffc000387947 */ /* 0x000fea000383ffff */
.L_x_1582:
        /* <DEDUP_REMOVED lines=8> */
.L_x_1704:
[----:B------:R-:W-:Y:S05]  /*233a0*/  BSYNC B0 ;  /* 0x0000000000007941 */ /* 0x000fea0003800000 */
.L_x_1703:
        /* <DEDUP_REMOVED lines=10> */
.L_x_1705:
        /* <DEDUP_REMOVED lines=11> */
.L_x_1706:
        /* <DEDUP_REMOVED lines=11> */
.L_x_1707:
[----:B------:R-:W-:Y:S01]  /*235b0*/  IMAD.MOV.U32 R2, RZ, RZ, R14 ;  /* 0x000000ffff027224 */ /* 0x000fe200078e000e */
[----:B------:R-:W-:Y:S06]  /*235c0*/  BRA `(.L_x_1708) ;  /* 0xffffffc000487947 */ /* 0x000fec000383ffff */
.L_x_1587:
[----:B---3--:R3:W4:Y:S02]  /*235d0*/  SYNCS.PHASECHK.TRANS64.TRYWAIT P0, [R0+URZ+0x19c40], R10 ;  /* 0x019c400a000075a7 */ /* 0x008724000800017f */
[----:B----4-:R-:W-:Y:S05]  /*235e0*/  @!P0 NANOSLEEP.SYNCS 0x989680 ;  /* 0x009896800000895d */ /* 0x010fea0003900000 */
[----:B------:R-:W4:Y:S02]  /*235f0*/  @!P0 SYNCS.PHASECHK.TRANS64 P0, [R0+URZ+0x19c40], R10 ;  /* 0x019c400a000085a7 */ /* 0x000f24000800007f */
[----:B----4-:R-:W-:Y:S05]  /*23600*/  @!P0 BRA `(.L_x_1587) ;  /* 0xfffffffc00f08947 */ /* 0x010fea000383ffff */
[----:B------:R-:W-:Y:S05]  /*23610*/  BRA `(.L_x_1709) ;  /* 0xffffffc000ac7947 */ /* 0x000fea000383ffff */
.L_x_1588:
        /* <DEDUP_REMOVED lines=8> */
.L_x_1711:
[----:B------:R-:W-:Y:S05]  /*236a0*/  BSYNC B0 ;  /* 0x0000000000007941 */ /* 0x000fea0003800000 */
.L_x_1710:
        /* <DEDUP_REMOVED lines=8> */
.L_x_1712:
[----:B------:R-:W-:Y:S02]  /*23730*/  IMAD.MOV.U32 R13, RZ, RZ, R8 ;  /* 0x000000ffff0d7224 */ /* 0x000fe400078e0008 */
[----:B------:R-:W-:Y:S02]  /*23740*/  IMAD.MOV.U32 R12, RZ, RZ, 0x1 ;  /* 0x00000001ff0c7424 */ /* 0x000fe400078e00ff */
[----:B------:R-:W-:-:S07]  /*23750*/  IMAD.MOV.U32 R2, RZ, RZ, R14 ;  /* 0x000000ffff027224 */ /* 0x000fce00078e000e */
[----:B------:R-:W-:Y:S05]  /*23760*/  WARPSYNC.COLLECTIVE R15, `(.L_x_1713) ;  /* 0x000000000f087348 */ /* 0x000fea0003c00000 */
[----:B------:R0:W1:Y:S02]  /*23770*/  SHFL.IDX P6, R14, R13, R12, R11 ;  /* 0x0000000c0d0e7389 */ /* 0x00006400000c000b */
[----:B01----:R-:W-:Y:S01]  /*23780*/  ENDCOLLECTIVE ;  /* 0x000000000000791b */ /* 0x003fe20003800000 */
.L_x_1713:
        /* <DEDUP_REMOVED lines=13> */
.L_x_1714:
[----:B------:R-:W-:Y:S01]  /*23860*/  IMAD.MOV.U32 R2, RZ, RZ, R14 ;  /* 0x000000ffff027224 */ /* 0x000fe200078e000e */
[----:B------:R-:W-:Y:S06]  /*23870*/  BRA `(.L_x_1715) ;  /* 0xffffffc000b87947 */ /* 0x000fec000383ffff */
.L_x_1593:
[----:B0-----:R0:W2:Y:S02]  /*23880*/  SYNCS.PHASECHK.TRANS64.TRYWAIT P2, [R2+URZ+0x19c70], R0 ;  /* 0x019c7000020075a7 */ /* 0x0010a4000804017f */
[----:B--2---:R-:W-:Y:S05]  /*23890*/  @!P2 NANOSLEEP.SYNCS 0x989680 ;  /* 0x009896800000a95d */ /* 0x004fea0003900000 */
[----:B------:R-:W2:Y:S02]  /*238a0*/  @!P2 SYNCS.PHASECHK.TRANS64 P2, [R2+URZ+0x19c70], R0 ;  /* 0x019c70000200a5a7 */ /* 0x000ea4000804007f */
[----:B--2---:R-:W-:Y:S05]  /*238b0*/  @!P2 BRA `(.L_x_1593) ;  /* 0xfffffffc00f0a947 */ /* 0x004fea000383ffff */
[----:B------:R-:W-:Y:S05]  /*238c0*/  BRA `(.L_x_1716) ;  /* 0xffffffc400247947 */ /* 0x000fea000383ffff */
.L_x_1595:
[----:B0-----:R0:W2:Y:S02]  /*238d0*/  SYNCS.PHASECHK.TRANS64.TRYWAIT P2, [R2+URZ+0x19c60], R0 ;  /* 0x019c6000020075a7 */ /* 0x0010a4000804017f */
[----:B--2---:R-:W-:Y:S05]  /*238e0*/  @!P2 NANOSLEEP.SYNCS 0x989680 ;  /* 0x009896800000a95d */ /* 0x004fea0003900000 */
[----:B------:R-:W2:Y:S02]  /*238f0*/  @!P2 SYNCS.PHASECHK.TRANS64 P2, [R2+URZ+0x19c60], R0 ;  /* 0x019c60000200a5a7 */ /* 0x000ea4000804007f */
[----:B--2---:R-:W-:Y:S05]  /*23900*/  @!P2 BRA `(.L_x_1595) ;  /* 0xfffffffc00f0a947 */ /* 0x004fea000383ffff */
[----:B------:R-:W-:Y:S05]  /*23910*/  BRA `(.L_x_1717) ;  /* 0xffffffc400347947 */ /* 0x000fea000383ffff */
.L_x_1603:
[----:B0-----:R0:W1:Y:S02]  /*23920*/  SYNCS.PHASECHK.TRANS64.TRYWAIT P1, [R3+URZ+0x19c70], R0 ;  /* 0x019c7000030075a7 */ /* 0x001064000802017f */
[----:B-1----:R-:W-:Y:S05]  /*23930*/  @!P1 NANOSLEEP.SYNCS 0x989680 ;  /* 0x009896800000995d */ /* 0x002fea0003900000 */
[----:B------:R-:W1:Y:S02]  /*23940*/  @!P1 SYNCS.PHASECHK.TRANS64 P1, [R3+URZ+0x19c70], R0 ;  /* 0x019c7000030095a7 */ /* 0x000e64000802007f */
[----:B-1----:R-:W-:Y:S05]  /*23950*/  @!P1 BRA `(.L_x_1603) ;  /* 0xfffffffc00f09947 */ /* 0x002fea000383ffff */
[----:B------:R-:W-:Y:S05]  /*23960*/  BRA `(.L_x_1718) ;  /* 0xffffffc800987947 */ /* 0x000fea000383ffff */
.L_x_1605:
[----:B0-----:R0:W1:Y:S02]  /*23970*/  SYNCS.PHASECHK.TRANS64.TRYWAIT P1, [R3+URZ+0x19c60], R0 ;  /* 0x019c6000030075a7 */ /* 0x001064000802017f */
[----:B-1----:R-:W-:Y:S05]  /*23980*/  @!P1 NANOSLEEP.SYNCS 0x989680 ;  /* 0x009896800000995d */ /* 0x002fea0003900000 */
[----:B------:R-:W1:Y:S02]  /*23990*/  @!P1 SYNCS.PHASECHK.TRANS64 P1, [R3+URZ+0x19c60], R0 ;  /* 0x019c6000030095a7 */ /* 0x000e64000802007f */
[----:B-1----:R-:W-:Y:S05]  /*239a0*/  @!P1 BRA `(.L_x_1605) ;  /* 0xfffffffc00f09947 */ /* 0x002fea000383ffff */
[----:B------:R-:W-:Y:S05]  /*239b0*/  BRA `(.L_x_1719) ;  /* 0xffffffc800a47947 */ /* 0x000fea000383ffff */
.L_x_1610:
        /* <DEDUP_REMOVED lines=8> */
.L_x_1721:
[----:B------:R-:W-:Y:S05]  /*23a40*/  BSYNC B0 ;  /* 0x0000000000007941 */ /* 0x000fea0003800000 */
.L_x_1720:
[----:B------:R-:W-:Y:S02]  /*23a50*/  IMAD.MOV.U32 R13, RZ, RZ, R16 ;  /* 0x000000ffff0d7224 */ /* 0x000fe400078e0010 */
[----:B------:R-:W-:Y:S02]  /*23a60*/  IMAD.MOV.U32 R12, RZ, RZ, 0x1 ;  /* 0x00000001ff0c7424 */ /* 0x000fe400078e00ff */
[----:B------:R-:W-:Y:S02]  /*23a70*/  IMAD.MOV.U32 R11, RZ, RZ, 0x1f ;  /* 0x0000001fff0b7424 */ /* 0x000fe400078e00ff */
[----:B------:R-:W-:Y:S02]  /*23a80*/  IMAD.MOV.U32 R15, RZ, RZ, -0x1 ;  /* 0xffffffffff0f7424 */ /* 0x000fe400078e00ff */
[----:B------:R-:W-:Y:S02]  /*23a90*/  IMAD.IADD R5, R19, 0x1, R4 ;  /* 0x0000000113057824 */ /* 0x000fe400078e0204 */
[----:B------:R-:W-:-:S07]  /*23aa0*/  IMAD.MOV.U32 R0, RZ, RZ, R14 ;  /* 0x000000ffff007224 */ /* 0x000fce00078e000e */
[----:B------:R-:W-:Y:S05]  /*23ab0*/  WARPSYNC.COLLECTIVE R15, `(.L_x_1722) ;  /* 0x000000000f087348 */ /* 0x000fea0003c00000 */
[----:B------:R0:W1:Y:S02]  /*23ac0*/  SHFL.IDX P6, R14, R13, R12, R11 ;  /* 0x0000000c0d0e7389 */ /* 0x00006400000c000b */
[----:B01----:R-:W-:Y:S01]  /*23ad0*/  ENDCOLLECTIVE ;  /* 0x000000000000791b */ /* 0x003fe20003800000 */
.L_x_1722:
        /* <DEDUP_REMOVED lines=18> */
.L_x_1723:
[----:B------:R-:W-:Y:S01]  /*23c00*/  IMAD.MOV.U32 R12, RZ, RZ, 0x2 ;  /* 0x00000002ff0c7424 */ /* 0x000fe200078e00ff */
[----:B------:R-:W-:-:S05]  /*23c10*/  SEL R5, R14, RZ, P1 ;  /* 0x000000ff0e057207 */ /* 0x000fca0000800000 */
[----:B------:R-:W-:-:S04]  /*23c20*/  IMAD.IADD R3, R2, 0x1, R5 ;  /* 0x0000000102037824 */ /* 0x000fc800078e0205 */
[----:B------:R-:W-:-:S07]  /*23c30*/  IMAD.MOV.U32 R13, RZ, RZ, R3 ;  /* 0x000000ffff0d7224 */ /* 0x000fce00078e0003 */
[----:B------:R-:W-:Y:S05]  /*23c40*/  WARPSYNC.COLLECTIVE R15, `(.L_x_1724) ;  /* 0x000000000f087348 */ /* 0x000fea0003c00000 */
[----:B------:R0:W1:Y:S02]  /*23c50*/  SHFL.UP P6, R14, R13, R12, R11 ;  /* 0x0400000c0d0e7389 */ /* 0x00006400000c000b */
[----:B01----:R-:W-:Y:S01]  /*23c60*/  ENDCOLLECTIVE ;  /* 0x000000000000791b */ /* 0x003fe20003800000 */
.L_x_1724:
[----:B------:R-:W-:Y:S01]  /*23c70*/  IMAD.MOV.U32 R12, RZ, RZ, 0x4 ;  /* 0x00000004ff0c7424 */ /* 0x000fe200078e00ff */
[----:B------:R-:W-:-:S05]  /*23c80*/  SEL R14, R14, RZ, P2 ;  /* 0x000000ff0e0e7207 */ /* 0x000fca0001000000 */
[----:B------:R-:W-:-:S04]  /*23c90*/  IMAD.IADD R3, R3, 0x1, R14 ;  /* 0x0000000103037824 */ /* 0x000fc800078e020e */
[----:B------:R-:W-:-:S07]  /*23ca0*/  IMAD.MOV.U32 R13, RZ, RZ, R3 ;  /* 0x000000ffff0d7224 */ /* 0x000fce00078e0003 */
[----:B------:R-:W-:Y:S05]  /*23cb0*/  WARPSYNC.COLLECTIVE R15, `(.L_x_1725) ;  /* 0x000000000f087348 */ /* 0x000fea0003c00000 */
[----:B------:R0:W1:Y:S02]  /*23cc0*/  SHFL.UP P6, R14, R13, R12, R11 ;  /* 0x0400000c0d0e7389 */ /* 0x00006400000c000b */
[----:B01----:R-:W-:Y:S01]  /*23cd0*/  ENDCOLLECTIVE ;  /* 0x000000000000791b */ /* 0x003fe20003800000 */
.L_x_1725:
[----:B------:R-:W-:Y:S01]  /*23ce0*/  IMAD.MOV.U32 R12, RZ, RZ, 0x8 ;  /* 0x00000008ff0c7424 */ /* 0x000fe200078e00ff */
[----:B------:R-:W-:-:S05]  /*23cf0*/  SEL R14, R14, RZ, P3 ;  /* 0x000000ff0e0e7207 */ /* 0x000fca0001800000 */
[----:B------:R-:W-:-:S04]  /*23d00*/  IMAD.IADD R3, R3, 0x1, R14 ;  /* 0x0000000103037824 */ /* 0x000fc800078e020e */
[----:B------:R-:W-:-:S07]  /*23d10*/  IMAD.MOV.U32 R13, RZ, RZ, R3 ;  /* 0x000000ffff0d7224 */ /* 0x000fce00078e0003 */
[----:B------:R-:W-:Y:S05]  /*23d20*/  WARPSYNC.COLLECTIVE R15, `(.L_x_1726) ;  /* 0x000000000f087348 */ /* 0x000fea0003c00000 */
[----:B------:R0:W1:Y:S02]  /*23d30*/  SHFL.UP P6, R14, R13, R12, R11 ;  /* 0x0400000c0d0e7389 */ /* 0x00006400000c000b */
[----:B01----:R-:W-:Y:S01]  /*23d40*/  ENDCOLLECTIVE ;  /* 0x000000000000791b */ /* 0x003fe20003800000 */
.L_x_1726:
[----:B------:R-:W-:Y:S01]  /*23d50*/  IMAD.MOV.U32 R12, RZ, RZ, 0x10 ;  /* 0x00000010ff0c7424 */ /* 0x000fe200078e00ff */
[----:B------:R-:W-:-:S05]  /*23d60*/  SEL R14, R14, RZ, P4 ;  /* 0x000000ff0e0e7207 */ /* 0x000fca0002000000 */
[----:B------:R-:W-:-:S04]  /*23d70*/  IMAD.IADD R3, R3, 0x1, R14 ;  /* 0x0000000103037824 */ /* 0x000fc800078e020e */
[----:B------:R-:W-:-:S07]  /*23d80*/  IMAD.MOV.U32 R13, RZ, RZ, R3 ;  /* 0x000000ffff0d7224 */ /* 0x000fce00078e0003 */
[----:B------:R-:W-:Y:S05]  /*23d90*/  WARPSYNC.COLLECTIVE R15, `(.L_x_1727) ;  /* 0x000000000f087348 */ /* 0x000fea0003c00000 */
[----:B------:R0:W1:Y:S02]  /*23da0*/  SHFL.UP P6, R14, R13, R12, R11 ;  /* 0x0400000c0d0e7389 */ /* 0x00006400000c000b */
[----:B01----:R-:W-:Y:S01]  /*23db0*/  ENDCOLLECTIVE ;  /* 0x000000000000791b */ /* 0x003fe20003800000 */
.L_x_1727:
        /* <DEDUP_REMOVED lines=8> */
.L_x_1728:
[----:B------:R-:W-:Y:S05]  /*23e40*/  BRA `(.L_x_1729) ;  /* 0xffffffcc00547947 */ /* 0x000fea000383ffff */
.L_x_1615:
[----:B------:R-:W-:Y:S01]  /*23e50*/  BSSY B0, `(.L_x_1730) ;  /* 0x0000008000007945 */ /* 0x000fe20003800000 */
[----:B-----5:R-:W-:Y:S02]  /*23e60*/  IMAD.MOV.U32 R13, RZ, RZ, R2 ;  /* 0x000000ffff0d7224 */ /* 0x020fe400078e0002 */
[----:B------:R-:W-:Y:S02]  /*23e70*/  IMAD.MOV.U32 R12, RZ, RZ, 0x1 ;  /* 0x00000001ff0c7424 */ /* 0x000fe400078e00ff */
[----:B------:R-:W-:Y:S02]  /*23e80*/  IMAD.MOV.U32 R11, RZ, RZ, RZ ;  /* 0x000000ffff0b7224 */ /* 0x000fe400078e00ff */
[----:B------:R-:W-:-:S07]  /*23e90*/  IMAD.MOV.U32 R15, RZ, RZ, -0x1 ;  /* 0xffffffffff0f7424 */ /* 0x000fce00078e00ff */
[----:B0-----:R-:W-:Y:S05]  /*23ea0*/  WARPSYNC.COLLECTIVE R15, `(.L_x_1731) ;  /* 0x000000000f087348 */ /* 0x001fea0003c00000 */
[----:B------:R1:W2:Y:S02]  /*23eb0*/  SHFL.UP P6, R14, R13, R12, R11 ;  /* 0x0400000c0d0e7389 */ /* 0x0002a400000c000b */
[----:B012---:R-:W-:Y:S01]  /*23ec0*/  ENDCOLLECTIVE ;  /* 0x000000000000791b */ /* 0x007fe20003800000 */
.L_x_1731:
[----:B------:R-:W-:Y:S05]  /*23ed0*/  BSYNC B0 ;  /* 0x0000000000007941 */ /* 0x000fea0003800000 */
.L_x_1730:
        /* <DEDUP_REMOVED lines=9> */
.L_x_1732:
[----:B------:R-:W-:Y:S01]  /*23f70*/  IMAD.MOV.U32 R12, RZ, RZ, 0x4 ;  /* 0x00000004ff0c7424 */ /* 0x000fe200078e00ff */
[----:B------:R-:W-:-:S05]  /*23f80*/  SEL R14, R14, RZ, P2 ;  /* 0x000000ff0e0e7207 */ /* 0x000fca0001000000 */
[----:B------:R-:W-:-:S04]  /*23f90*/  IMAD.IADD R3, R3, 0x1, R14 ;  /* 0x0000000103037824 */ /* 0x000fc800078e020e */
[----:B------:R-:W-:-:S07]  /*23fa0*/  IMAD.MOV.U32 R13, RZ, RZ, R3 ;  /* 0x000000ffff0d7224 */ /* 0x000fce00078e0003 */
[----:B------:R-:W-:Y:S05]  /*23fb0*/  WARPSYNC.COLLECTIVE R15, `(.L_x_1733) ;  /* 0x000000000f087348 */ /* 0x000fea0003c00000 */
[----:B------:R0:W1:Y:S02]  /*23fc0*/  SHFL.UP P6, R14, R13, R12, R11 ;  /* 0x0400000c0d0e7389 */ /* 0x00006400000c000b */
[----:B01----:R-:W-:Y:S01]  /*23fd0*/  ENDCOLLECTIVE ;  /* 0x000000000000791b */ /* 0x003fe20003800000 */
.L_x_1733:
[----:B------:R-:W-:Y:S01]  /*23fe0*/  IMAD.MOV.U32 R12, RZ, RZ, 0x8 ;  /* 0x00000008ff0c7424 */ /* 0x000fe200078e00ff */
[----:B------:R-:W-:-:S05]  /*23ff0*/  SEL R14, R14, RZ, P3 ;  /* 0x000000ff0e0e7207 */ /* 0x000fca0001800000 */
[----:B------:R-:W-:-:S04]  /*24000*/  IMAD.IADD R3, R3, 0x1, R14 ;  /* 0x0000000103037824 */ /* 0x000fc800078e020e */
[----:B------:R-:W-:-:S07]  /*24010*/  IMAD.MOV.U32 R13, RZ, RZ, R3 ;  /* 0x000000ffff0d7224 */ /* 0x000fce00078e0003 */
[----:B------:R-:W-:Y:S05]  /*24020*/  WARPSYNC.COLLECTIVE R15, `(.L_x_1734) ;  /* 0x000000000f087348 */ /* 0x000fea0003c00000 */
[----:B------:R0:W1:Y:S02]  /*24030*/  SHFL.UP P6, R14, R13, R12, R11 ;  /* 0x0400000c0d0e7389 */ /* 0x00006400000c000b */
[----:B01----:R-:W-:Y:S01]  /*24040*/  ENDCOLLECTIVE ;  /* 0x000000000000791b */ /* 0x003fe20003800000 */
.L_x_1734:
[----:B------:R-:W-:Y:S01]  /*24050*/  IMAD.MOV.U32 R12, RZ, RZ, 0x10 ;  /* 0x00000010ff0c7424 */ /* 0x000fe200078e00ff */
[----:B------:R-:W-:-:S05]  /*24060*/  SEL R14, R14, RZ, P4 ;  /* 0x000000ff0e0e7207 */ /* 0x000fca0002000000 */
[----:B------:R-:W-:-:S04]  /*24070*/  IMAD.IADD R3, R3, 0x1, R14 ;  /* 0x0000000103037824 */ /* 0x000fc800078e020e */
[----:B------:R-:W-:-:S07]  /*24080*/  IMAD.MOV.U32 R13, RZ, RZ, R3 ;  /* 0x000000ffff0d7224 */ /* 0x000fce00078e0003 */
[----:B------:R-:W-:Y:S05]  /*24090*/  WARPSYNC.COLLECTIVE R15, `(.L_x_1735) ;  /* 0x000000000f087348 */ /* 0x000fea0003c00000 */
[----:B------:R0:W1:Y:S02]  /*240a0*/  SHFL.UP P6, R14, R13, R12, R11 ;  /* 0x0400000c0d0e7389 */ /* 0x00006400000c000b */
[----:B01----:R-:W-:Y:S01]  /*240b0*/  ENDCOLLECTIVE ;  /* 0x000000000000791b */ /* 0x003fe20003800000 */
.L_x_1735:
        /* <DEDUP_REMOVED lines=8> */
.L_x_1736:
[----:B------:R-:W-:Y:S05]  /*24140*/  BRA `(.L_x_1737) ;  /* 0xffffffcc00307947 */ /* 0x000fea000383ffff */
.L_x_1617:
[----:B------:R-:W-:Y:S01]  /*24150*/  BSSY B0, `(.L_x_1738) ;  /* 0x0000006000007945 */ /* 0x000fe20003800000 */
[----:B------:R-:W-:Y:S01]  /*24160*/  PLOP3.LUT P6, PT, P6, PT, PT, 0x8, 0x0 ;  /* 0x000000000000781c */ /* 0x000fe200037ce170 */
[----:B------:R-:W-:-:S12]  /*24170*/  IMAD.MOV.U32 R15, RZ, RZ, -0x1 ;  /* 0xffffffffff0f7424 */ /* 0x000fd800078e00ff */
[----:B0-----:R-:W-:Y:S05]  /*24180*/  WARPSYNC.COLLECTIVE R15, `(.L_x_1739) ;  /* 0x000000000f087348 */ /* 0x001fea0003c00000 */
[----:B------:R-:W-:Y:S01]  /*24190*/  VOTE.ANY R14, PT, P6 ;  /* 0x00000000000e7806 */ /* 0x000fe200030e0100 */
[----:B0-----:R-:W-:Y:S06]  /*241a0*/  ENDCOLLECTIVE ;  /* 0x000000000000791b */ /* 0x001fec0003800000 */
.L_x_1739:
[----:B------:R-:W-:Y:S05]  /*241b0*/  BSYNC B0 ;  /* 0x0000000000007941 */ /* 0x000fea0003800000 */
.L_x_1738:
[----:B------:R-:W-:Y:S02]  /*241c0*/  IMAD.MOV.U32 R5, RZ, RZ, R14 ;  /* 0x000000ffff057224 */ /* 0x000fe400078e000e */
[----:B------:R-:W-:Y:S02]  /*241d0*/  IMAD.MOV.U32 R13, RZ, RZ, R2 ;  /* 0x000000ffff0d7224 */ /* 0x000fe400078e0002 */
[----:B------:R-:W0:Y:S01]  /*241e0*/  POPC R6, R5 ;  /* 0x0000000500067309 */ /* 0x000e220000000000 */
[----:B------:R-:W-:Y:S02]  /*241f0*/  IMAD.MOV.U32 R11, RZ, RZ, 0x1f ;  /* 0x0000001fff0b7424 */ /* 0x000fe400078e00ff */
[----:B------:R-:W-:Y:S02]  /*24200*/  IMAD.MOV.U32 R15, RZ, RZ, -0x1 ;  /* 0xffffffffff0f7424 */ /* 0x000fe400078e00ff */
[----:B0-----:R-:W-:-:S07]  /*24210*/  IMAD.MOV.U32 R12, RZ, RZ, R6 ;  /* 0x000000ffff0c7224 */ /* 0x001fce00078e0006 */
[----:B------:R-:W-:Y:S05]  /*24220*/  WARPSYNC.COLLECTIVE R15, `(.L_x_1740) ;  /* 0x000000000f087348 */ /* 0x000fea0003c00000 */
[----:B------:R0:W1:Y:S02]  /*24230*/  SHFL.IDX P6, R14, R13, R12, R11 ;  /* 0x0000000c0d0e7389 */ /* 0x00006400000c000b */
[----:B01----:R-:W-:Y:S01]  /*24240*/  ENDCOLLECTIVE ;  /* 0x000000000000791b */ /* 0x003fe20003800000 */
.L_x_1740:
[----:B------:R-:W-:Y:S01]  /*24250*/  IMAD.MOV.U32 R17, RZ, RZ, R14 ;  /* 0x000000ffff117224 */ /* 0x000fe200078e000e */
[----:B------:R-:W-:Y:S06]  /*24260*/  BRA `(.L_x_1741) ;  /* 0xffffffcc00207947 */ /* 0x000fec000383ffff */
.L_x_1619:
[----:B------:R-:W-:Y:S01]  /*24270*/  BSSY B0, `(.L_x_1742) ;  /* 0x0000007000007945 */ /* 0x000fe20003800000 */
[----:B------:R-:W-:Y:S02]  /*24280*/  IMAD.MOV.U32 R13, RZ, RZ, R3 ;  /* 0x000000ffff0d7224 */ /* 0x000fe400078e0003 */
[----:B------:R-:W-:Y:S02]  /*24290*/  IMAD.MOV.U32 R11, RZ, RZ, 0x1f ;  /* 0x0000001fff0b7424 */ /* 0x000fe400078e00ff */
[----:B------:R-:W-:-:S07]  /*242a0*/  IMAD.MOV.U32 R15, RZ, RZ, -0x1 ;  /* 0xffffffffff0f7424 */ /* 0x000fce00078e00ff */
[----:B012---:R-:W-:Y:S05]  /*242b0*/  WARPSYNC.COLLECTIVE R15, `(.L_x_1743) ;  /* 0x000000000f087348 */ /* 0x007fea0003c00000 */
[----:B------:R3:W4:Y:S02]  /*242c0*/  SHFL.IDX P6, R14, R13, R12, R11 ;  /* 0x0000000c0d0e7389 */ /* 0x00072400000c000b */
[----:B01234-:R-:W-:Y:S01]  /*242d0*/  ENDCOLLECTIVE ;  /* 0x000000000000791b */ /* 0x01ffe20003800000 */
.L_x_1743:
[----:B------:R-:W-:Y:S05]  /*242e0*/  BSYNC B0 ;  /* 0x0000000000007941 */ /* 0x000fea0003800000 */
.L_x_1742:
[----:B------:R-:W-:Y:S01]  /*242f0*/  IMAD.MOV.U32 R5, RZ, RZ, R14 ;  /* 0x000000ffff057224 */ /* 0x000fe200078e000e */
[----:B------:R-:W-:Y:S06]  /*24300*/  BRA `(.L_x_1618) ;  /* 0xffffffcc00147947 */ /* 0x000fec000383ffff */
.L_x_1623:
[----:B0-----:R0:W1:Y:S02]  /*24310*/  SYNCS.PHASECHK.TRANS64.TRYWAIT P0, [R5+URZ+0x19c20], R0 ;  /* 0x019c2000050075a7 */ /* 0x001064000800017f */
[----:B-1----:R-:W-:Y:S05]  /*24320*/  @!P0 NANOSLEEP.SYNCS 0x989680 ;  /* 0x009896800000895d */ /* 0x002fea0003900000 */
[----:B------:R-:W1:Y:S02]  /*24330*/  @!P0 SYNCS.PHASECHK.TRANS64 P0, [R5+URZ+0x19c20], R0 ;  /* 0x019c2000050085a7 */ /* 0x000e64000800007f */
[----:B-1----:R-:W-:Y:S05]  /*24340*/  @!P0 BRA `(.L_x_1623) ;  /* 0xfffffffc00f08947 */ /* 0x002fea000383ffff */
[----:B------:R-:W-:Y:S05]  /*24350*/  BRA `(.L_x_1744) ;  /* 0xffffffd000947947 */ /* 0x000fea000383ffff */
.L_x_1624:
        /* <DEDUP_REMOVED lines=11> */
.L_x_1746:
[----:B------:R-:W-:Y:S05]  /*24410*/  BSYNC B0 ;  /* 0x0000000000007941 */ /* 0x000fea0003800000 */
.L_x_1745:
[----:B------:R-:W-:Y:S05]  /*24420*/  BRA `(.L_x_1747) ;  /* 0xffffffd0007c7947 */ /* 0x000fea000383ffff */
.L_x_1625:
[----:B------:R-:W-:Y:S01]  /*24430*/  BSSY B0, `(.L_x_1748) ;  /* 0x0000006000007945 */ /* 0x000fe20003800000 */
[----:B------:R-:W-:-:S07]  /*24440*/  IMAD.MOV.U32 R15, RZ, RZ, -0x1 ;  /* 0xffffffffff0f7424 */ /* 0x000fce00078e00ff */
[----:B0-----:R-:W-:Y:S05]  /*24450*/  WARPSYNC.COLLECTIVE R15, `(.L_x_1749) ;  /* 0x000000000f0c7348 */ /* 0x001fea0003c00000 */
[----:B------:R-:W-:Y:S02]  /*24460*/  ELECT P6, UR62, PT ;  /* 0x00000000003e782f */ /* 0x000fe400038c0000 */
[----:B------:R-:W-:Y:S01]  /*24470*/  MOV R14, UR62 ;  /* 0x0000003e000e7c02 */ /* 0x000fe20008000f00 */
[----:B0-----:R-:W-:Y:S10]  /*24480*/  ENDCOLLECTIVE ;  /* 0x000000000000791b */ /* 0x001ff40003800000 */
.L_x_1749:
[----:B------:R-:W-:Y:S05]  /*24490*/  BSYNC B0 ;  /* 0x0000000000007941 */ /* 0x000fea0003800000 */
.L_x_1748:
[----:B------:R-:W-:Y:S05]  /*244a0*/  BRA `(.L_x_1750) ;  /* 0xffffffd000707947 */ /* 0x000fea000383ffff */
.L_x_1627:
[----:B0-----:R0:W1:Y:S02]  /*244b0*/  SYNCS.PHASECHK.TRANS64.TRYWAIT P1, [R3+URZ+0x19c40], R2 ;  /* 0x019c4002030075a7 */ /* 0x001064000802017f */
[----:B-1----:R-:W-:Y:S05]  /*244c0*/  @!P1 NANOSLEEP.SYNCS 0x989680 ;  /* 0x009896800000995d */ /* 0x002fea0003900000 */
[----:B------:R-:W1:Y:S02]  /*244d0*/  @!P1 SYNCS.PHASECHK.TRANS64 P1, [R3+URZ+0x19c40], R2 ;  /* 0x019c4002030095a7 */ /* 0x000e64000802007f */
[----:B-1----:R-:W-:Y:S05]  /*244e0*/  @!P1 BRA `(.L_x_1627) ;  /* 0xfffffffc00f09947 */ /* 0x002fea000383ffff */
[----:B------:R-:W-:Y:S05]  /*244f0*/  BRA `(.L_x_1751) ;  /* 0xffffffd000907947 */ /* 0x000fea000383ffff */
.L_x_1629:
[----:B-1----:R1:W2:Y:S02]  /*24500*/  SYNCS.PHASECHK.TRANS64.TRYWAIT P1, [R5+URZ+0x19c40], R0 ;  /* 0x019c4000050075a7 */ /* 0x0022a4000802017f */
[----:B--2---:R-:W-:Y:S05]  /*24510*/  @!P1 NANOSLEEP.SYNCS 0x989680 ;  /* 0x009896800000995d */ /* 0x004fea0003900000 */
[----:B------:R-:W2:Y:S02]  /*24520*/  @!P1 SYNCS.PHASECHK.TRANS64 P1, [R5+URZ+0x19c40], R0 ;  /* 0x019c4000050095a7 */ /* 0x000ea4000802007f */
[----:B--2---:R-:W-:Y:S05]  /*24530*/  @!P1 BRA `(.L_x_1629) ;  /* 0xfffffffc00f09947 */ /* 0x004fea000383ffff */
[----:B------:R-:W-:Y:S05]  /*24540*/  BRA `(.L_x_1752) ;  /* 0xffffffd0009c7947 */ /* 0x000fea000383ffff */
.L_x_1631:
[----:B--2---:R2:W3:Y:S02]  /*24550*/  SYNCS.PHASECHK.TRANS64.TRYWAIT P1, [R3+URZ+0x19c60], R2 ;  /* 0x019c6002030075a7 */ /* 0x0044e4000802017f */
[----:B---3--:R-:W-:Y:S05]  /*24560*/  @!P1 NANOSLEEP.SYNCS 0x989680 ;  /* 0x009896800000995d */ /* 0x008fea0003900000 */
[----:B------:R-:W3:Y:S02]  /*24570*/  @!P1 SYNCS.PHASECHK.TRANS64 P1, [R3+URZ+0x19c60], R2 ;  /* 0x019c6002030095a7 */ /* 0x000ee4000802007f */
[----:B---3--:R-:W-:Y:S05]  /*24580*/  @!P1 BRA `(.L_x_1631) ;  /* 0xfffffffc00f09947 */ /* 0x008fea000383ffff */
[----:B------:R-:W-:Y:S05]  /*24590*/  BRA `(.L_x_1753) ;  /* 0xffffffd000987947 */ /* 0x000fea000383ffff */
.L_x_1633:
[----:B---3--:R3:W4:Y:S02]  /*245a0*/  SYNCS.PHASECHK.TRANS64.TRYWAIT P1, [R5+URZ+0x19c60], R0 ;  /* 0x019c6000050075a7 */ /* 0x008724000802017f */
[----:B----4-:R-:W-:Y:S05]  /*245b0*/  @!P1 NANOSLEEP.SYNCS 0x989680 ;  /* 0x009896800000995d */ /* 0x010fea0003900000 */
[----:B------:R-:W4:Y:S02]  /*245c0*/  @!P1 SYNCS.PHASECHK.TRANS64 P1, [R5+URZ+0x19c60], R0 ;  /* 0x019c6000050095a7 */ /* 0x000f24000802007f */
[----:B----4-:R-:W-:Y:S05]  /*245d0*/  @!P1 BRA `(.L_x_1633) ;  /* 0xfffffffc00f09947 */ /* 0x010fea000383ffff */
[----:B------:R-:W-:Y:S05]  /*245e0*/  BRA `(.L_x_1754) ;  /* 0xffffffd000947947 */ /* 0x000fea000383ffff */
.L_x_1635:
[----:B----4-:R4:W0:Y:S02]  /*245f0*/  SYNCS.PHASECHK.TRANS64.TRYWAIT P1, [R3+URZ+0x19c80], R2 ;  /* 0x019c8002030075a7 */ /* 0x010824000802017f */
[----:B0-----:R-:W-:Y:S05]  /*24600*/  @!P1 NANOSLEEP.SYNCS 0x989680 ;  /* 0x009896800000995d */ /* 0x001fea0003900000 */
[----:B------:R-:W0:Y:S02]  /*24610*/  @!P1 SYNCS.PHASECHK.TRANS64 P1, [R3+URZ+0x19c80], R2 ;  /* 0x019c8002030095a7 */ /* 0x000e24000802007f */
[----:B0-----:R-:W-:Y:S05]  /*24620*/  @!P1 BRA `(.L_x_1635) ;  /* 0xfffffffc00f09947 */ /* 0x001fea000383ffff */
[----:B------:R-:W-:Y:S05]  /*24630*/  BRA `(.L_x_1755) ;  /* 0xffffffd000907947 */ /* 0x000fea000383ffff */
.L_x_1756:
        /* <DEDUP_REMOVED lines=12> */
.L_x_2583:


//--------------------- .text._ZN7cutlass13device_kernelIN5flash11enable_sm90INS1_16FlashAttnFwdSm90INS1_25CollectiveMainloopFwdSm90ILi2EN4cute5tupleIJNS5_1CILi1EEES8_S8_EEENS6_IJNS7_ILi192EEENS7_ILi128EEENS7_ILi96EEEEEELi96ENS_12float_e4m3_tEfNS_4arch4Sm90ELb1ELb0ELb0ELb0ELb1ELb0ELb0ELb1ELb1ELb1ELb0ELb0EEENS1_21CollectiveEpilogueFwdINS6_IJSA_SC_SB_EEES9_NS_10bfloat16_tESG_Li384ELb0ELb1ELb0ELb1EEENS1_30DynamicPersistentTileSchedulerILi384ELi128ELb0ELb1ELb1EEEEEEEEEvNT_6ParamsE --------------------------
	.section	.text._ZN7cutlass13device_kernelIN5flash11enable_sm90INS1_16FlashAttnFwdSm90INS1_25CollectiveMainloopFwdSm90ILi2EN4cute5tupleIJNS5_1CILi1EEES8_S8_EEENS6_IJNS7_ILi192EEENS7_ILi128EEENS7_ILi96EEEEEELi96ENS_12float_e4m3_tEfNS_4arch4Sm90ELb1ELb0ELb0ELb0ELb1ELb0ELb0ELb1ELb1ELb1ELb0ELb0EEENS1_21CollectiveEpilogueFwdINS6_IJSA_SC_SB_EEES9_NS_10bfloat16_tESG_Li384ELb0ELb1ELb0ELb1EEENS1_30DynamicPersistentTileSchedulerILi384ELi128ELb0ELb1ELb1EEEEEEEEEvNT_6ParamsE,"ax",@progbits
	.align	128
.text._ZN7cutlass13device_kernelIN5flash11enable_sm90INS1_16FlashAttnFwdSm90INS1_25CollectiveMainloopFwdSm90ILi2EN4cute5tupleIJNS5_1CILi1EEES8_S8_EEENS6_IJNS7_ILi192EEENS7_ILi128EEENS7_ILi96EEEEEELi96ENS_12float_e4m3_tEfNS_4arch4Sm90ELb1ELb0ELb0ELb0ELb1ELb0ELb0ELb1ELb1ELb1ELb0ELb0EEENS1_21CollectiveEpilogueFwdINS6_IJSA_SC_SB_EEES9_NS_10bfloat16_tESG_Li384ELb0ELb1ELb0ELb1EEENS1_30DynamicPersistentTileSchedulerILi384ELi128ELb0ELb1ELb1EEEEEEEEEvNT_6ParamsE:
        .type           _ZN7cutlass13device_kernelIN5flash11enable_sm90INS1_16FlashAttnFwdSm90INS1_25CollectiveMainloopFwdSm90ILi2EN4cute5tupleIJNS5_1CILi1EEES8_S8_EEENS6_IJNS7_ILi192EEENS7_ILi128EEENS7_ILi96EEEEEELi96ENS_12float_e4m3_tEfNS_4arch4Sm90ELb1ELb0ELb0ELb0ELb1ELb0ELb0ELb1ELb1ELb1ELb0ELb0EEENS1_21CollectiveEpilogueFwdINS6_IJSA_SC_SB_EEES9_NS_10bfloat16_tESG_Li384ELb0ELb1ELb0ELb1EEENS1_30DynamicPersistentTileSchedulerILi384ELi128ELb0ELb1ELb1EEEEEEEEEvNT_6ParamsE,@function
        .size           _ZN7cutlass13device_kernelIN5flash11enable_sm90INS1_16FlashAttnFwdSm90INS1_25CollectiveMainloopFwdSm90ILi2EN4cute5tupleIJNS5_1CILi1EEES8_S8_EEENS6_IJNS7_ILi192EEENS7_ILi128EEENS7_ILi96EEEEEELi96ENS_12float_e4m3_tEfNS_4arch4Sm90ELb1ELb0ELb0ELb0ELb1ELb0ELb0ELb1ELb1ELb1ELb0ELb0EEENS1_21CollectiveEpilogueFwdINS6_IJSA_SC_SB_EEES9_NS_10bfloat16_tESG_Li384ELb0ELb1ELb0ELb1EEENS1_30DynamicPersistentTileSchedulerILi384ELi128ELb0ELb1ELb1EEEEEEEEEvNT_6ParamsE,(.L_x_2584 - _ZN7cutlass13device_kernelIN5flash11enable_sm90INS1_16FlashAttnFwdSm90INS1_25CollectiveMainloopFwdSm90ILi2EN4cute5tupleIJNS5_1CILi1EEES8_S8_EEENS6_IJNS7_ILi192EEENS7_ILi128EEENS7_ILi96EEEEEELi96ENS_12float_e4m3_tEfNS_4arch4Sm90ELb1ELb0ELb0ELb0ELb1ELb0ELb0ELb1ELb1ELb1ELb0ELb0EEENS1_21CollectiveEpilogueFwdINS6_IJSA_SC_SB_EEES9_NS_10bfloat16_tESG_Li384ELb0ELb1ELb0ELb1EEENS1_30DynamicPersistentTileSchedulerILi384ELi128ELb0ELb1ELb1EEEEEEEEEvNT_6ParamsE)
        .other          _ZN7cutlass13device_kernelIN5flash11enable_sm90INS1_16FlashAttnFwdSm90INS1_25CollectiveMainloopFwdSm90ILi2EN4cute5tupleIJNS5_1CILi1EEES8_S8_EEENS6_IJNS7_ILi192EEENS7_ILi128EEENS7_ILi96EEEEEELi96ENS_12float_e4m3_tEfNS_4arch4Sm90ELb1ELb0ELb0ELb0ELb1ELb0ELb0ELb1ELb1ELb1ELb0ELb0EEENS1_21CollectiveEpilogueFwdINS6_IJSA_SC_SB_EEES9_NS_10bfloat16_tESG_Li384ELb0ELb1ELb0ELb1EEENS1_30DynamicPersistentTileSchedulerILi384ELi128ELb0ELb1ELb1EEEEEEEEEvNT_6ParamsE,@"STO_CUDA_ENTRY STV_DEFAULT"
_ZN7cutlass13device_kernelIN5flash11enable_sm90INS1_16FlashAttnFwdSm90INS1_25CollectiveMainloopFwdSm90ILi2EN4cute5tupleIJNS5_1CILi1EEES8_S8_EEENS6_IJNS7_ILi192EEENS7_ILi128EEENS7_ILi96EEEEEELi96ENS_12float_e4m3_tEfNS_4arch4Sm90ELb1ELb0ELb0ELb0ELb1ELb0ELb0ELb1ELb1ELb1ELb0ELb0EEENS1_21CollectiveEpilogueFwdINS6_IJSA_SC_SB_EEES9_NS_10bfloat16_tESG_Li384ELb0ELb1ELb0ELb1EEENS1_30DynamicPersistentTileSchedulerILi384ELi128ELb0ELb1ELb1EEEEEEEEEvNT_6ParamsE:
        /* <DEDUP_REMOVED lines=45> */
.L_x_1757:
        /* <DEDUP_REMOVED lines=22> */
.L_x_1758:
        /* <DEDUP_REMOVED lines=18> */
.L_x_1759:
        /* <DEDUP_REMOVED lines=22> */
.L_x_1760:
        /* <DEDUP_REMOVED lines=24> */
.L_x_1761:
        /* <DEDUP_REMOVED lines=9> */
.L_x_1763:
        /* <DEDUP_REMOVED lines=20> */
[CC--:B------:R-:W-:Y:S02]  /*0a00*/  LEA.HI R3, R0.reuse, R11.reuse, RZ, 0x5 ;  /* 0x0000000b00037211 */ /* 0x0c0fe400078f28ff */
        /* <DEDUP_REMOVED lines=41> */
.L_x_1812:
        /* <DEDUP_REMOVED lines=12> */
[----:B012345:R-:W-:Y:S05]  /*0d60*/  @!P0 BRA `(.L_x_1764) ;  /* 0x0000000000208947 */ /* 0x03ffea0003800000 */
        /* <DEDUP_REMOVED lines=8> */
.L_x_1764:
[----:B------:R-:W-:Y:S01]  /*0df0*/  ULDC UR6, c[0x0][0xc54] ;  /* 0x0003150000067ab9 */ /* 0x000fe20000000800 */
[----:B------:R-:W-:Y:S01]  /*0e00*/  UMOV UR8, UR7 ;  /* 0x0000000700087c82 */ /* 0x000fe20008000000 */
[----:B------:R-:W-:-:S11]  /*0e10*/  UISETP.NE.AND UP0, UPT, UR6, 0x1, UPT ;  /* 0x000000010600788c */ /* 0x000fd6000bf05270 */
[----:B------:R-:W-:Y:S02]  /*0e20*/  @UP0 ULDC.64 UR10, c[0x0][0xc58] ;  /* 0x00031600000a0ab9 */ /* 0x000fe40000000a00 */
[----:B------:R-:W-:-:S04]  /*0e30*/  UIMAD.WIDE.U32 UR4, UR7, UR10, URZ ;  /* 0x0000000a070472a5 */ /* 0x000fc8000f8e003f */
[----:B------:R-:W-:-:S04]  /*0e40*/  @UP0 USHF.R.U32.HI UR8, URZ, UR11, UR5 ;  /* 0x0000000b3f080299 */ /* 0x000fc80008011605 */
[----:B------:R-:W-:-:S12]  /*0e50*/  UIMAD UR4, UR8, UR6, URZ ;  /* 0x00000006080472a4 */ /* 0x000fd8000f8e023f */
.L_x_1765:
        /* <DEDUP_REMOVED lines=55> */
[----:B------:R-:W-:Y:S01]  /*11d0*/  ULDC UR5, c[0x0][0x448] ;  /* 0x0001120000057ab9 */ /* 0x000fe20000000800 */
[----:B------:R-:W-:Y:S01]  /*11e0*/  IMAD.U32 R5, RZ, RZ, UR7 ;  /* 0x00000007ff057e24 */ /* 0x000fe2000f8e00ff */
[----:B------:R-:W-:Y:S01]  /*11f0*/  ULDC UR44, c[0x0][0x424] ;  /* 0x00010900002c7ab9 */ /* 0x000fe20000000800 */
[----:B------:R-:W-:Y:S01]  /*1200*/  ULDC UR9, c[0x0][0x2f0] ;  /* 0x0000bc0000097ab9 */ /* 0x000fe20000000800 */
[----:B------:R0:W2:Y:S01]  /*1210*/  @P0 LDG.E R7, desc[UR50][R2.64] ;  /* 0x0000003202070981 */ /* 0x0000a2000c1e1900 */
[----:B------:R-:W-:Y:S01]  /*1220*/  UISETP.NE.AND UP4, UPT, UR5, 0x1, UPT ;  /* 0x000000010500788c */ /* 0x000fe2000bf85270 */
[----:B------:R-:W-:Y:S02]  /*1230*/  ULDC.64 UR6, c[0x0][0x418] ;  /* 0x0001060000067ab9 */ /* 0x000fe40000000a00 */
[----:B------:R-:W2:Y:S01]  /*1240*/  @P1 LDG.E R0, desc[UR50][R4.64] ;  /* 0x0000003204001981 */ /* 0x000ea2000c1e1900 */
[----:B------:R-:W-:Y:S01]  /*1250*/  UISETP.NE.U32.AND UP0, UPT, UR6, URZ, UPT ;  /* 0x0000003f0600728c */ /* 0x000fe2000bf05070 */
[----:B------:R-:W-:Y:S01]  /*1260*/  PLOP3.LUT P0, PT, PT, PT, PT, 0x80, 0x0 ;  /* 0x000000000000781c */ /* 0x000fe20003f0f070 */
[----:B------:R-:W-:Y:S01]  /*1270*/  UP2UR UR48, UPR, URZ, 0x10 ;  /* 0x000000103f307883 */ /* 0x000fe20008000000 */
[----:B------:R-:W-:Y:S01]  /*1280*/  CS2R R8, SRZ ;  /* 0x0000000000087805 */ /* 0x000fe2000001ff00 */
[----:B------:R-:W-:Y:S01]  /*1290*/  UISETP.NE.AND.EX UP0, UPT, UR7, URZ, UPT, UP0 ;  /* 0x0000003f0700728c */ /* 0x000fe2000bf05300 */
[----:B0-----:R-:W-:Y:S01]  /*12a0*/  IMAD.MOV.U32 R3, RZ, RZ, RZ ;  /* 0x000000ffff037224 */ /* 0x001fe200078e00ff */
[----:B------:R-:W-:Y:S01]  /*12b0*/  CS2R R134, SRZ ;  /* 0x0000000000867805 */ /* 0x000fe2000001ff00 */
[----:B------:R-:W-:Y:S01]  /*12c0*/  ULDC UR7, c[0x0][0x288] ;  /* 0x0000a20000077ab9 */ /* 0x000fe20000000800 */
[----:B------:R-:W-:Y:S01]  /*12d0*/  USEL UR44, UR44, 0x1, UP0 ;  /* 0x000000012c2c7887 */ /* 0x000fe20008000000 */
[----:B------:R-:W-:Y:S01]  /*12e0*/  CS2R R132, SRZ ;  /* 0x0000000000847805 */ /* 0x000fe2000001ff00 */
[----:B------:R-:W-:Y:S01]  /*12f0*/  UIADD3 UR7, -UR7, 0x80, URZ ;  /* 0x0000008007077890 */ /* 0x000fe2000fffe13f */
[----:B------:R-:W-:-:S02]  /*1300*/  CS2R R10, SRZ ;  /* 0x00000000000a7805 */ /* 0x000fc4000001ff00 */
[----:B------:R-:W-:Y:S02]  /*1310*/  CS2R R126, SRZ ;  /* 0x00000000007e7805 */ /* 0x000fe4000001ff00 */
[----:B------:R-:W-:Y:S01]  /*1320*/  CS2R R12, SRZ ;  /* 0x00000000000c7805 */ /* 0x000fe2000001ff00 */
[----:B------:R-:W-:Y:S01]  /*1330*/  UIMAD UR7, UR44, UR9, UR7 ;  /* 0x000000092c0772a4 */ /* 0x000fe2000f8e0207 */
        /* <DEDUP_REMOVED lines=16> */
[----:B------:R-:W-:Y:S01]  /*1440*/  CS2R R92, SRZ ;  /* 0x00000000005c7805 */ /* 0x000fe2000001ff00 */
[----:B------:R-:W-:Y:S02]  /*1450*/  IMAD.MOV.U32 R36, RZ, RZ, RZ ;  /* 0x000000ffff247224 */ /* 0x000fe400078e00ff */
[----:B--2---:R-:W-:Y:S01]  /*1460*/  FMUL.FTZ R0, R7, R0 ;  /* 0x0000000007007220 */ /* 0x004fe20000410000 */
[----:B------:R-:W-:-:S03]  /*1470*/  CS2R R6, SRZ ;  /* 0x0000000000067805 */ /* 0x000fc6000001ff00 */
[----:B------:R-:W-:Y:S01]  /*1480*/  FMUL.FTZ R0, R0, UR4 ;  /* 0x0000000400007c20 */ /* 0x000fe20008410000 */
[----:B------:R-:W-:Y:S02]  /*1490*/  ULDC UR4, c[0x0][0xc3c] ;  /* 0x00030f0000047ab9 */ /* 0x000fe40000000800 */
[----:B------:R-:W-:Y:S02]  /*14a0*/  UIADD3 UR4, UR8, UR4, URZ ;  /* 0x0000000408047290 */ /* 0x000fe4000fffe03f */
[----:B------:R-:W-:Y:S01]  /*14b0*/  R2UR UR42, R0 ;  /* 0x00000000002a72ca */ /* 0x000fe200000e0000 */
[----:B------:R-:W-:Y:S01]  /*14c0*/  @UP4 ULDC UR8, c[0x0][0x450] ;  /* 0x0001140000084ab9 */ /* 0x000fe20000000800 */
[----:B------:R-:W-:-:S03]  /*14d0*/  UIMAD UR43, UR4, 0xc0, URZ ;  /* 0x000000c0042b78a4 */ /* 0x000fc6000f8e023f */
[----:B------:R-:W-:Y:S01]  /*14e0*/  @UP4 ULDC UR4, c[0x0][0x44c] ;  /* 0x0001130000044ab9 */ /* 0x000fe20000000800 */
[----:B------:R-:W-:-:S04]  /*14f0*/  UIADD3 UR6, UR43, 0xbf, URZ ;  /* 0x000000bf2b067890 */ /* 0x000fc8000fffe03f */
[----:B------:R-:W-:Y:S02]  /*1500*/  UIMAD.WIDE.U32 UR4, UR6, UR4, URZ ;  /* 0x00000004060472a5 */ /* 0x000fe4000f8e003f */
[----:B------:R-:W-:Y:S02]  /*1510*/  UIMAD UR4, UR44, UR9, 0x7f ;  /* 0x0000007f2c0474a4 */ /* 0x000fe4000f8e0209 */
[----:B------:R-:W-:Y:S02]  /*1520*/  @UP4 USHF.R.U32.HI UR6, URZ, UR8, UR5 ;  /* 0x000000083f064299 */ /* 0x000fe40008011605 */
[----:B------:R-:W-:Y:S02]  /*1530*/  USHF.R.S32.HI UR5, URZ, 0x1f, UR4 ;  /* 0x0000001f3f057899 */ /* 0x000fe40008011404 */
[----:B------:R-:W-:Y:S02]  /*1540*/  UIADD3 UR6, UR7, UR6, URZ ;  /* 0x0000000607067290 */ /* 0x000fe4000fffe03f */
[----:B------:R-:W-:-:S02]  /*1550*/  ULEA.HI UR5, UR5, UR4, URZ, 0x7 ;  /* 0x0000000405057291 */ /* 0x000fc4000f8f383f */
[----:B------:R-:W-:Y:S02]  /*1560*/  USHF.R.S32.HI UR7, URZ, 0x1f, UR6 ;  /* 0x0000001f3f077899 */ /* 0x000fe40008011406 */
[----:B------:R-:W-:Y:S02]  /*1570*/  USHF.R.S32.HI UR5, URZ, 0x7, UR5 ;  /* 0x000000073f057899 */ /* 0x000fe40008011405 */
[----:B------:R-:W-:-:S04]  /*1580*/  ULEA.HI UR7, UR7, UR6, URZ, 0x7 ;  /* 0x0000000607077291 */ /* 0x000fc8000f8f383f */
[----:B------:R-:W-:-:S04]  /*1590*/  USHF.R.S32.HI UR7, URZ, 0x7, UR7 ;  /* 0x000000073f077899 */ /* 0x000fc80008011407 */
[----:B------:R-:W-:-:S04]  /*15a0*/  UISETP.LT.AND UP0, UPT, UR5, UR7, UPT ;  /* 0x000000070500728c */ /* 0x000fc8000bf01270 */
[----:B------:R-:W-:-:S04]  /*15b0*/  USEL UR49, UR5, UR7, UP0 ;  /* 0x0000000705317287 */ /* 0x000fc80008000000 */
[----:B------:R-:W-:-:S06]  /*15c0*/  UISETP.GE.AND UP0, UPT, UR49, 0x1, UPT ;  /* 0x000000013100788c */ /* 0x000fcc000bf06270 */
[----:B------:R-:W-:-:S13]  /*15d0*/  PLOP3.LUT P1, PT, PT, PT, UP0, 0x80, 0x0 ;  /* 0x000000000000781c */ /* 0x000fda0003f2f008 */
[----:B------:R-:W-:Y:S05]  /*15e0*/  @!P1 BRA `(.L_x_1766) ;  /* 0x0000006c00b89947 */ /* 0x000fea0003800000 */
        /* <DEDUP_REMOVED lines=31> */
.L_x_1767:
        /* <DEDUP_REMOVED lines=9> */
.L_x_1898:
[----:B------:R-:W-:Y:S05]  /*1870*/  @!P0 BRA `(.L_x_1769) ;  /* 0x0000000000048947 */ /* 0x000fea0003800000 */
[----:B------:R-:W-:Y:S01]  /*1880*/  BPT.TRAP 0x1 ;  /* 0x000000040000795c */ /* 0x000fe20000300000 */
.L_x_1769:
[----:B0-----:R-:W-:Y:S02]  /*1890*/  IMAD.U32 R3, RZ, RZ, UR38 ;  /* 0x00000026ff037e24 */ /* 0x001fe4000f8e00ff */
[----:B------:R-:W-:-:S03]  /*18a0*/  IMAD.U32 R0, RZ, RZ, UR37 ;  /* 0x00000025ff007e24 */ /* 0x000fc6000f8e00ff */
[----:B------:R-:W-:Y:S02]  /*18b0*/  LEA R3, R3, UR46, 0x3 ;  /* 0x0000002e03037c11 */ /* 0x000fe4000f8e18ff */
[----:B------:R-:W-:-:S04]  /*18c0*/  SHF.L.U32 R0, R0, 0x1f, RZ ;  /* 0x0000001f00007819 */ /* 0x000fc800000006ff */
[----:B------:R0:W1:Y:S01]  /*18d0*/  SYNCS.PHASECHK.TRANS64.TRYWAIT P1, [R3+URZ+0x19c30], R0 ;  /* 0x019c3000030075a7 */ /* 0x000062000802017f */
[----:B------:R-:W-:Y:S05]  /*18e0*/  @!P0 BRA `(.L_x_1770) ;  /* 0x0000000000048947 */ /* 0x000fea0003800000 */
[----:B------:R-:W-:Y:S01]  /*18f0*/  BPT.TRAP 0x1 ;  /* 0x000000040000795c */ /* 0x000fe20000300000 */
.L_x_1770:
[----:B-1----:R-:W-:Y:S05]  /*1900*/  @P1 BRA `(.L_x_1771) ;  /* 0x0000000000081947 */ /* 0x002fea0003800000 */
[----:B------:R-:W1:Y:S02]  /*1910*/  SYNCS.PHASECHK.TRANS64.TRYWAIT P1, [R3+URZ+0x19c30], R0 ;  /* 0x019c3000030075a7 */ /* 0x000e64000802017f */
[----:B-1----:R-:W-:Y:S05]  /*1920*/  @!P1 BRA `(.L_x_1772) ;  /* 0x000000cc008c9947 */ /* 0x002fea0003800000 */
.L_x_1771:
        /* <DEDUP_REMOVED lines=28> */
.L_x_1773:
[----:B------:R-:W-:Y:S01]  /*1af0*/  UISETP.NE.AND UP0, UPT, UR48, URZ, UPT ;  /* 0x0000003f3000728c */ /* 0x000fe2000bf05270 */
[----:B------:R-:W-:Y:S01]  /*1b00*/  VIADD R6, R17, UR43 ;  /* 0x0000002b11067c36 */ /* 0x000fe20008000000 */
[----:B------:R-:W-:Y:S01]  /*1b10*/  ULDC UR11, c[0x0][0x2f0] ;  /* 0x0000bc00000b7ab9 */ /* 0x000fe20000000800 */
[----:B------:R-:W-:Y:S01]  /*1b20*/  ULDC UR14, c[0x0][0x288] ;  /* 0x0000a200000e7ab9 */ /* 0x000fe20000000800 */
[----:B------:R-:W-:Y:S01]  /*1b30*/  IMAD.U32 R9, RZ, RZ, UR11 ;  /* 0x0000000bff097e24 */ /* 0x000fe2000f8e00ff */
[----:B------:R-:W-:Y:S01]  /*1b40*/  R2UR UR15, R3 ;  /* 0x00000000030f72ca */ /* 0x000fe200000e0000 */
[----:B------:R-:W-:Y:S01]  /*1b50*/  IMAD.U32 R109, RZ, RZ, UR42 ;  /* 0x0000002aff6d7e24 */ /* 0x000fe2000f8e00ff */
[----:B------:R-:W-:Y:S01]  /*1b60*/  PLOP3.LUT P1, PT, PT, PT, UP0, 0x80, 0x0 ;  /* 0x000000000000781c */ /* 0x000fe20003f2f008 */
[----:B------:R-:W-:Y:S01]  /*1b70*/  UMOV UR10, UR43 ;  /* 0x0000002b000a7c82 */ /* 0x000fe20008000000 */
[----:B------:R-:W-:Y:S01]  /*1b80*/  PLOP3.LUT P2, PT, PT, PT, UP0, 0x80, 0x0 ;  /* 0x000000000000781c */ /* 0x000fe20003f4f008 */
[----:B------:R-:W-:Y:S01]  /*1b90*/  UIADD3 UR18, UR49, -0x2, URZ ;  /* 0xfffffffe31127890 */ /* 0x000fe2000fffe03f */
[----:B------:R-:W-:Y:S01]  /*1ba0*/  CS2R R134, SRZ ;  /* 0x0000000000867805 */ /* 0x000fe2000001ff00 */
[----:B------:R-:W-:Y:S01]  /*1bb0*/  @UP0 ULDC UR6, c[0x0][0x44c] ;  /* 0x0001130000060ab9 */ /* 0x000fe20000000800 */
[----:B------:R-:W-:Y:S01]  /*1bc0*/  @UP0 ULDC UR17, c[0x0][0x450] ;  /* 0x0001140000110ab9 */ /* 0x000fe20000000800 */
[----:B------:R-:W-:-:S02]  /*1bd0*/  CS2R R132, SRZ ;  /* 0x0000000000847805 */ /* 0x000fc4000001ff00 */
[----:B------:R-:W-:Y:S02]  /*1be0*/  CS2R R130, SRZ ;  /* 0x0000000000827805 */ /* 0x000fe4000001ff00 */
[----:B------:R-:W-:Y:S02]  /*1bf0*/  CS2R R128, SRZ ;  /* 0x0000000000807805 */ /* 0x000fe4000001ff00 */
[----:B------:R-:W-:Y:S02]  /*1c00*/  CS2R R126, SRZ ;  /* 0x00000000007e7805 */ /* 0x000fe4000001ff00 */
[----:B------:R-:W-:Y:S02]  /*1c10*/  CS2R R124, SRZ ;  /* 0x00000000007c7805 */ /* 0x000fe4000001ff00 */
[----:B------:R-:W-:Y:S01]  /*1c20*/  CS2R R122, SRZ ;  /* 0x00000000007a7805 */ /* 0x000fe2000001ff00 */
[----:B01----:R-:W-:Y:S01]  /*1c30*/  @P1 IMAD.HI.U32 R0, R6, UR6, RZ ;  /* 0x0000000606001c27 */ /* 0x003fe2000f8e00ff */
[----:B------:R-:W-:Y:S01]  /*1c40*/  @UP0 ULDC UR6, c[0x0][0x450] ;  /* 0x0001140000060ab9 */ /* 0x000fe20000000800 */
[----:B------:R-:W-:-:S02]  /*1c50*/  CS2R R120, SRZ ;  /* 0x0000000000787805 */ /* 0x000fc4000001ff00 */
[----:B------:R-:W-:Y:S02]  /*1c60*/  CS2R R118, SRZ ;  /* 0x0000000000767805 */ /* 0x000fe4000001ff00 */
[----:B------:R-:W-:Y:S02]  /*1c70*/  CS2R R116, SRZ ;  /* 0x0000000000747805 */ /* 0x000fe4000001ff00 */
[----:B------:R-:W-:Y:S01]  /*1c80*/  @P2 SHF.R.U32.HI R6, RZ, UR6, R0 ;  /* 0x00000006ff062c19 */ /* 0x000fe20008011600 */
[----:B------:R-:W-:Y:S01]  /*1c90*/  UMOV UR6, 0xffffff80 ;  /* 0xffffff8000067882 */ /* 0x000fe20000000000 */
[----:B------:R-:W-:Y:S01]  /*1ca0*/  CS2R R114, SRZ ;  /* 0x0000000000727805 */ /* 0x000fe2000001ff00 */
[----:B------:R-:W-:Y:S01]  /*1cb0*/  UIMAD UR6, UR49, UR6, 0x80 ;  /* 0x00000080310674a4 */ /* 0x000fe2000f8e0206 */
[----:B------:R-:W-:Y:S01]  /*1cc0*/  CS2R R112, SRZ ;  /* 0x0000000000707805 */ /* 0x000fe2000001ff00 */
[----:B------:R-:W0:Y:S01]  /*1cd0*/  SHFL.IDX PT, R5, R6, 0x1, 0x1c1f ;  /* 0x003c1f0006057f89 */ /* 0x000e2200000e0000 */
[----:B------:R-:W-:Y:S01]  /*1ce0*/  CS2R R110, SRZ ;  /* 0x00000000006e7805 */ /* 0x000fe2000001ff00 */
[----:B------:R-:W-:-:S02]  /*1cf0*/  UIADD3 UR7, UR6, 0x1, URZ ;  /* 0x0000000106077890 */ /* 0x000fc4000fffe03f */
[----:B------:R-:W-:Y:S01]  /*1d00*/  UIMAD UR6, UR44, UR11, UR6 ;  /* 0x0000000b2c0672a4 */ /* 0x000fe2000f8e0206 */
[----:B------:R-:W-:Y:S01]  /*1d10*/  SHFL.IDX PT, R6, R6, RZ, 0x1c1f ;  /* 0x001c1fff06067589 */ /* 0x000fe200000e0000 */
[----:B------:R-:W-:Y:S02]  /*1d20*/  UIMAD UR11, UR44, UR11, -UR14 ;  /* 0x0000000b2c0b72a4 */ /* 0x000fe4000f8e0a0e */
[----:B------:R-:W-:-:S04]  /*1d30*/  IMAD.U32 R7, RZ, RZ, UR7 ;  /* 0x00000007ff077e24 */ /* 0x000fc8000f8e00ff */
[C---:B------:R-:W-:Y:S02]  /*1d40*/  IMAD R0, R16.reuse, -0x2, R7 ;  /* 0xfffffffe10007824 */ /* 0x040fe400078e0207 */
[----:B------:R-:W-:Y:S01]  /*1d50*/  IMAD.U32 R7, RZ, RZ, UR6 ;  /* 0x00000006ff077e24 */ /* 0x000fe2000f8e00ff */
[----:B------:R-:W-:Y:S01]  /*1d60*/  @UP0 ULDC UR6, c[0x0][0x44c] ;  /* 0x0001130000060ab9 */ /* 0x000fe20000000800 */
[----:B------:R-:W-:Y:S01]  /*1d70*/  IMAD R4, R9, UR44, R0 ;  /* 0x0000002c09047c24 */ /* 0x000fe2000f8e0200 */
[----:B------:R-:W-:Y:S01]  /*1d80*/  UIMAD.WIDE.U32 UR6, UR43, UR6, URZ ;  /* 0x000000062b0672a5 */ /* 0x000fe2000f8e003f */
[----:B------:R-:W-:-:S03]  /*1d90*/  IMAD R2, R16, -0x2, R7 ;  /* 0xfffffffe10027824 */ /* 0x000fc600078e0207 */
[----:B------:R-:W-:Y:S01]  /*1da0*/  @UP0 USHF.R.U32.HI UR10, URZ, UR17, UR7 ;  /* 0x000000113f0a0299 */ /* 0x000fe20008011607 */
[----:B0-----:R-:W-:-:S03]  /*1db0*/  IADD3 R5, R5, -UR14, R4 ;  /* 0x8000000e05057c10 */ /* 0x001fc6000fffe004 */
[----:B------:R-:W-:Y:S01]  /*1dc0*/  UIADD3 UR11, UR11, UR10, URZ ;  /* 0x0000000a0b0b7290 */ /* 0x000fe2000fffe03f */
[----:B------:R-:W-:-:S03]  /*1dd0*/  VIMNMX R5, R2, R5, PT ;  /* 0x0000000502057248 */ /* 0x000fc60003fe0100 */
[----:B------:R-:W-:Y:S01]  /*1de0*/  USHF.R.S32.HI UR6, URZ, 0x1f, UR11 ;  /* 0x0000001f3f067899 */ /* 0x000fe2000801140b */
[----:B------:R-:W-:-:S03]  /*1df0*/  ISETP.GT.AND P1, PT, R5, RZ, PT ;  /* 0x000000ff0500720c */ /* 0x000fc60003f24270 */
[----:B------:R-:W-:Y:S01]  /*1e00*/  ULEA.HI UR6, UR6, UR11, URZ, 0x7 ;  /* 0x0000000b06067291 */ /* 0x000fe2000f8f383f */
[C---:B------:R-:W-:Y:S02]  /*1e10*/  ISETP.GT.AND P2, PT, R5.reuse, 0x1, PT ;  /* 0x000000010500780c */ /* 0x040fe40003f44270 */
[----:B------:R-:W-:Y:S01]  /*1e20*/  ISETP.GT.AND P3, PT, R5, 0x8, PT ;  /* 0x000000080500780c */ /* 0x000fe20003f64270 */
[----:B------:R-:W-:Y:S01]  /*1e30*/  USHF.R.S32.HI UR17, URZ, 0x7, UR6 ;  /* 0x000000073f117899 */ /* 0x000fe20008011406 */
[----:B------:R-:W-:Y:S01]  /*1e40*/  FSEL R107, R26, -INF , P1 ;  /* 0xff8000001a6b7808 */ /* 0x000fe20000800000 */
[----:B------:R-:W-:Y:S01]  /*1e50*/  UIADD3 UR6, UR15, 0x19c40, URZ ;  /* 0x00019c400f067890 */ /* 0x000fe2000fffe03f */
[----:B------:R-:W-:Y:S01]  /*1e60*/  FSEL R105, R27, -INF , P2 ;  /* 0xff8000001b697808 */ /* 0x000fe20001000000 */
[----:B------:R-:W-:Y:S01]  /*1e70*/  UISETP.LT.AND UP0, UPT, URZ, UR17, UPT ;  /* 0x000000113f00728c */ /* 0x000fe2000bf01270 */
[----:B------:R-:W-:Y:S01]  /*1e80*/  ISETP.GT.AND P1, PT, R5, 0x9, PT ;  /* 0x000000090500780c */ /* 0x000fe20003f24270 */
[----:B------:R-:W-:Y:S01]  /*1e90*/  UPRMT UR6, UR45, 0x654, UR6 ;  /* 0x000006542d067896 */ /* 0x000fe20008000006 */
[----:B------:R-:W-:Y:S01]  /*1ea0*/  FSEL R7, R30, -INF , P3 ;  /* 0xff8000001e077808 */ /* 0x000fe20001800000 */
[----:B------:R-:W-:Y:S01]  /*1eb0*/  USEL UR17, URZ, UR17, !UP0 ;  /* 0x000000113f117287 */ /* 0x000fe2000c000000 */
[----:B------:R-:W-:-:S02]  /*1ec0*/  FMNMX.FTZ R0, R107, R105, !PT ;  /* 0x000000696b007209 */ /* 0x000fc40007810000 */
[----:B------:R-:W-:Y:S01]  /*1ed0*/  ISETP.GT.AND P2, PT, R5, 0x10, PT ;  /* 0x000000100500780c */ /* 0x000fe20003f44270 */
[----:B------:R-:W-:Y:S01]  /*1ee0*/  UISETP.GE.AND UP0, UPT, UR18, UR17, UPT ;  /* 0x000000111200728c */ /* 0x000fe2000bf06270 */
[----:B------:R-:W-:Y:S02]  /*1ef0*/  FSEL R103, R31, -INF , P1 ;  /* 0xff8000001f677808 */ /* 0x000fe40000800000 */
[----:B------:R-:W-:Y:S01]  /*1f00*/  FMNMX.FTZ R0, R7, R0, !PT ;  /* 0x0000000007007209 */ /* 0x000fe20007810000 */
[----:B------:R-:W-:Y:S01]  /*1f10*/  SYNCS.ARRIVE.TRANS64.RED.A1T0 RZ, [UR6], RZ ;  /* 0x000000ffffff79a7 */ /* 0x000fe20008100406 */
[----:B------:R-:W-:Y:S02]  /*1f20*/  ISETP.GT.AND P1, PT, R5, 0x11, PT ;  /* 0x000000110500780c */ /* 0x000fe40003f24270 */
[----:B------:R-:W-:Y:S02]  /*1f30*/  FSEL R101, R34, -INF , P2 ;  /* 0xff80000022657808 */ /* 0x000fe40001000000 */
[----:B------:R-:W-:-:S02]  /*1f40*/  FMNMX.FTZ R0, R103, R0, !PT ;  /* 0x0000000067007209 */ /* 0x000fc40007810000 */
[----:B------:R-:W-:Y:S02]  /*1f50*/  ISETP.GT.AND P2, PT, R5, 0x18, PT ;  /* 0x000000180500780c */ /* 0x000fe40003f44270 */
[----:B------:R-:W-:Y:S02]  /*1f60*/  FSEL R99, R35, -INF , P1 ;  /* 0xff80000023637808 */ /* 0x000fe40000800000 */
[----:B------:R-:W-:Y:S02]  /*1f70*/  FMNMX.FTZ R0, R101, R0, !PT ;  /* 0x0000000065007209 */ /* 0x000fe40007810000 */
        /* <DEDUP_REMOVED lines=75> */
[----:B------:R-:W-:Y:S02]  /*2430*/  FSEL R87, R87, -INF , P1 ;  /* 0xff80000057577808 */ /* 0x000fe40000800000 */
[----:B------:R-:W-:-:S04]  /*2440*/  FMNMX.FTZ R0, R11, R0, !PT ;  /* 0x000000000b007209 */ /* 0x000fc80007810000 */
[----:B------:R-:W-:-:S05]  /*2450*/  FMNMX.FTZ R8, R87, R0, !PT ;  /* 0x0000000057087209 */ /* 0x000fca0007810000 */
[----:B------:R-:W0:Y:S02]  /*2460*/  SHFL.BFLY PT, R5, R8, 0x2, 0x1f ;  /* 0x0c401f0008057f89 */ /* 0x000e2400000e0000 */
[----:B0-----:R-:W-:-:S05]  /*2470*/  FMNMX.FTZ R10, R8, R5, !PT ;  /* 0x00000005080a7209 */ /* 0x001fca0007810000 */
[----:B------:R-:W0:Y:S02]  /*2480*/  SHFL.BFLY PT, R5, R10, 0x1, 0x1f ;  /* 0x0c201f000a057f89 */ /* 0x000e2400000e0000 */
[----:B0-----:R-:W-:Y:S01]  /*2490*/  FMNMX.FTZ R0, R10, R5, !PT ;  /* 0x000000050a007209 */ /* 0x001fe20007810000 */
[----:B------:R-:W-:-:S03]  /*24a0*/  VIADD R5, R4, -UR14 ;  /* 0x8000000e04057c36 */ /* 0x000fc60008000000 */
[C---:B------:R-:W-:Y:S01]  /*24b0*/  FSETP.NEU.FTZ.AND P1, PT, R0.reuse, -INF , PT ;  /* 0xff8000000000780b */ /* 0x040fe20003f3d000 */
[----:B------:R-:W-:-:S01]  /*24c0*/  FFMA.FTZ R12, R0, R109, -8 ;  /* 0xc1000000000c7423 */ /* 0x000fc2000001006d */
[----:B------:R-:W-:Y:S02]  /*24d0*/  VIADDMNMX R2, R6, R5, R2, PT ;  /* 0x0000000506027246 */ /* 0x000fe40003800102 */
[----:B------:R-:W-:Y:S02]  /*24e0*/  CS2R R108, SRZ ;  /* 0x00000000006c7805 */ /* 0x000fe4000001ff00 */
[----:B------:R-:W-:Y:S02]  /*24f0*/  FSEL R4, R12, RZ, P1 ;  /* 0x000000ff0c047208 */ /* 0x000fe40000800000 */
[C---:B------:R-:W-:Y:S02]  /*2500*/  ISETP.GT.AND P1, PT, R2.reuse, RZ, PT ;  /* 0x000000ff0200720c */ /* 0x040fe40003f24270 */
[----:B------:R-:W-:Y:S01]  /*2510*/  ISETP.GT.AND P2, PT, R2, 0x1, PT ;  /* 0x000000010200780c */ /* 0x000fe20003f44270 */
[----:B------:R-:W-:-:S01]  /*2520*/  FFMA.FTZ R6, R105, UR42, -R4 ;  /* 0x0000002a69067c23 */ /* 0x000fc20008010804 */
[----:B------:R-:W-:Y:S01]  /*2530*/  ISETP.GT.AND P3, PT, R2, 0x8, PT ;  /* 0x000000080200780c */ /* 0x000fe20003f64270 */
[----:B------:R-:W-:-:S01]  /*2540*/  FFMA.FTZ R26, R99, UR42, -R4 ;  /* 0x0000002a631a7c23 */ /* 0x000fc20008010804 */
[----:B------:R-:W-:Y:S01]  /*2550*/  FSEL R24, R24, -INF , P1 ;  /* 0xff80000018187808 */ /* 0x000fe20000800000 */
[----:B------:R-:W-:-:S01]  /*2560*/  FFMA.FTZ R46, R51, UR42, -R4 ;  /* 0x0000002a332e7c23 */ /* 0x000fc20008010804 */
[----:B------:R-:W-:Y:S01]  /*2570*/  FSEL R25, R25, -INF , P2 ;  /* 0xff80000019197808 */ /* 0x000fe20001000000 */
[----:B------:R-:W-:-:S01]  /*2580*/  FFMA.FTZ R5, R107, UR42, -R4 ;  /* 0x0000002a6b057c23 */ /* 0x000fc20008010804 */
[----:B------:R-:W-:Y:S01]  /*2590*/  ISETP.GT.AND P1, PT, R2, 0x9, PT ;  /* 0x000000090200780c */ /* 0x000fe20003f24270 */
[----:B------:R-:W-:-:S01]  /*25a0*/  FFMA.FTZ R7, R7, UR42, -R4 ;  /* 0x0000002a07077c23 */ /* 0x000fc20008010804 */
[----:B------:R-:W-:Y:S01]  /*25b0*/  FSEL R28, R28, -INF , P3 ;  /* 0xff8000001c1c7808 */ /* 0x000fe20001800000 */
[----:B------:R-:W-:Y:S01]  /*25c0*/  MUFU.EX2 R6, R6 ;  /* 0x0000000600067308 */ /* 0x000fe20000000800 */
[----:B------:R-:W-:Y:S01]  /*25d0*/  FMNMX.FTZ R105, R24, R25, !PT ;  /* 0x0000001918697209 */ /* 0x000fe20007810000 */
[--C-:B------:R-:W-:Y:S01]  /*25e0*/  FFMA.FTZ R10, R101, UR42, -R4.reuse ;  /* 0x0000002a650a7c23 */ /* 0x100fe20008010804 */
[----:B------:R-:W-:Y:S01]  /*25f0*/  ISETP.GT.AND P2, PT, R2, 0x10, PT ;  /* 0x000000100200780c */ /* 0x000fe20003f44270 */
[--C-:B------:R-:W-:Y:S01]  /*2600*/  FFMA.FTZ R62, R75, UR42, -R4.reuse ;  /* 0x0000002a4b3e7c23 */ /* 0x100fe20008010804 */
[----:B------:R-:W-:Y:S01]  /*2610*/  FSEL R29, R29, -INF , P1 ;  /* 0xff8000001d1d7808 */ /* 0x000fe20000800000 */
[--C-:B------:R-:W-:Y:S01]  /*2620*/  FFMA.FTZ R58, R71, UR42, -R4.reuse ;  /* 0x0000002a473a7c23 */ /* 0x100fe20008010804 */
[----:B------:R-:W-:Y:S01]  /*2630*/  FMNMX.FTZ R8, R28, R105, !PT ;  /* 0x000000691c087209 */ /* 0x000fe20007810000 */
[----:B------:R-:W-:Y:S01]  /*2640*/  MUFU.EX2 R5, R5 ;  /* 0x0000000500057308 */ /* 0x000fe20000000800 */
[----:B------:R-:W-:Y:S01]  /*2650*/  ISETP.GT.AND P1, PT, R2, 0x11, PT ;  /* 0x000000110200780c */ /* 0x000fe20003f24270 */
[--C-:B------:R-:W-:Y:S01]  /*2660*/  FFMA.FTZ R54, R63, UR42, -R4.reuse ;  /* 0x0000002a3f367c23 */ /* 0x100fe20008010804 */
[----:B------:R-:W-:Y:S01]  /*2670*/  FSEL R32, R32, -INF , P2 ;  /* 0xff80000020207808 */ /* 0x000fe20001000000 */
[--C-:B------:R-:W-:Y:S01]  /*2680*/  FFMA.FTZ R47, R47, UR42, -R4.reuse ;  /* 0x0000002a2f2f7c23 */ /* 0x100fe20008010804 */
[----:B------:R-:W-:Y:S01]  /*2690*/  FMNMX.FTZ R105, R29, R8, !PT ;  /* 0x000000081d697209 */ /* 0x000fe20007810000 */
[--C-:B------:R-:W-:Y:S01]  /*26a0*/  FFMA.FTZ R8, R103, UR42, -R4.reuse ;  /* 0x0000002a67087c23 */ /* 0x100fe20008010804 */
[----:B------:R-:W-:Y:S01]  /*26b0*/  ISETP.GT.AND P2, PT, R2, 0x18, PT ;  /* 0x000000180200780c */ /* 0x000fe20003f44270 */
[----:B------:R-:W-:Y:S01]  /*26c0*/  MUFU.EX2 R7, R7 ;  /* 0x0000000700077308 */ /* 0x000fe20000000800 */
[----:B------:R-:W-:Y:S01]  /*26d0*/  FSEL R12, R33, -INF , P1 ;  /* 0xff800000210c7808 */ /* 0x000fe20000800000 */
[--C-:B------:R-:W-:Y:S01]  /*26e0*/  FFMA.FTZ R39, R39, UR42, -R4.reuse ;  /* 0x0000002a27277c23 */ /* 0x100fe20008010804 */
[----:B------:R-:W-:Y:S01]  /*26f0*/  FMNMX.FTZ R105, R32, R105, !PT ;  /* 0x0000006920697209 */ /* 0x000fe20007810000 */
[--C-:B------:R-:W-:Y:S01]  /*2700*/  FFMA.FTZ R13, R13, UR42, -R4.reuse ;  /* 0x0000002a0d0d7c23 */ /* 0x100fe20008010804 */
[----:B------:R-:W-:Y:S01]  /*2710*/  ISETP.GT.AND P1, PT, R2, 0x19, PT ;  /* 0x000000190200780c */ /* 0x000fe20003f24270 */
[--C-:B------:R-:W-:Y:S01]  /*2720*/  FFMA.FTZ R50, R67, UR42, -R4.reuse ;  /* 0x0000002a43327c23 */ /* 0x100fe20008010804 */
[----:B------:R-:W-:Y:S01]  /*2730*/  FSEL R36, R36, -INF , P2 ;  /* 0xff80000024247808 */ /* 0x000fe20001000000 */
[----:B------:R-:W0:Y:S01]  /*2740*/  MUFU.EX2 R8, R8 ;  /* 0x0000000800087308 */ /* 0x000e220000000800 */
        /* <DEDUP_REMOVED lines=23> */
[----:B------:R1:W-:Y:S01]  /*28c0*/  MUFU.EX2 R33, R26 ;  /* 0x0000001a00217308 */ /* 0x0003e20000000800 */
[----:B------:R-:W-:Y:S01]  /*28d0*/  FMNMX.FTZ R99, R41, R14, !PT ;  /* 0x0000000e29637209 */ /* 0x000fe20007810000 */
[----:B------:R-:W-:Y:S01]  /*28e0*/  FFMA.FTZ R14, R97, UR42, -R4 ;  /* 0x0000002a610e7c23 */ /* 0x000fe20008010804 */
[----:B------:R-:W-:-:S02]  /*28f0*/  ISETP.GT.AND P2, PT, R2, 0x30, PT ;  /* 0x000000300200780c */ /* 0x000fc40003f44270 */
[----:B------:R-:W-:Y:S02]  /*2900*/  CS2R R106, SRZ ;  /* 0x00000000006a7805 */ /* 0x000fe4000001ff00 */
[----:B------:R-:W-:Y:S02]  /*2910*/  FSEL R45, R45, -INF , P1 ;  /* 0xff8000002d2d7808 */ /* 0x000fe40000800000 */
[----:B------:R-:W-:Y:S02]  /*2920*/  CS2R R104, SRZ ;  /* 0x0000000000687805 */ /* 0x000fe4000001ff00 */
[----:B------:R-:W-:Y:S01]  /*2930*/  FMNMX.FTZ R20, R44, R99, !PT ;  /* 0x000000632c147209 */ /* 0x000fe20007810000 */
[----:B------:R-:W-:Y:S01]  /*2940*/  MUFU.EX2 R14, R14 ;  /* 0x0000000e000e7308 */ /* 0x000fe20000000800 */
[----:B------:R-:W-:Y:S02]  /*2950*/  ISETP.GT.AND P1, PT, R2, 0x31, PT ;  /* 0x000000310200780c */ /* 0x000fe40003f24270 */
[----:B------:R-:W-:-:S02]  /*2960*/  CS2R R102, SRZ ;  /* 0x0000000000667805 */ /* 0x000fc4000001ff00 */
[----:B------:R-:W-:Y:S02]  /*2970*/  FSEL R48, R48, -INF , P2 ;  /* 0xff80000030307808 */ /* 0x000fe40001000000 */
[----:B------:R-:W-:Y:S02]  /*2980*/  CS2R R100, SRZ ;  /* 0x0000000000647805 */ /* 0x000fe4000001ff00 */
[----:B------:R-:W-:Y:S01]  /*2990*/  FMNMX.FTZ R97, R45, R20, !PT ;  /* 0x000000142d617209 */ /* 0x000fe20007810000 */
[--C-:B------:R-:W-:Y:S01]  /*29a0*/  FFMA.FTZ R20, R93, UR42, -R4.reuse ;  /* 0x0000002a5d147c23 */ /* 0x100fe20008010804 */
[----:B------:R-:W-:Y:S01]  /*29b0*/  ISETP.GT.AND P2, PT, R2, 0x38, PT ;  /* 0x000000380200780c */ /* 0x000fe20003f44270 */
[----:B------:R-:W-:Y:S01]  /*29c0*/  MUFU.EX2 R39, R39 ;  /* 0x0000002700277308 */ /* 0x000fe20000000800 */
[----:B-1----:R-:W-:Y:S01]  /*29d0*/  FSEL R26, R49, -INF , P1 ;  /* 0xff800000311a7808 */ /* 0x002fe20000800000 */
[----:B------:R-:W-:Y:S01]  /*29e0*/  FFMA.FTZ R49, R95, UR42, -R4 ;  /* 0x0000002a5f317c23 */ /* 0x000fe20008010804 */
[----:B------:R-:W-:-:S02]  /*29f0*/  FMNMX.FTZ R97, R48, R97, !PT ;  /* 0x0000006130617209 */ /* 0x000fc40007810000 */
[----:B------:R-:W-:Y:S02]  /*2a00*/  CS2R R98, SRZ ;  /* 0x0000000000627805 */ /* 0x000fe4000001ff00 */
[----:B------:R-:W-:Y:S02]  /*2a10*/  ISETP.GT.AND P1, PT, R2, 0x39, PT ;  /* 0x000000390200780c */ /* 0x000fe40003f24270 */
[----:B------:R-:W-:Y:S02]  /*2a20*/  CS2R R94, SRZ ;  /* 0x00000000005e7805 */ /* 0x000fe4000001ff00 */
[----:B------:R-:W-:Y:S01]  /*2a30*/  FSEL R52, R52, -INF , P2 ;  /* 0xff80000034347808 */ /* 0x000fe20001000000 */
[----:B------:R-:W1:Y:S01]  /*2a40*/  MUFU.EX2 R49, R49 ;  /* 0x0000003100317308 */ /* 0x000e620000000800 */
[----:B------:R-:W-:Y:S02]  /*2a50*/  FMNMX.FTZ R97, R26, R97, !PT ;  /* 0x000000611a617209 */ /* 0x000fe40007810000 */
[----:B------:R-:W-:-:S02]  /*2a60*/  CS2R R92, SRZ ;  /* 0x00000000005c7805 */ /* 0x000fc4000001ff00 */
[----:B------:R-:W-:Y:S02]  /*2a70*/  ISETP.GT.AND P2, PT, R2, 0x40, PT ;  /* 0x000000400200780c */ /* 0x000fe40003f44270 */
[----:B------:R-:W-:Y:S01]  /*2a80*/  FSEL R30, R53, -INF , P1 ;  /* 0xff800000351e7808 */ /* 0x000fe20000800000 */
[----:B------:R-:W-:-:S01]  /*2a90*/  FFMA.FTZ R53, R91, UR42, -R4 ;  /* 0x0000002a5b357c23 */ /* 0x000fc20008010804 */
[----:B------:R-:W-:Y:S01]  /*2aa0*/  FMNMX.FTZ R97, R52, R97, !PT ;  /* 0x0000006134617209 */ /* 0x000fe20007810000 */
[----:B------:R-:W-:Y:S01]  /*2ab0*/  MUFU.EX2 R20, R20 ;  /* 0x0000001400147308 */ /* 0x000fe20000000800 */
[----:B------:R-:W-:Y:S02]  /*2ac0*/  ISETP.GT.AND P1, PT, R2, 0x41, PT ;  /* 0x000000410200780c */ /* 0x000fe40003f24270 */
[----:B------:R-:W-:Y:S02]  /*2ad0*/  FSEL R56, R56, -INF , P2 ;  /* 0xff80000038387808 */ /* 0x000fe40001000000 */
[----:B------:R-:W-:-:S02]  /*2ae0*/  FMNMX.FTZ R97, R30, R97, !PT ;  /* 0x000000611e617209 */ /* 0x000fc40007810000 */
[----:B------:R-:W-:Y:S01]  /*2af0*/  ISETP.GT.AND P2, PT, R2, 0x48, PT ;  /* 0x000000480200780c */ /* 0x000fe20003f44270 */
[----:B------:R-:W-:Y:S01]  /*2b00*/  MUFU.EX2 R53, R53 ;  /* 0x0000003500357308 */ /* 0x000fe20000000800 */
[----:B------:R-:W-:Y:S02]  /*2b10*/  FSEL R57, R57, -INF , P1 ;  /* 0xff80000039397808 */ /* 0x000fe40000800000 */
[----:B------:R-:W-:Y:S02]  /*2b20*/  FMNMX.FTZ R34, R56, R97, !PT ;  /* 0x0000006138227209 */ /* 0x000fe40007810000 */
[----:B------:R-:W-:Y:S02]  /*2b30*/  CS2R R96, SRZ ;  /* 0x0000000000607805 */ /* 0x000fe4000001ff00 */
[----:B------:R-:W-:Y:S02]  /*2b40*/  ISETP.GT.AND P1, PT, R2, 0x49, PT ;  /* 0x000000490200780c */ /* 0x000fe40003f24270 */
[----:B------:R-:W-:Y:S01]  /*2b50*/  FSEL R60, R60, -INF , P2 ;  /* 0xff8000003c3c7808 */ /* 0x000fe20001000000 */
[----:B------:R-:W-:Y:S01]  /*2b60*/  MUFU.EX2 R13, R13 ;  /* 0x0000000d000d7308 */ /* 0x000fe20000000800 */
[----:B------:R-:W-:Y:S01]  /*2b70*/  FMNMX.FTZ R91, R57, R34, !PT ;  /* 0x00000022395b7209 */ /* 0x000fe20007810000 */
[----:B------:R-:W-:Y:S01]  /*2b80*/  FFMA.FTZ R34, R89, UR42, -R4 ;  /* 0x0000002a59227c23 */ /* 0x000fe20008010804 */
[----:B------:R-:W-:-:S02]  /*2b90*/  ISETP.GT.AND P2, PT, R2, 0x50, PT ;  /* 0x000000500200780c */ /* 0x000fc40003f44270 */
[----:B------:R-:W-:Y:S02]  /*2ba0*/  FSEL R61, R61, -INF , P1 ;  /* 0xff8000003d3d7808 */ /* 0x000fe40000800000 */
[----:B------:R-:W-:Y:S01]  /*2bb0*/  FMNMX.FTZ R38, R60, R91, !PT ;  /* 0x0000005b3c267209 */ /* 0x000fe20007810000 */
[----:B------:R-:W-:Y:S01]  /*2bc0*/  MUFU.EX2 R34, R34 ;  /* 0x0000002200227308 */ /* 0x000fe20000000800 */
[----:B------:R-:W-:Y:S02]  /*2bd0*/  ISETP.GT.AND P1, PT, R2, 0x51, PT ;  /* 0x000000510200780c */ /* 0x000fe40003f24270 */
[----:B------:R-:W-:Y:S02]  /*2be0*/  CS2R R90, SRZ ;  /* 0x00000000005a7805 */ /* 0x000fe4000001ff00 */
[----:B------:R-:W-:Y:S02]  /*2bf0*/  FSEL R64, R64, -INF , P2 ;  /* 0xff80000040407808 */ /* 0x000fe40001000000 */
[----:B------:R-:W-:-:S02]  /*2c00*/  FMNMX.FTZ R89, R61, R38, !PT ;  /* 0x000000263d597209 */ /* 0x000fc40007810000 */
[----:B------:R-:W-:Y:S01]  /*2c10*/  ISETP.GT.AND P2, PT, R2, 0x58, PT ;  /* 0x000000580200780c */ /* 0x000fe20003f44270 */
[----:B------:R-:W-:Y:S01]  /*2c20*/  MUFU.EX2 R27, R27 ;  /* 0x0000001b001b7308 */ /* 0x000fe20000000800 */
[----:B------:R-:W-:Y:S02]  /*2c30*/  FSEL R65, R65, -INF , P1 ;  /* 0xff80000041417808 */ /* 0x000fe40000800000 */
[----:B------:R-:W-:Y:S02]  /*2c40*/  FMNMX.FTZ R38, R64, R89, !PT ;  /* 0x0000005940267209 */ /* 0x000fe40007810000 */
        /* <DEDUP_REMOVED lines=19> */
[----:B------:R2:W-:Y:S01]  /*2d80*/  MUFU.EX2 R43, R46 ;  /* 0x0000002e002b7308 */ /* 0x0005e20000000800 */
[----:B------:R-:W-:-:S02]  /*2d90*/  FMNMX.FTZ R51, R73, R42, !PT ;  /* 0x0000002a49337209 */ /* 0x000fc40007810000 */
[----:B------:R-:W-:Y:S02]  /*2da0*/  ISETP.GT.AND P2, PT, R2, 0x70, PT ;  /* 0x000000700200780c */ /* 0x000fe40003f44270 */
[----:B------:R-:W-:Y:S02]  /*2db0*/  FSEL R77, R77, -INF , P1 ;  /* 0xff8000004d4d7808 */ /* 0x000fe40000800000 */
[----:B------:R-:W-:Y:S01]  /*2dc0*/  FMNMX.FTZ R42, R76, R51, !PT ;  /* 0x000000334c2a7209 */ /* 0x000fe20007810000 */
[----:B------:R-:W-:Y:S01]  /*2dd0*/  MUFU.EX2 R50, R50 ;  /* 0x0000003200327308 */ /* 0x000fe20000000800 */
[----:B------:R-:W-:Y:S02]  /*2de0*/  ISETP.GT.AND P1, PT, R2, 0x71, PT ;  /* 0x000000710200780c */ /* 0x000fe40003f24270 */
[----:B------:R-:W-:Y:S02]  /*2df0*/  FSEL R80, R80, -INF , P2 ;  /* 0xff80000050507808 */ /* 0x000fe40001000000 */
[----:B------:R-:W-:Y:S01]  /*2e00*/  FMNMX.FTZ R51, R77, R42, !PT ;  /* 0x0000002a4d337209 */ /* 0x000fe20007810000 */
[----:B------:R-:W-:Y:S01]  /*2e10*/  FFMA.FTZ R42, R55, UR42, -R4 ;  /* 0x0000002a372a7c23 */ /* 0x000fe20008010804 */
[----:B------:R-:W-:Y:S01]  /*2e20*/  ISETP.GT.AND P2, PT, R2, 0x78, PT ;  /* 0x000000780200780c */ /* 0x000fe20003f44270 */
[----:B------:R-:W-:Y:S01]  /*2e30*/  MUFU.EX2 R21, R21 ;  /* 0x0000001500157308 */ /* 0x000fe20000000800 */
[----:B------:R-:W-:-:S02]  /*2e40*/  FSEL R81, R81, -INF , P1 ;  /* 0xff80000051517808 */ /* 0x000fc40000800000 */
[----:B--2---:R-:W-:Y:S02]  /*2e50*/  FMNMX.FTZ R46, R80, R51, !PT ;  /* 0x00000033502e7209 */ /* 0x004fe40007810000 */
[----:B------:R-:W-:Y:S02]  /*2e60*/  ISETP.GT.AND P1, PT, R2, 0x79, PT ;  /* 0x000000790200780c */ /* 0x000fe40003f24270 */
[----:B------:R-:W-:Y:S01]  /*2e70*/  FSEL R84, R84, -INF , P2 ;  /* 0xff80000054547808 */ /* 0x000fe20001000000 */
[----:B------:R-:W-:Y:S01]  /*2e80*/  MUFU.EX2 R42, R42 ;  /* 0x0000002a002a7308 */ /* 0x000fe20000000800 */
[----:B------:R-:W-:Y:S01]  /*2e90*/  FMNMX.FTZ R51, R81, R46, !PT ;  /* 0x0000002e51337209 */ /* 0x000fe20007810000 */
[--C-:B------:R-:W-:Y:S01]  /*2ea0*/  FFMA.FTZ R46, R59, UR42, -R4.reuse ;  /* 0x0000002a3b2e7c23 */ /* 0x100fe20008010804 */
[----:B------:R-:W-:Y:S01]  /*2eb0*/  FSEL R85, R85, -INF , P1 ;  /* 0xff80000055557808 */ /* 0x000fe20000800000 */
[----:B------:R-:W-:Y:S01]  /*2ec0*/  FFMA.FTZ R4, R87, UR42, -R4 ;  /* 0x0000002a57047c23 */ /* 0x000fe20008010804 */
[----:B------:R-:W-:-:S02]  /*2ed0*/  FMNMX.FTZ R2, R84, R51, !PT ;  /* 0x0000003354027209 */ /* 0x000fc40007810000 */
[----:B0-----:R-:W-:Y:S01]  /*2ee0*/  F2FP.SATFINITE.E4M3.F32.PACK_AB_MERGE_C R149, R8, R7, RZ ;  /* 0x000000070895723e */ /* 0x001fe200048070ff */
[----:B------:R-:W-:Y:S01]  /*2ef0*/  MUFU.EX2 R46, R46 ;  /* 0x0000002e002e7308 */ /* 0x000fe20000000800 */
[----:B------:R-:W-:Y:S02]  /*2f00*/  FMNMX.FTZ R2, R85, R2, !PT ;  /* 0x0000000255027209 */ /* 0x000fe40007810000 */
[----:B-1----:R-:W-:Y:S02]  /*2f10*/  F2FP.SATFINITE.E4M3.F32.PACK_AB_MERGE_C R151, R49, R14, RZ ;  /* 0x0000000e3197723e */ /* 0x002fe400048070ff */
[----:B------:R-:W-:Y:S01]  /*2f20*/  F2FP.SATFINITE.E4M3.F32.PACK_AB_MERGE_C R149, R6, R5, R149 ;  /* 0x000000050695723e */ /* 0x000fe20004807095 */
[----:B------:R-:W0:Y:S01]  /*2f30*/  SHFL.BFLY PT, R51, R2, 0x2, 0x1f ;  /* 0x0c401f0002337f89 */ /* 0x000e2200000e0000 */
[----:B------:R-:W-:Y:S01]  /*2f40*/  F2FP.SATFINITE.E4M3.F32.PACK_AB_MERGE_C R151, R33, R10, R151 ;  /* 0x0000000a2197723e */ /* 0x000fe20004807097 */
        /* <DEDUP_REMOVED lines=10> */
[----:B------:R-:W-:-:S03]  /*2ff0*/  IMAD.U32 R51, RZ, RZ, UR42 ;  /* 0x0000002aff337e24 */ /* 0x000fc6000f8e00ff */
        /* <DEDUP_REMOVED lines=15> */
[----:B------:R-:W-:Y:S01]  /*30f0*/  FFMA.FTZ R12, R40, UR42, -R51 ;  /* 0x0000002a280c7c23 */ /* 0x000fe20008010833 */
[----:B------:R-:W-:-:S01]  /*3100*/  FADD.FTZ R48, R5, R6 ;  /* 0x0000000605307221 */ /* 0x000fc20000010000 */
[--C-:B------:R-:W-:Y:S01]  /*3110*/  FFMA.FTZ R59, R37, UR42, -R51.reuse ;  /* 0x0000002a253b7c23 */ /* 0x100fe20008010833 */
[----:B------:R-:W-:-:S01]  /*3120*/  FFMA.FTZ R45, R45, UR42, -R51 ;  /* 0x0000002a2d2d7c23 */ /* 0x000fc20008010833 */
[----:B------:R-:W-:Y:S01]  /*3130*/  FFMA.FTZ R37, R41, UR42, -R51 ;  /* 0x0000002a29257c23 */ /* 0x000fe20008010833 */
[----:B------:R-:W-:-:S01]  /*3140*/  FADD.FTZ R75, R7, R48 ;  /* 0x00000030074b7221 */ /* 0x000fc20000010000 */
[----:B------:R-:W0:Y:S01]  /*3150*/  MUFU.EX2 R25, R25 ;  /* 0x0000001900197308 */ /* 0x000e220000000800 */
[----:B------:R-:W-:-:S01]  /*3160*/  FFMA.FTZ R44, R44, UR42, -R51 ;  /* 0x0000002a2c2c7c23 */ /* 0x000fc20008010833 */
[----:B------:R-:W-:Y:S01]  /*3170*/  FFMA.FTZ R41, R26, UR42, -R51 ;  /* 0x0000002a1a297c23 */ /* 0x000fe20008010833 */
[----:B------:R-:W-:-:S01]  /*3180*/  FADD.FTZ R75, R8, R75 ;  /* 0x0000004b084b7221 */ /* 0x000fc20000010000 */
[--C-:B------:R-:W-:Y:S01]  /*3190*/  FFMA.FTZ R52, R52, UR42, -R51.reuse ;  /* 0x0000002a34347c23 */ /* 0x100fe20008010833 */
[----:B------:R-:W-:-:S01]  /*31a0*/  FFMA.FTZ R30, R30, UR42, -R51 ;  /* 0x0000002a1e1e7c23 */ /* 0x000fc20008010833 */
[----:B------:R-:W-:Y:S01]  /*31b0*/  FFMA.FTZ R26, R56, UR42, -R51 ;  /* 0x0000002a381a7c23 */ /* 0x000fe20008010833 */
[----:B------:R-:W-:-:S01]  /*31c0*/  FADD.FTZ R48, R10, R75 ;  /* 0x0000004b0a307221 */ /* 0x000fc20000010000 */
        /* <DEDUP_REMOVED lines=9> */
[----:B0-----:R-:W-:-:S01]  /*3260*/  FADD.FTZ R40, R24, R25 ;  /* 0x0000001918287221 */ /* 0x001fc20000010000 */
[--C-:B------:R-:W-:Y:S01]  /*3270*/  FFMA.FTZ R77, R77, UR42, -R51.reuse ;  /* 0x0000002a4d4d7c23 */ /* 0x100fe20008010833 */
[----:B------:R-:W-:-:S01]  /*3280*/  FFMA.FTZ R80, R80, UR42, -R51 ;  /* 0x0000002a50507c23 */ /* 0x000fc20008010833 */
[--C-:B------:R-:W-:Y:S01]  /*3290*/  FFMA.FTZ R81, R81, UR42, -R51.reuse ;  /* 0x0000002a51517c23 */ /* 0x100fe20008010833 */
[----:B------:R-:W-:-:S03]  /*32a0*/  FFMA.FTZ R84, R84, UR42, -R51 ;  /* 0x0000002a54547c23 */ /* 0x000fc60008010833 */
        /* <DEDUP_REMOVED lines=11> */
[----:B--2---:R-:W-:-:S01]  /*3360*/  FADD.FTZ R40, R36, R3 ;  /* 0x0000000324287221 */ /* 0x004fc20000010000 */
[----:B------:R-:W-:-:S06]  /*3370*/  FFMA.FTZ R3, R72, UR42, -R51 ;  /* 0x0000002a48037c23 */ /* 0x000fcc0008010833 */
[----:B------:R2:W-:Y:S01]  /*3380*/  MUFU.EX2 R63, R45 ;  /* 0x0000002d003f7308 */ /* 0x0005e20000000800 */
[----:B0-----:R-:W-:-:S04]  /*3390*/  F2FP.SATFINITE.E4M3.F32.PACK_AB_MERGE_C R150, R59, R36, RZ ;  /* 0x000000243b96723e */ /* 0x001fc800048070ff */
[----:B------:R-:W-:-:S03]  /*33a0*/  F2FP.SATFINITE.E4M3.F32.PACK_AB_MERGE_C R150, R29, R28, R150 ;  /* 0x0000001c1d96723e */ /* 0x000fc60004807096 */
[----:B------:R-:W0:Y:S01]  /*33b0*/  MUFU.EX2 R37, R37 ;  /* 0x0000002500257308 */ /* 0x000e220000000800 */
[----:B--2---:R-:W-:-:S01]  /*33c0*/  FFMA.FTZ R45, R57, UR42, -R51 ;  /* 0x0000002a392d7c23 */ /* 0x004fc20008010833 */
[----:B------:R-:W-:Y:S01]  /*33d0*/  FFMA.FTZ R57, R65, UR42, -R51 ;  /* 0x0000002a41397c23 */ /* 0x000fe20008010833 */
[----:B------:R-:W-:-:S01]  /*33e0*/  FADD.FTZ R65, R33, R48 ;  /* 0x0000003021417221 */ /* 0x000fc20000010000 */
[----:B------:R-:W-:-:S03]  /*33f0*/  FFMA.FTZ R51, R85, UR42, -R51 ;  /* 0x0000002a55337c23 */ /* 0x000fc60008010833 */
[----:B------:R-:W-:Y:S01]  /*3400*/  FADD.FTZ R48, R14, R65 ;  /* 0x000000410e307221 */ /* 0x000fe20000010000 */
[----:B------:R-:W2:Y:S01]  /*3410*/  MUFU.EX2 R44, R44 ;  /* 0x0000002c002c7308 */ /* 0x000ea20000000800 */
[----:B------:R-:W-:-:S02]  /*3420*/  FADD.FTZ R65, R59, R40 ;  /* 0x000000283b417221 */ /* 0x000fc40000010000 */
[----:B------:R-:W-:Y:S02]  /*3430*/  FADD.FTZ R71, R49, R48 ;  /* 0x0000003031477221 */ /* 0x000fe40000010000 */
[----:B-1----:R-:W-:-:S02]  /*3440*/  FADD.FTZ R40, R12, R65 ;  /* 0x000000410c287221 */ /* 0x002fc40000010000 */
[----:B------:R-:W-:Y:S01]  /*3450*/  FADD.FTZ R48, R20, R71 ;  /* 0x0000004714307221 */ /* 0x000fe20000010000 */
[----:B------:R-:W1:Y:S01]  /*3460*/  MUFU.EX2 R32, R32 ;  /* 0x0000002000207308 */ /* 0x000e620000000800 */
[----:B0-----:R-:W-:-:S02]  /*3470*/  FADD.FTZ R65, R37, R40 ;  /* 0x0000002825417221 */ /* 0x001fc40000010000 */
[----:B------:R-:W-:-:S04]  /*3480*/  FADD.FTZ R71, R53, R48 ;  /* 0x0000003035477221 */ /* 0x000fc80000010000 */
[----:B------:R-:W-:Y:S01]  /*3490*/  FADD.FTZ R48, R34, R71 ;  /* 0x0000004722307221 */ /* 0x000fe20000010000 */
[----:B------:R-:W0:Y:S01]  /*34a0*/  MUFU.EX2 R41, R41 ;  /* 0x0000002900297308 */ /* 0x000e220000000800 */
[----:B--2---:R-:W-:-:S01]  /*34b0*/  FADD.FTZ R40, R44, R65 ;  /* 0x000000412c287221 */ /* 0x004fc20000010000 */
[C---:B------:R-:W-:Y:S01]  /*34c0*/  F2FP.SATFINITE.E4M3.F32.PACK_AB_MERGE_C R34, R47.reuse, R34, RZ ;  /* 0x000000222f22723e */ /* 0x040fe200048070ff */
[----:B------:R-:W-:-:S01]  /*34d0*/  FADD.FTZ R71, R47, R48 ;  /* 0x000000302f477221 */ /* 0x000fc20000010000 */
[C---:B------:R-:W-:Y:S01]  /*34e0*/  F2FP.SATFINITE.E4M3.F32.PACK_AB_MERGE_C R44, R63.reuse, R44, RZ ;  /* 0x0000002c3f2c723e */ /* 0x040fe200048070ff */
[----:B------:R-:W-:-:S01]  /*34f0*/  FADD.FTZ R65, R63, R40 ;  /* 0x000000283f417221 */ /* 0x000fc20000010000 */
[----:B------:R-:W-:Y:S01]  /*3500*/  F2FP.SATFINITE.E4M3.F32.PACK_AB_MERGE_C R145, R53, R20, R34 ;  /* 0x000000143591723e */ /* 0x000fe20004807022 */
[----:B------:R-:W-:-:S01]  /*3510*/  FADD.FTZ R48, R38, R71 ;  /* 0x0000004726307221 */ /* 0x000fc20000010000 */
[----:B------:R-:W2:Y:S01]  /*3520*/  MUFU.EX2 R52, R52 ;  /* 0x0000003400347308 */ /* 0x000ea20000000800 */
[----:B-1----:R-:W-:-:S01]  /*3530*/  FADD.FTZ R8, R32, R65 ;  /* 0x0000004120087221 */ /* 0x002fc20000010000 */
[----:B------:R-:W-:Y:S01]  /*3540*/  F2FP.SATFINITE.E4M3.F32.PACK_AB_MERGE_C R144, R37, R12, R44 ;  /* 0x0000000c2590723e */ /* 0x000fe2000480702c */
[----:B------:R-:W-:-:S04]  /*3550*/  FADD.FTZ R48, R43, R48 ;  /* 0x000000302b307221 */ /* 0x000fc80000010000 */
[----:B------:R-:W-:Y:S01]  /*3560*/  FADD.FTZ R49, R39, R48 ;  /* 0x0000003027317221 */ /* 0x000fe20000010000 */
[----:B------:R-:W1:Y:S01]  /*3570*/  MUFU.EX2 R67, R30 ;  /* 0x0000001e00437308 */ /* 0x000e620000000800 */
[----:B0-----:R-:W-:-:S01]  /*3580*/  FADD.FTZ R7, R41, R8 ;  /* 0x0000000829077221 */ /* 0x001fc20000010000 */
[C---:B------:R-:W-:Y:S01]  /*3590*/  F2FP.SATFINITE.E4M3.F32.PACK_AB_MERGE_C R39, R42.reuse, R39, RZ ;  /* 0x000000272a27723e */ /* 0x040fe200048070ff */
[----:B------:R-:W-:-:S03]  /*35a0*/  FADD.FTZ R14, R42, R49 ;  /* 0x000000312a0e7221 */ /* 0x000fc60000010000 */
[----:B------:R-:W-:Y:S01]  /*35b0*/  F2FP.SATFINITE.E4M3.F32.PACK_AB_MERGE_C R147, R43, R38, R39 ;  /* 0x000000262b93723e */ /* 0x000fe20004807027 */
[----:B------:R-:W-:-:S01]  /*35c0*/  FADD.FTZ R47, R13, R14 ;  /* 0x0000000e0d2f7221 */ /* 0x000fc20000010000 */
[----:B------:R-:W0:Y:S01]  /*35d0*/  MUFU.EX2 R26, R26 ;  /* 0x0000001a001a7308 */ /* 0x000e220000000800 */
[----:B--2---:R-:W-:-:S02]  /*35e0*/  FADD.FTZ R8, R52, R7 ;  /* 0x0000000734087221 */ /* 0x004fc40000010000 */
[----:B------:R-:W-:-:S05]  /*35f0*/  FADD.FTZ R14, R46, R47 ;  /* 0x0000002f2e0e7221 */ /* 0x000fca0000010000 */
[----:B------:R-:W2:Y:S01]  /*3600*/  MUFU.EX2 R45, R45 ;  /* 0x0000002d002d7308 */ /* 0x000ea20000000800 */
[----:B-1----:R-:W-:-:S01]  /*3610*/  FADD.FTZ R7, R67, R8 ;  /* 0x0000000843077221 */ /* 0x002fc20000010000 */
[----:B------:R-:W-:-:S04]  /*3620*/  F2FP.SATFINITE.E4M3.F32.PACK_AB_MERGE_C R52, R67, R52, RZ ;  /* 0x000000344334723e */ /* 0x000fc800048070ff */
[----:B------:R-:W-:Y:S02]  /*3630*/  F2FP.SATFINITE.E4M3.F32.PACK_AB_MERGE_C R146, R41, R32, R52 ;  /* 0x000000202992723e */ /* 0x000fe40004807034 */
[----:B------:R-:W1:Y:S01]  /*3640*/  MUFU.EX2 R60, R60 ;  /* 0x0000003c003c7308 */ /* 0x000e620000000800 */
[----:B0-----:R-:W-:-:S01]  /*3650*/  FADD.FTZ R8, R26, R7 ;  /* 0x000000071a087221 */ /* 0x001fc20000010000 */
[----:B------:R-:W-:Y:S01]  /*3660*/  FADD.FTZ R7, R27, R14 ;  /* 0x0000000e1b077221 */ /* 0x000fe20000010000 */
[----:B------:R-:W-:-:S03]  /*3670*/  F2FP.SATFINITE.E4M3.F32.PACK_AB_MERGE_C R27, R54, R27, RZ ;  /* 0x0000001b361b723e */ /* 0x000fc600048070ff */
[----:B------:R-:W-:Y:S01]  /*3680*/  FADD.FTZ R54, R54, R7 ;  /* 0x0000000736367221 */ /* 0x000fe20000010000 */
[----:B------:R-:W-:Y:S01]  /*3690*/  F2FP.SATFINITE.E4M3.F32.PACK_AB_MERGE_C R141, R46, R13, R27 ;  /* 0x0000000d2e8d723e */ /* 0x000fe2000480701b */
[----:B------:R-:W0:Y:S01]  /*36a0*/  MUFU.EX2 R61, R61 ;  /* 0x0000003d003d7308 */ /* 0x000e220000000800 */
[----:B--2---:R-:W-:-:S07]  /*36b0*/  FADD.FTZ R5, R45, R8 ;  /* 0x000000082d057221 */ /* 0x004fce0000010000 */
[----:B------:R-:W2:Y:S01]  /*36c0*/  MUFU.EX2 R30, R64 ;  /* 0x00000040001e7308 */ /* 0x000ea20000000800 */
[----:B-1----:R-:W-:-:S01]  /*36d0*/  FADD.FTZ R6, R60, R5 ;  /* 0x000000053c067221 */ /* 0x002fc20000010000 */
[----:B------:R-:W-:-:S04]  /*36e0*/  FADD.FTZ R5, R35, R54 ;  /* 0x0000003623057221 */ /* 0x000fc80000010000 */
[----:B------:R-:W-:Y:S02]  /*36f0*/  FADD.FTZ R8, R50, R5 ;  /* 0x0000000532087221 */ /* 0x000fe40000010000 */
[----:B------:R-:W1:Y:S01]  /*3700*/  MUFU.EX2 R57, R57 ;  /* 0x0000003900397308 */ /* 0x000e620000000800 */
[C---:B0-----:R-:W-:Y:S01]  /*3710*/  F2FP.SATFINITE.E4M3.F32.PACK_AB_MERGE_C R60, R61.reuse, R60, RZ ;  /* 0x0000003c3d3c723e */ /* 0x041fe200048070ff */
[----:B------:R-:W-:Y:S01]  /*3720*/  FADD.FTZ R61, R61, R6 ;  /* 0x000000063d3d7221 */ /* 0x000fe20000010000 */
[----:B------:R-:W-:-:S01]  /*3730*/  FADD.FTZ R7, R21, R8 ;  /* 0x0000000815077221 */ /* 0x000fc20000010000 */
[C---:B------:R-:W-:Y:S02]  /*3740*/  F2FP.SATFINITE.E4M3.F32.PACK_AB_MERGE_C R21, R58.reuse, R21, RZ ;  /* 0x000000153a15723e */ /* 0x040fe400048070ff */
[----:B------:R-:W-:Y:S01]  /*3750*/  F2FP.SATFINITE.E4M3.F32.PACK_AB_MERGE_C R140, R45, R26, R60 ;  /* 0x0000001a2d8c723e */ /* 0x000fe2000480703c */
[----:B------:R-:W-:Y:S01]  /*3760*/  FADD.FTZ R58, R58, R7 ;  /* 0x000000073a3a7221 */ /* 0x000fe20000010000 */
[----:B------:R-:W0:Y:S01]  /*3770*/  MUFU.EX2 R68, R68 ;  /* 0x0000004400447308 */ /* 0x000e220000000800 */
[----:B--2---:R-:W-:-:S01]  /*3780*/  FADD.FTZ R6, R30, R61 ;  /* 0x0000003d1e067221 */ /* 0x004fc20000010000 */
[----:B------:R-:W-:Y:S01]  /*3790*/  F2FP.SATFINITE.E4M3.F32.PACK_AB_MERGE_C R143, R50, R35, R21 ;  /* 0x00000023328f723e */ /* 0x000fe20004807015 */
[----:B------:R-:W-:-:S05]  /*37a0*/  FADD.FTZ R7, R31, R58 ;  /* 0x0000003a1f077221 */ /* 0x000fca0000010000 */
[----:B------:R-:W2:Y:S01]  /*37b0*/  MUFU.EX2 R69, R69 ;  /* 0x0000004500457308 */ /* 0x000ea20000000800 */
[----:B-1----:R-:W-:-:S07]  /*37c0*/  FADD.FTZ R5, R57, R6 ;  /* 0x0000000639057221 */ /* 0x002fce0000010000 */
[----:B------:R-:W1:Y:S01]  /*37d0*/  MUFU.EX2 R3, R3 ;  /* 0x0000000300037308 */ /* 0x000e620000000800 */
[----:B0-----:R-:W-:-:S07]  /*37e0*/  FADD.FTZ R6, R68, R5 ;  /* 0x0000000544067221 */ /* 0x001fce0000010000 */
[----:B------:R-:W0:Y:S01]  /*37f0*/  MUFU.EX2 R40, R73 ;  /* 0x0000004900287308 */ /* 0x000e220000000800 */
[----:B--2---:R-:W-:-:S01]  /*3800*/  FADD.FTZ R6, R69, R6 ;  /* 0x0000000645067221 */ /* 0x004fc20000010000 */
[----:B------:R-:W-:-:S04]  /*3810*/  F2FP.SATFINITE.E4M3.F32.PACK_AB_MERGE_C R68, R69, R68, RZ ;  /* 0x000000444544723e */ /* 0x000fc800048070ff */
[----:B------:R-:W-:Y:S02]  /*3820*/  F2FP.SATFINITE.E4M3.F32.PACK_AB_MERGE_C R142, R57, R30, R68 ;  /* 0x0000001e398e723e */ /* 0x000fe40004807044 */
[----:B------:R-:W2:Y:S01]  /*3830*/  MUFU.EX2 R76, R76 ;  /* 0x0000004c004c7308 */ /* 0x000ea20000000800 */
[----:B-1----:R-:W-:-:S01]  /*3840*/  FADD.FTZ R5, R3, R6 ;  /* 0x0000000603057221 */ /* 0x002fc20000010000 */
[----:B------:R-:W-:-:S04]  /*3850*/  FADD.FTZ R6, R62, R7 ;  /* 0x000000073e067221 */ /* 0x000fc80000010000 */
[----:B------:R-:W-:Y:S01]  /*3860*/  FADD.FTZ R7, R15, R6 ;  /* 0x000000060f077221 */ /* 0x000fe20000010000 */
[----:B------:R-:W-:Y:S01]  /*3870*/  F2FP.SATFINITE.E4M3.F32.PACK_AB_MERGE_C R15, R66, R15, RZ ;  /* 0x0000000f420f723e */ /* 0x000fe200048070ff */
[----:B------:R-:W1:Y:S01]  /*3880*/  MUFU.EX2 R77, R77 ;  /* 0x0000004d004d7308 */ /* 0x000e620000000800 */
[----:B0-----:R-:W-:-:S01]  /*3890*/  FADD.FTZ R5, R40, R5 ;  /* 0x0000000528057221 */ /* 0x001fc20000010000 */
[----:B------:R-:W-:Y:S01]  /*38a0*/  FADD.FTZ R66, R66, R7 ;  /* 0x0000000742427221 */ /* 0x000fe20000010000 */
[----:B------:R-:W-:-:S05]  /*38b0*/  F2FP.SATFINITE.E4M3.F32.PACK_AB_MERGE_C R137, R62, R31, R15 ;  /* 0x0000001f3e89723e */ /* 0x000fca000480700f */
[----:B------:R-:W0:Y:S01]  /*38c0*/  MUFU.EX2 R80, R80 ;  /* 0x0000005000507308 */ /* 0x000e220000000800 */
[----:B--2---:R-:W-:-:S01]  /*38d0*/  FADD.FTZ R6, R76, R5 ;  /* 0x000000054c067221 */ /* 0x004fc20000010000 */
[----:B------:R-:W-:-:S04]  /*38e0*/  FADD.FTZ R5, R9, R66 ;  /* 0x0000004209057221 */ /* 0x000fc80000010000 */
[----:B------:R-:W-:Y:S02]  /*38f0*/  FADD.FTZ R8, R70, R5 ;  /* 0x0000000546087221 */ /* 0x000fe40000010000 */
[----:B------:R-:W2:Y:S01]  /*3900*/  MUFU.EX2 R81, R81 ;  /* 0x0000005100517308 */ /* 0x000ea20000000800 */
[C---:B-1----:R-:W-:Y:S01]  /*3910*/  F2FP.SATFINITE.E4M3.F32.PACK_AB_MERGE_C R76, R77.reuse, R76, RZ ;  /* 0x0000004c4d4c723e */ /* 0x042fe200048070ff */
[----:B------:R-:W-:-:S03]  /*3920*/  FADD.FTZ R77, R77, R6 ;  /* 0x000000064d4d7221 */ /* 0x000fc60000010000 */
[----:B------:R-:W-:-:S03]  /*3930*/  F2FP.SATFINITE.E4M3.F32.PACK_AB_MERGE_C R136, R40, R3, R76 ;  /* 0x000000032888723e */ /* 0x000fc6000480704c */
[----:B------:R-:W-:Y:S01]  /*3940*/  MUFU.EX2 R84, R84 ;  /* 0x0000005400547308 */ /* 0x000fe20000000800 */
[----:B0-----:R-:W-:-:S07]  /*3950*/  FADD.FTZ R6, R80, R77 ;  /* 0x0000004d50067221 */ /* 0x001fce0000010000 */
[----:B------:R-:W0:Y:S01]  /*3960*/  MUFU.EX2 R51, R51 ;  /* 0x0000003300337308 */ /* 0x000e220000000800 */
[----:B--2---:R-:W-:-:S01]  /*3970*/  FADD.FTZ R3, R81, R6 ;  /* 0x0000000651037221 */ /* 0x004fc20000010000 */
[----:B------:R-:W-:Y:S01]  /*3980*/  F2FP.SATFINITE.E4M3.F32.PACK_AB_MERGE_C R6, R4, R11, RZ ;  /* 0x0000000b0406723e */ /* 0x000fe200048070ff */
[----:B------:R-:W-:-:S03]  /*3990*/  FADD.FTZ R11, R11, R8 ;  /* 0x000000080b0b7221 */ /* 0x000fc60000010000 */
[----:B------:R-:W-:Y:S02]  /*39a0*/  F2FP.SATFINITE.E4M3.F32.PACK_AB_MERGE_C R139, R70, R9, R6 ;  /* 0x00000009468b723e */ /* 0x000fe40004807006 */
[----:B0-----:R-:W-:Y:S01]  /*39b0*/  F2FP.SATFINITE.E4M3.F32.PACK_AB_MERGE_C R5, R51, R84, RZ ;  /* 0x000000543305723e */ /* 0x001fe200048070ff */
[----:B------:R-:W-:Y:S01]  /*39c0*/  FADD.FTZ R84, R84, R3 ;  /* 0x0000000354547221 */ /* 0x000fe20000010000 */
[----:B------:R-:W-:-:S02]  /*39d0*/  FADD.FTZ R3, R4, R11 ;  /* 0x0000000b04037221 */ /* 0x000fc40000010000 */
[----:B------:R-:W-:Y:S01]  /*39e0*/  F2FP.SATFINITE.E4M3.F32.PACK_AB_MERGE_C R138, R81, R80, R5 ;  /* 0x00000050518a723e */ /* 0x000fe20004807005 */
[----:B------:R-:W-:-:S01]  /*39f0*/  FADD.FTZ R4, R51, R84 ;  /* 0x0000005433047221 */ /* 0x000fc20000010000 */
[----:B------:R-:W-:Y:S06]  /*3a00*/  @!P1 BRA `(.L_x_1774) ;  /* 0x0000002400589947 */ /* 0x000fec0003800000 */
[----:B------:R-:W-:Y:S01]  /*3a10*/  IMAD.MOV.U32 R6, RZ, RZ, R0 ;  /* 0x000000ffff067224 */ /* 0x000fe200078e0000 */
[----:B------:R-:W-:Y:S01]  /*3a20*/  UMOV UR20, UR37 ;  /* 0x0000002500147c82 */ /* 0x000fe20008000000 */
[----:B------:R-:W-:Y:S01]  /*3a30*/  IMAD.MOV.U32 R5, RZ, RZ, R2 ;  /* 0x000000ffff057224 */ /* 0x000fe200078e0002 */
[----:B------:R-:W-:Y:S01]  /*3a40*/  UMOV UR21, UR38 ;  /* 0x0000002600157c82 */ /* 0x000fe20008000000 */
[----:B------:R-:W-:Y:S01]  /*3a50*/  IMAD.MOV.U32 R135, RZ, RZ, RZ ;  /* 0x000000ffff877224 */ /* 0x000fe200078e00ff */
[----:B------:R-:W-:-:S06]  /*3a60*/  ULDC UR22, c[0x0][0x288] ;  /* 0x0000a20000167ab9 */ /* 0x000fcc0000000800 */
.L_x_1785:
[----:B------:R-:W-:-:S04]  /*3a70*/  UISETP.NE.AND UP0, UPT, UR21, 0x1, UPT ;  /* 0x000000011500788c */ /* 0x000fc8000bf05270 */
[----:B------:R-:W-:-:S04]  /*3a80*/  USEL UR37, URZ, 0x1, UP0 ;  /* 0x000000013f257887 */ /* 0x000fc80008000000 */
[----:B------:R-:W-:Y:S01]  /*3a90*/  ULOP3.LUT UR37, UR20, UR37, URZ, 0x3c, !UPT ;  /* 0x0000002514257292 */ /* 0x000fe2000f8e3c3f */
[----:B------:R-:W-:Y:S11]  /*3aa0*/  @!P0 BRA `(.L_x_1775) ;  /* 0x0000000000048947 */ /* 0x000ff60003800000 */
[----:B------:R-:W-:Y:S01]  /*3ab0*/  BPT.TRAP 0x1 ;  /* 0x000000040000795c */ /* 0x000fe20000300000 */
.L_x_1775:
        /* <DEDUP_REMOVED lines=9> */
.L_x_1776:
[----:B-1----:R-:W-:Y:S05]  /*3b50*/  @P1 BRA `(.L_x_1777) ;  /* 0x0000000000081947 */ /* 0x002fea0003800000 */
[----:B------:R-:W1:Y:S02]  /*3b60*/  SYNCS.PHASECHK.TRANS64.TRYWAIT P1, [UR19+0x19c30], R0 ;  /* 0x019c3000ff0075a7 */ /* 0x000e640008020153 */
[----:B-1----:R-:W-:Y:S05]  /*3b70*/  @!P1 BRA `(.L_x_1778) ;  /* 0x000000ac000c9947 */ /* 0x002fea0003800000 */
.L_x_1777:
        /* <DEDUP_REMOVED lines=17> */
.L_x_1779:
[----:B------:R-:W-:Y:S01]  /*3c90*/  ULEA UR11, UR21, UR46, 0x3 ;  /* 0x0000002e150b7291 */ /* 0x000fe2000f8e183f */
[----:B01----:R-:W-:-:S05]  /*3ca0*/  IMAD.U32 R0, RZ, RZ, UR20 ;  /* 0x00000014ff007e24 */ /* 0x003fca000f8e00ff */
[----:B------:R-:W-:-:S04]  /*3cb0*/  SHF.L.U32 R0, R0, 0x1f, RZ ;  /* 0x0000001f00007819 */ /* 0x000fc800000006ff */
[----:B------:R0:W1:Y:S01]  /*3cc0*/  SYNCS.PHASECHK.TRANS64.TRYWAIT P1, [UR11+0x19c50], R0 ;  /* 0x019c5000ff0075a7 */ /* 0x000062000802014b */
[----:B------:R-:W-:Y:S05]  /*3cd0*/  @!P0 BRA `(.L_x_1780) ;  /* 0x0000000000048947 */ /* 0x000fea0003800000 */
[----:B------:R-:W-:Y:S01]  /*3ce0*/  BPT.TRAP 0x1 ;  /* 0x000000040000795c */ /* 0x000fe20000300000 */
.L_x_1780:
[----:B-1----:R-:W-:Y:S05]  /*3cf0*/  @P1 BRA `(.L_x_1781) ;  /* 0x0000000000081947 */ /* 0x002fea0003800000 */
[----:B------:R-:W1:Y:S02]  /*3d00*/  SYNCS.PHASECHK.TRANS64.TRYWAIT P1, [UR11+0x19c50], R0 ;  /* 0x019c5000ff0075a7 */ /* 0x000e64000802014b */
[----:B-1----:R-:W-:Y:S05]  /*3d10*/  @!P1 BRA `(.L_x_1782) ;  /* 0x000000a800bc9947 */ /* 0x002fea0003800000 */
.L_x_1781:
        /* <DEDUP_REMOVED lines=27> */
.L_x_1783:
[----:B------:R-:W-:Y:S01]  /*3ed0*/  UISETP.NE.AND UP0, UPT, UR48, URZ, UPT ;  /* 0x0000003f3000728c */ /* 0x000fe2000bf05270 */
[----:B-1----:R-:W-:Y:S01]  /*3ee0*/  VIADD R7, R17, UR43 ;  /* 0x0000002b11077c36 */ /* 0x002fe20008000000 */
[----:B------:R-:W1:Y:S01]  /*3ef0*/  LDC R11, c[0x0][0x2f0] ;  /* 0x0000bc00ff0b7b82 */ /* 0x000e620000000800 */
[----:B------:R-:W-:Y:S01]  /*3f00*/  IMAD.MOV.U32 R13, RZ, RZ, -0x2 ;  /* 0xfffffffeff0d7424 */ /* 0x000fe200078e00ff */
[----:B------:R-:W-:Y:S02]  /*3f10*/  UIADD3 UR19, UR19, 0x19c40, URZ ;  /* 0x00019c4013137890 */ /* 0x000fe4000fffe03f */
[----:B------:R-:W-:Y:S02]  /*3f20*/  PLOP3.LUT P1, PT, PT, PT, UP0, 0x80, 0x0 ;  /* 0x000000000000781c */ /* 0x000fe40003f2f008 */
[----:B------:R-:W-:Y:S01]  /*3f30*/  PLOP3.LUT P2, PT, PT, PT, UP0, 0x80, 0x0 ;  /* 0x000000000000781c */ /* 0x000fe20003f4f008 */
[----:B------:R-:W-:Y:S02]  /*3f40*/  UPRMT UR19, UR45, 0x654, UR19 ;  /* 0x000006542d137896 */ /* 0x000fe40008000013 */
[----:B------:R-:W-:-:S07]  /*3f50*/  @UP0 ULDC UR6, c[0x0][0x44c] ;  /* 0x0001130000060ab9 */ /* 0x000fce0000000800 */
[----:B------:R-:W-:Y:S01]  /*3f60*/  SYNCS.ARRIVE.TRANS64.RED.A1T0 RZ, [UR19], RZ ;  /* 0x000000ffffff79a7 */ /* 0x000fe20008100413 */
[----:B0-----:R-:W-:Y:S01]  /*3f70*/  @P1 IMAD.HI.U32 R0, R7, UR6, RZ ;  /* 0x0000000607001c27 */ /* 0x001fe2000f8e00ff */
[----:B------:R-:W-:-:S04]  /*3f80*/  @UP0 ULDC UR6, c[0x0][0x450] ;  /* 0x0001140000060ab9 */ /* 0x000fc80000000800 */
[----:B------:R-:W-:Y:S01]  /*3f90*/  @P2 SHF.R.U32.HI R7, RZ, UR6, R0 ;  /* 0x00000006ff072c19 */ /* 0x000fe20008011600 */
[----:B------:R-:W-:Y:S02]  /*3fa0*/  UMOV UR6, 0xffffff80 ;  /* 0xffffff8000067882 */ /* 0x000fe40000000000 */
[----:B------:R-:W-:Y:S02]  /*3fb0*/  UIMAD UR6, UR18, UR6, 0x1 ;  /* 0x00000001120674a4 */ /* 0x000fe4000f8e0206 */
[----:B------:R-:W0:Y:S04]  /*3fc0*/  SHFL.IDX PT, R9, R7, RZ, 0x1c1f ;  /* 0x001c1fff07097589 */ /* 0x000e2800000e0000 */
[----:B------:R-:W-:Y:S01]  /*3fd0*/  IMAD R0, R16, R13, UR6 ;  /* 0x0000000610007e24 */ /* 0x000fe2000f8e020d */
[----:B------:R-:W2:Y:S03]  /*3fe0*/  SHFL.IDX PT, R7, R7, 0x1, 0x1c1f ;  /* 0x003c1f0007077f89 */ /* 0x000ea600000e0000 */
[----:B-1----:R-:W-:-:S05]  /*3ff0*/  IMAD R0, R11, UR44, R0 ;  /* 0x0000002c0b007c24 */ /* 0x002fca000f8e0200 */
[----:B0-----:R-:W-:-:S04]  /*4000*/  IADD3 R2, R9, -UR22, R0 ;  /* 0x8000001609027c10 */ /* 0x001fc8000fffe000 */
[C---:B------:R-:W-:Y:S02]  /*4010*/  ISETP.GT.AND P1, PT, R2.reuse, RZ, PT ;  /* 0x000000ff0200720c */ /* 0x040fe40003f24270 */
[----:B------:R-:W-:Y:S02]  /*4020*/  ISETP.GT.AND P2, PT, R2, 0x1, PT ;  /* 0x000000010200780c */ /* 0x000fe40003f44270 */
[----:B------:R-:W-:Y:S02]  /*4030*/  FSEL R24, R24, -INF , P1 ;  /* 0xff80000018187808 */ /* 0x000fe40000800000 */
        /* <DEDUP_REMOVED lines=90> */
[----:B------:R-:W-:Y:S02]  /*45e0*/  FSEL R85, R85, -INF , P2 ;  /* 0xff80000055557808 */ /* 0x000fe40001000000 */
[----:B------:R-:W-:Y:S02]  /*45f0*/  FMNMX.FTZ R2, R84, R9, !PT ;  /* 0x0000000954027209 */ /* 0x000fe40007810000 */
[----:B--2---:R-:W-:-:S02]  /*4600*/  IADD3 R0, R7, -UR22, R0 ;  /* 0x8000001607007c10 */ /* 0x004fc4000fffe000 */
[----:B------:R-:W-:Y:S02]  /*4610*/  FMNMX.FTZ R10, R85, R2, !PT ;  /* 0x00000002550a7209 */ /* 0x000fe40007810000 */
[C---:B------:R-:W-:Y:S02]  /*4620*/  ISETP.GT.AND P2, PT, R0.reuse, RZ, PT ;  /* 0x000000ff0000720c */ /* 0x040fe40003f44270 */
[----:B------:R-:W-:Y:S01]  /*4630*/  ISETP.GT.AND P3, PT, R0, 0x1, PT ;  /* 0x000000010000780c */ /* 0x000fe20003f64270 */
[----:B------:R-:W0:Y:S01]  /*4640*/  SHFL.BFLY PT, R9, R10, 0x2, 0x1f ;  /* 0x0c401f000a097f89 */ /* 0x000e2200000e0000 */
[----:B------:R-:W-:Y:S02]  /*4650*/  FSEL R7, R26, -INF , P2 ;  /* 0xff8000001a077808 */ /* 0x000fe40001000000 */
[----:B------:R-:W-:Y:S02]  /*4660*/  ISETP.GT.AND P2, PT, R0, 0x8, PT ;  /* 0x000000080000780c */ /* 0x000fe40003f44270 */
[----:B------:R-:W-:-:S02]  /*4670*/  FSEL R27, R27, -INF , P3 ;  /* 0xff8000001b1b7808 */ /* 0x000fc40001800000 */
[----:B------:R-:W-:Y:S02]  /*4680*/  FMNMX.FTZ R12, R7, R6, !PT ;  /* 0x00000006070c7209 */ /* 0x000fe40007810000 */
[----:B------:R-:W-:Y:S02]  /*4690*/  ISETP.GT.AND P3, PT, R0, 0x9, PT ;  /* 0x000000090000780c */ /* 0x000fe40003f64270 */
[----:B------:R-:W-:Y:S02]  /*46a0*/  FSEL R30, R30, -INF , P2 ;  /* 0xff8000001e1e7808 */ /* 0x000fe40001000000 */
[----:B------:R-:W-:Y:S02]  /*46b0*/  FMNMX.FTZ R13, R27, R12, !PT ;  /* 0x0000000c1b0d7209 */ /* 0x000fe40007810000 */
[----:B------:R-:W-:Y:S02]  /*46c0*/  ISETP.GT.AND P2, PT, R0, 0x10, PT ;  /* 0x000000100000780c */ /* 0x000fe40003f44270 */
[----:B------:R-:W-:-:S02]  /*46d0*/  FSEL R31, R31, -INF , P3 ;  /* 0xff8000001f1f7808 */ /* 0x000fc40001800000 */
[----:B------:R-:W-:Y:S02]  /*46e0*/  FMNMX.FTZ R14, R30, R13, !PT ;  /* 0x0000000d1e0e7209 */ /* 0x000fe40007810000 */
[----:B------:R-:W-:Y:S02]  /*46f0*/  ISETP.GT.AND P3, PT, R0, 0x11, PT ;  /* 0x000000110000780c */ /* 0x000fe40003f64270 */
[----:B------:R-:W-:Y:S02]  /*4700*/  FSEL R34, R34, -INF , P2 ;  /* 0xff80000022227808 */ /* 0x000fe40001000000 */
[----:B0-----:R-:W-:Y:S01]  /*4710*/  FMNMX.FTZ R11, R10, R9, !PT ;  /* 0x000000090a0b7209 */ /* 0x001fe20007810000 */
[----:B------:R-:W-:Y:S01]  /*4720*/  IMAD.U32 R9, RZ, RZ, UR42 ;  /* 0x0000002aff097e24 */ /* 0x000fe2000f8e00ff */
[----:B------:R-:W-:Y:S02]  /*4730*/  FMNMX.FTZ R13, R31, R14, !PT ;  /* 0x0000000e1f0d7209 */ /* 0x000fe40007810000 */
[----:B------:R-:W-:Y:S01]  /*4740*/  ISETP.GT.AND P2, PT, R0, 0x18, PT ;  /* 0x000000180000780c */ /* 0x000fe20003f44270 */
[----:B------:R-:W0:Y:S01]  /*4750*/  SHFL.BFLY PT, R2, R11, 0x1, 0x1f ;  /* 0x0c201f000b027f89 */ /* 0x000e2200000e0000 */
        /* <DEDUP_REMOVED lines=10> */
[----:B------:R-:W-:Y:S02]  /*4800*/  FMNMX.FTZ R15, R39, R20, !PT ;  /* 0x00000014270f7209 */ /* 0x000fe40007810000 */
[----:B------:R-:W-:Y:S02]  /*4810*/  ISETP.GT.AND P2, PT, R0, 0x28, PT ;  /* 0x000000280000780c */ /* 0x000fe40003f44270 */
[----:B0-----:R-:W-:-:S02]  /*4820*/  FMNMX.FTZ R2, R11, R2, !PT ;  /* 0x000000020b027209 */ /* 0x001fc40007810000 */
[----:B------:R-:W-:Y:S02]  /*4830*/  FSEL R43, R43, -INF , P3 ;  /* 0xff8000002b2b7808 */ /* 0x000fe40001800000 */
[C---:B------:R-:W-:Y:S01]  /*4840*/  FSETP.NEU.FTZ.AND P1, PT, R2.reuse, -INF , PT ;  /* 0xff8000000200780b */ /* 0x040fe20003f3d000 */
[----:B------:R-:W-:-:S01]  /*4850*/  FFMA.FTZ R8, R2, R9, -8 ;  /* 0xc100000002087423 */ /* 0x000fc20000010009 */
[----:B------:R-:W-:Y:S02]  /*4860*/  FMNMX.FTZ R20, R42, R15, !PT ;  /* 0x0000000f2a147209 */ /* 0x000fe40007810000 */
[----:B------:R-:W-:Y:S02]  /*4870*/  ISETP.GT.AND P3, PT, R0, 0x29, PT ;  /* 0x000000290000780c */ /* 0x000fe40003f64270 */
[----:B------:R-:W-:Y:S02]  /*4880*/  FSEL R8, R8, RZ, P1 ;  /* 0x000000ff08087208 */ /* 0x000fe40000800000 */
[----:B------:R-:W-:-:S02]  /*4890*/  FSEL R46, R46, -INF , P2 ;  /* 0xff8000002e2e7808 */ /* 0x000fc40001000000 */
[----:B------:R-:W-:Y:S01]  /*48a0*/  FMNMX.FTZ R21, R43, R20, !PT ;  /* 0x000000142b157209 */ /* 0x000fe20007810000 */
[----:B------:R-:W-:-:S01]  /*48b0*/  FFMA.FTZ R9, R24, UR42, -R8 ;  /* 0x0000002a18097c23 */ /* 0x000fc20008010808 */
[----:B------:R-:W-:Y:S01]  /*48c0*/  ISETP.GT.AND P2, PT, R0, 0x30, PT ;  /* 0x000000300000780c */ /* 0x000fe20003f44270 */
[----:B------:R-:W-:-:S01]  /*48d0*/  FFMA.FTZ R10, R25, UR42, -R8 ;  /* 0x0000002a190a7c23 */ /* 0x000fc20008010808 */
[----:B------:R-:W-:Y:S01]  /*48e0*/  FSEL R47, R47, -INF , P3 ;  /* 0xff8000002f2f7808 */ /* 0x000fe20001800000 */
[----:B------:R-:W-:-:S01]  /*48f0*/  FFMA.FTZ R12, R29, UR42, -R8 ;  /* 0x0000002a1d0c7c23 */ /* 0x000fc20008010808 */
[----:B------:R-:W-:Y:S01]  /*4900*/  FMNMX.FTZ R24, R46, R21, !PT ;  /* 0x000000152e187209 */ /* 0x000fe20007810000 */
[----:B------:R-:W-:-:S01]  /*4910*/  FFMA.FTZ R11, R28, UR42, -R8 ;  /* 0x0000002a1c0b7c23 */ /* 0x000fc20008010808 */
[----:B------:R-:W-:Y:S01]  /*4920*/  ISETP.GT.AND P3, PT, R0, 0x31, PT ;  /* 0x000000310000780c */ /* 0x000fe20003f64270 */
[----:B------:R-:W-:-:S01]  /*4930*/  FFMA.FTZ R32, R32, UR42, -R8 ;  /* 0x0000002a20207c23 */ /* 0x000fc20008010808 */
[----:B------:R-:W-:Y:S01]  /*4940*/  FSEL R50, R50, -INF , P2 ;  /* 0xff80000032327808 */ /* 0x000fe20001000000 */
[----:B------:R-:W-:-:S01]  /*4950*/  FFMA.FTZ R14, R33, UR42, -R8 ;  /* 0x0000002a210e7c23 */ /* 0x000fc20008010808 */
        /* <DEDUP_REMOVED lines=25> */
[----:B------:R-:W-:Y:S01]  /*4af0*/  FFMA.FTZ R69, R69, UR42, -R8 ;  /* 0x0000002a45457c23 */ /* 0x000fe20008010808 */
[----:B------:R-:W-:Y:S01]  /*4b00*/  ISETP.GT.AND P2, PT, R0, 0x48, PT ;  /* 0x000000480000780c */ /* 0x000fe20003f44270 */
[----:B------:R-:W-:Y:S01]  /*4b10*/  MUFU.EX2 R9, R9 ;  /* 0x0000000900097308 */ /* 0x000fe20000000800 */
[----:B------:R-:W-:-:S02]  /*4b20*/  FSEL R59, R59, -INF , P3 ;  /* 0xff8000003b3b7808 */ /* 0x000fc40001800000 */
[----:B------:R-:W-:Y:S02]  /*4b30*/  FMNMX.FTZ R26, R58, R25, !PT ;  /* 0x000000193a1a7209 */ /* 0x000fe40007810000 */
[----:B------:R-:W-:Y:S02]  /*4b40*/  ISETP.GT.AND P3, PT, R0, 0x49, PT ;  /* 0x000000490000780c */ /* 0x000fe40003f64270 */
[----:B------:R-:W-:Y:S01]  /*4b50*/  FSEL R62, R62, -INF , P2 ;  /* 0xff8000003e3e7808 */ /* 0x000fe20001000000 */
[----:B------:R0:W-:Y:S01]  /*4b60*/  MUFU.EX2 R25, R44 ;  /* 0x0000002c00197308 */ /* 0x0001e20000000800 */
[----:B------:R-:W-:Y:S01]  /*4b70*/  FMNMX.FTZ R29, R59, R26, !PT ;  /* 0x0000001a3b1d7209 */ /* 0x000fe20007810000 */
[--C-:B------:R-:W-:Y:S01]  /*4b80*/  FFMA.FTZ R26, R45, UR42, -R8.reuse ;  /* 0x0000002a2d1a7c23 */ /* 0x100fe20008010808 */
[----:B------:R-:W-:Y:S01]  /*4b90*/  ISETP.GT.AND P2, PT, R0, 0x50, PT ;  /* 0x000000500000780c */ /* 0x000fe20003f44270 */
[--C-:B------:R-:W-:Y:S01]  /*4ba0*/  FFMA.FTZ R45, R65, UR42, -R8.reuse ;  /* 0x0000002a412d7c23 */ /* 0x100fe20008010808 */
[----:B------:R-:W-:Y:S01]  /*4bb0*/  FSEL R63, R63, -INF , P3 ;  /* 0xff8000003f3f7808 */ /* 0x000fe20001800000 */
[----:B------:R-:W-:Y:S01]  /*4bc0*/  IMAD.U32 R65, RZ, RZ, UR42 ;  /* 0x0000002aff417e24 */ /* 0x000fe2000f8e00ff */
[----:B------:R-:W-:Y:S01]  /*4bd0*/  FMNMX.FTZ R28, R62, R29, !PT ;  /* 0x0000001d3e1c7209 */ /* 0x000fe20007810000 */
[----:B------:R-:W-:Y:S01]  /*4be0*/  MUFU.EX2 R10, R10 ;  /* 0x0000000a000a7308 */ /* 0x000fe20000000800 */
[----:B------:R-:W-:Y:S01]  /*4bf0*/  ISETP.GT.AND P3, PT, R0, 0x51, PT ;  /* 0x000000510000780c */ /* 0x000fe20003f64270 */
[--C-:B0-----:R-:W-:Y:S01]  /*4c00*/  FFMA.FTZ R44, R64, UR42, -R8.reuse ;  /* 0x0000002a402c7c23 */ /* 0x101fe20008010808 */
[----:B------:R-:W-:Y:S01]  /*4c10*/  FSEL R66, R66, -INF , P2 ;  /* 0xff80000042427808 */ /* 0x000fe20001000000 */
[--C-:B------:R-:W-:Y:S01]  /*4c20*/  FFMA.FTZ R64, R84, UR42, -R8.reuse ;  /* 0x0000002a54407c23 */ /* 0x100fe20008010808 */
[----:B------:R-:W-:Y:S01]  /*4c30*/  FMNMX.FTZ R29, R63, R28, !PT ;  /* 0x0000001c3f1d7209 */ /* 0x000fe20007810000 */
[--C-:B------:R-:W-:Y:S01]  /*4c40*/  FFMA.FTZ R28, R48, UR42, -R8.reuse ;  /* 0x0000002a301c7c23 */ /* 0x100fe20008010808 */
[----:B------:R-:W-:Y:S01]  /*4c50*/  ISETP.GT.AND P2, PT, R0, 0x58, PT ;  /* 0x000000580000780c */ /* 0x000fe20003f44270 */
[----:B------:R-:W-:Y:S01]  /*4c60*/  FFMA.FTZ R48, R68, UR42, -R8 ;  /* 0x0000002a44307c23 */ /* 0x000fe20008010808 */
[----:B------:R-:W-:Y:S01]  /*4c70*/  FSEL R67, R67, -INF , P3 ;  /* 0xff80000043437808 */ /* 0x000fe20001800000 */
[----:B------:R-:W-:Y:S01]  /*4c80*/  MUFU.EX2 R11, R11 ;  /* 0x0000000b000b7308 */ /* 0x000fe20000000800 */
[----:B------:R-:W-:-:S02]  /*4c90*/  FMNMX.FTZ R32, R66, R29, !PT ;  /* 0x0000001d42207209 */ /* 0x000fc40007810000 */
[----:B------:R-:W-:Y:S02]  /*4ca0*/  ISETP.GT.AND P3, PT, R0, 0x59, PT ;  /* 0x000000590000780c */ /* 0x000fe40003f64270 */
[----:B------:R-:W-:Y:S02]  /*4cb0*/  FSEL R70, R70, -INF , P2 ;  /* 0xff80000046467808 */ /* 0x000fe40001000000 */
        /* <DEDUP_REMOVED lines=8> */
[----:B------:R-:W-:Y:S01]  /*4d40*/  FMNMX.FTZ R33, R71, R32, !PT ;  /* 0x0000002047217209 */ /* 0x000fe20007810000 */
[----:B------:R-:W-:-:S01]  /*4d50*/  FFMA.FTZ R32, R52, UR42, -R8 ;  /* 0x0000002a34207c23 */ /* 0x000fc20008010808 */
[----:B------:R-:W-:Y:S01]  /*4d60*/  ISETP.GT.AND P2, PT, R0, 0x68, PT ;  /* 0x000000680000780c */ /* 0x000fe20003f44270 */
[----:B------:R-:W-:-:S01]  /*4d70*/  FFMA.FTZ R52, R72, UR42, -R8 ;  /* 0x0000002a48347c23 */ /* 0x000fc20008010808 */
        /* <DEDUP_REMOVED lines=11> */
[----:B------:R0:W-:Y:S01]  /*4e30*/  MUFU.EX2 R33, R53 ;  /* 0x0000003500217308 */ /* 0x0001e20000000800 */
[----:B------:R-:W-:Y:S02]  /*4e40*/  FSEL R82, R82, -INF , P2 ;  /* 0xff80000052527808 */ /* 0x000fe40001000000 */
[----:B------:R-:W-:Y:S01]  /*4e50*/  FMNMX.FTZ R37, R79, R36, !PT ;  /* 0x000000244f257209 */ /* 0x000fe20007810000 */
[----:B------:R-:W-:-:S01]  /*4e60*/  FFMA.FTZ R36, R56, UR42, -R8 ;  /* 0x0000002a38247c23 */ /* 0x000fc20008010808 */
[----:B------:R-:W-:Y:S01]  /*4e70*/  ISETP.GT.AND P2, PT, R0, 0x78, PT ;  /* 0x000000780000780c */ /* 0x000fe20003f44270 */
[----:B------:R-:W-:-:S01]  /*4e80*/  FFMA.FTZ R56, R76, UR42, -R8 ;  /* 0x0000002a4c387c23 */ /* 0x000fc20008010808 */
[----:B------:R-:W-:Y:S01]  /*4e90*/  FSEL R83, R83, -INF , P3 ;  /* 0xff80000053537808 */ /* 0x000fe20001800000 */
[----:B------:R-:W-:Y:S01]  /*4ea0*/  MUFU.EX2 R24, R24 ;  /* 0x0000001800187308 */ /* 0x000fe20000000800 */
[----:B------:R-:W-:Y:S01]  /*4eb0*/  FMNMX.FTZ R40, R82, R37, !PT ;  /* 0x0000002552287209 */ /* 0x000fe20007810000 */
[----:B0-----:R-:W-:Y:S01]  /*4ec0*/  FFMA.FTZ R53, R73, UR42, -R8 ;  /* 0x0000002a49357c23 */ /* 0x001fe20008010808 */
[----:B------:R-:W-:-:S02]  /*4ed0*/  ISETP.GT.AND P3, PT, R0, 0x79, PT ;  /* 0x000000790000780c */ /* 0x000fc40003f64270 */
[----:B------:R-:W-:Y:S02]  /*4ee0*/  FSEL R86, R86, -INF , P2 ;  /* 0xff80000056567808 */ /* 0x000fe40001000000 */
[----:B------:R-:W-:Y:S01]  /*4ef0*/  FMNMX.FTZ R37, R83, R40, !PT ;  /* 0x0000002853257209 */ /* 0x000fe20007810000 */
[--C-:B------:R-:W-:Y:S01]  /*4f00*/  FFMA.FTZ R40, R60, UR42, -R8.reuse ;  /* 0x0000002a3c287c23 */ /* 0x100fe20008010808 */
[----:B------:R-:W-:Y:S01]  /*4f10*/  FSEL R87, R87, -INF , P3 ;  /* 0xff80000057577808 */ /* 0x000fe20001800000 */
[----:B------:R-:W-:Y:S01]  /*4f20*/  FFMA.FTZ R60, R80, UR42, -R8 ;  /* 0x0000002a503c7c23 */ /* 0x000fe20008010808 */
[----:B------:R-:W-:Y:S01]  /*4f30*/  FMNMX.FTZ R0, R86, R37, !PT ;  /* 0x0000002556007209 */ /* 0x000fe20007810000 */
[----:B------:R-:W-:Y:S01]  /*4f40*/  MUFU.EX2 R26, R26 ;  /* 0x0000001a001a7308 */ /* 0x000fe20000000800 */
[----:B------:R-:W-:Y:S02]  /*4f50*/  FSEL R72, R2, RZ, P1 ;  /* 0x000000ff02487208 */ /* 0x000fe40000800000 */
[----:B------:R-:W-:-:S03]  /*4f60*/  FMNMX.FTZ R0, R87, R0, !PT ;  /* 0x0000000057007209 */ /* 0x000fc60007810000 */
[----:B------:R-:W-:Y:S02]  /*4f70*/  FADD.FTZ R72, -R72, R5 ;  /* 0x0000000548487221 */ /* 0x000fe40000010100 */
[----:B------:R-:W0:Y:S01]  /*4f80*/  SHFL.BFLY PT, R49, R0, 0x2, 0x1f ;  /* 0x0c401f0000317f89 */ /* 0x000e2200000e0000 */
[----:B------:R1:W-:Y:S01]  /*4f90*/  MUFU.EX2 R37, R57 ;  /* 0x0000003900257308 */ /* 0x0003e20000000800 */
[----:B------:R-:W-:-:S07]  /*4fa0*/  FMUL.FTZ R72, R72, UR42 ;  /* 0x0000002a48487c20 */ /* 0x000fce0008410000 */
[----:B------:R-:W-:Y:S01]  /*4fb0*/  MUFU.EX2 R28, R28 ;  /* 0x0000001c001c7308 */ /* 0x000fe20000000800 */
[----:B-1----:R-:W-:-:S07]  /*4fc0*/  FFMA.FTZ R57, R77, UR42, -R8 ;  /* 0x0000002a4d397c23 */ /* 0x002fce0008010808 */
        /* <DEDUP_REMOVED lines=8> */
[----:B------:R-:W-:-:S03]  /*5050*/  FFMA.FTZ R61, R81, UR42, -R8 ;  /* 0x0000002a513d7c23 */ /* 0x000fc60008010808 */
[C---:B------:R-:W-:Y:S01]  /*5060*/  FSETP.NEU.FTZ.AND P2, PT, R0.reuse, -INF , PT ;  /* 0xff8000000000780b */ /* 0x040fe20003f5d000 */
[----:B------:R-:W-:-:S01]  /*5070*/  FFMA.FTZ R68, R0, R65, -8 ;  /* 0xc100000000447423 */ /* 0x000fc20000010041 */
[----:B------:R-:W-:Y:S01]  /*5080*/  FFMA.FTZ R65, R85, UR42, -R8 ;  /* 0x0000002a55417c23 */ /* 0x000fe20008010808 */
[----:B------:R-:W-:Y:S03]  /*5090*/  MUFU.EX2 R44, R44 ;  /* 0x0000002c002c7308 */ /* 0x000fe60000000800 */
[----:B------:R-:W-:-:S05]  /*50a0*/  FSEL R8, R68, RZ, P2 ;  /* 0x000000ff44087208 */ /* 0x000fca0001000000 */
        /* <DEDUP_REMOVED lines=14> */
[----:B------:R-:W-:Y:S01]  /*5190*/  FSEL R51, R0, RZ, P2 ;  /* 0x000000ff00337208 */ /* 0x000fe20001000000 */
[----:B------:R-:W-:Y:S01]  /*51a0*/  MUFU.EX2 R68, R68 ;  /* 0x0000004400447308 */ /* 0x000fe20000000800 */
[----:B------:R-:W-:-:S01]  /*51b0*/  FFMA.FTZ R5, R54, UR42, -R8 ;  /* 0x0000002a36057c23 */ /* 0x000fc20008010808 */
[--C-:B------:R-:W-:Y:S01]  /*51c0*/  FFMA.FTZ R54, R55, UR42, -R8.reuse ;  /* 0x0000002a37367c23 */ /* 0x100fe20008010808 */
[----:B------:R-:W-:-:S01]  /*51d0*/  FFMA.FTZ R55, R58, UR42, -R8 ;  /* 0x0000002a3a377c23 */ /* 0x000fc20008010808 */
[----:B------:R-:W-:Y:S01]  /*51e0*/  FADD.FTZ R51, -R51, R6 ;  /* 0x0000000633337221 */ /* 0x000fe20000010100 */
[----:B------:R-:W-:-:S01]  /*51f0*/  FFMA.FTZ R58, R59, UR42, -R8 ;  /* 0x0000002a3b3a7c23 */ /* 0x000fc20008010808 */
[--C-:B------:R-:W-:Y:S01]  /*5200*/  FFMA.FTZ R59, R62, UR42, -R8.reuse ;  /* 0x0000002a3e3b7c23 */ /* 0x100fe20008010808 */
[----:B------:R-:W-:-:S01]  /*5210*/  FFMA.FTZ R62, R63, UR42, -R8 ;  /* 0x0000002a3f3e7c23 */ /* 0x000fc20008010808 */
[----:B------:R-:W-:Y:S01]  /*5220*/  FMUL.FTZ R51, R51, UR42 ;  /* 0x0000002a33337c20 */ /* 0x000fe20008410000 */
[----:B------:R-:W0:Y:S08]  /*5230*/  MUFU.EX2 R6, R72 ;  /* 0x0000004800067308 */ /* 0x000e300000000800 */
[----:B------:R-:W1:Y:S08]  /*5240*/  MUFU.EX2 R51, R51 ;  /* 0x0000003300337308 */ /* 0x000e700000000800 */
[----:B------:R-:W2:Y:S01]  /*5250*/  MUFU.EX2 R7, R7 ;  /* 0x0000000700077308 */ /* 0x000ea20000000800 */
[----:B0-----:R-:W-:-:S04]  /*5260*/  FFMA.FTZ R69, R6, R4, R9 ;  /* 0x0000000406457223 */ /* 0x001fc80000010009 */
[----:B------:R-:W-:-:S03]  /*5270*/  FADD.FTZ R72, R10, R69 ;  /* 0x000000450a487221 */ /* 0x000fc60000010000 */
[----:B------:R-:W0:Y:S01]  /*5280*/  MUFU.EX2 R27, R27 ;  /* 0x0000001b001b7308 */ /* 0x000e220000000800 */
[----:B-1----:R-:W-:-:S01]  /*5290*/  FFMA.FTZ R4, R51, R3, R68 ;  /* 0x0000000333047223 */ /* 0x002fc20000010044 */
[----:B------:R-:W-:-:S06]  /*52a0*/  FADD.FTZ R3, R11, R72 ;  /* 0x000000480b037221 */ /* 0x000fcc0000010000 */
[----:B------:R-:W1:Y:S01]  /*52b0*/  MUFU.EX2 R30, R30 ;  /* 0x0000001e001e7308 */ /* 0x000e620000000800 */
[----:B--2---:R-:W-:-:S07]  /*52c0*/  FADD.FTZ R4, R7, R4 ;  /* 0x0000000407047221 */ /* 0x004fce0000010000 */
[----:B------:R-:W2:Y:S01]  /*52d0*/  MUFU.EX2 R31, R31 ;  /* 0x0000001f001f7308 */ /* 0x000ea20000000800 */
[----:B0-----:R-:W-:-:S01]  /*52e0*/  FADD.FTZ R63, R27, R4 ;  /* 0x000000041b3f7221 */ /* 0x001fc20000010000 */
[----:B------:R-:W-:-:S04]  /*52f0*/  FADD.FTZ R4, R12, R3 ;  /* 0x000000030c047221 */ /* 0x000fc80000010000 */
[----:B------:R-:W-:Y:S02]  /*5300*/  FADD.FTZ R3, R13, R4 ;  /* 0x000000040d037221 */ /* 0x000fe40000010000 */
[----:B------:R-:W0:Y:S01]  /*5310*/  MUFU.EX2 R34, R34 ;  /* 0x0000002200227308 */ /* 0x000e220000000800 */
[----:B-1----:R-:W-:-:S01]  /*5320*/  FADD.FTZ R72, R30, R63 ;  /* 0x0000003f1e487221 */ /* 0x002fc20000010000 */
[----:B------:R-:W-:Y:S01]  /*5330*/  FADD.FTZ R4, R14, R3 ;  /* 0x000000030e047221 */ /* 0x000fe20000010000 */
[----:B------:R-:W-:-:S01]  /*5340*/  FFMA.FTZ R63, R66, UR42, -R8 ;  /* 0x0000002a423f7c23 */ /* 0x000fc20008010808 */
[----:B------:R-:W-:Y:S02]  /*5350*/  FFMA.FTZ R66, R67, UR42, -R8 ;  /* 0x0000002a43427c23 */ /* 0x000fe40008010808 */
[----:B------:R-:W-:-:S02]  /*5360*/  FADD.FTZ R3, R15, R4 ;  /* 0x000000040f037221 */ /* 0x000fc40000010000 */
        /* <DEDUP_REMOVED lines=10> */
[----:B------:R-:W-:-:S06]  /*5410*/  FADD.FTZ R3, R26, R3 ;  /* 0x000000031a037221 */ /* 0x000fcc0000010000 */
[----:B------:R-:W1:Y:S01]  /*5420*/  MUFU.EX2 R42, R42 ;  /* 0x0000002a002a7308 */ /* 0x000e620000000800 */
[----:B--2---:R-:W-:-:S01]  /*5430*/  FADD.FTZ R72, R38, R67 ;  /* 0x0000004326487221 */ /* 0x004fc20000010000 */
[--C-:B------:R-:W-:Y:S01]  /*5440*/  FFMA.FTZ R67, R70, UR42, -R8.reuse ;  /* 0x0000002a46437c23 */ /* 0x100fe20008010808 */
[----:B------:R-:W-:-:S05]  /*5450*/  FFMA.FTZ R70, R71, UR42, -R8 ;  /* 0x0000002a47467c23 */ /* 0x000fca0008010808 */
[----:B------:R-:W2:Y:S01]  /*5460*/  MUFU.EX2 R43, R43 ;  /* 0x0000002b002b7308 */ /* 0x000ea20000000800 */
[----:B0-----:R-:W-:-:S07]  /*5470*/  FADD.FTZ R69, R39, R72 ;  /* 0x0000004827457221 */ /* 0x001fce0000010000 */
[----:B------:R-:W0:Y:S01]  /*5480*/  MUFU.EX2 R46, R46 ;  /* 0x0000002e002e7308 */ /* 0x000e220000000800 */
[----:B-1----:R-:W-:-:S07]  /*5490*/  FADD.FTZ R72, R42, R69 ;  /* 0x000000452a487221 */ /* 0x002fce0000010000 */
[----:B------:R-:W1:Y:S01]  /*54a0*/  MUFU.EX2 R47, R47 ;  /* 0x0000002f002f7308 */ /* 0x000e620000000800 */
[----:B--2---:R-:W-:-:S01]  /*54b0*/  FADD.FTZ R69, R43, R72 ;  /* 0x000000482b457221 */ /* 0x004fc20000010000 */
[----:B------:R-:W-:-:S04]  /*54c0*/  FADD.FTZ R72, R28, R3 ;  /* 0x000000031c487221 */ /* 0x000fc80000010000 */
[----:B------:R-:W-:Y:S01]  /*54d0*/  FADD.FTZ R71, R29, R72 ;  /* 0x000000481d477221 */ /* 0x000fe20000010000 */
[----:B------:R-:W-:-:S01]  /*54e0*/  FFMA.FTZ R72, R75, UR42, -R8 ;  /* 0x0000002a4b487c23 */ /* 0x000fc20008010808 */
[----:B------:R-:W2:Y:S01]  /*54f0*/  MUFU.EX2 R50, R50 ;  /* 0x0000003200327308 */ /* 0x000ea20000000800 */
[----:B0-----:R-:W-:-:S01]  /*5500*/  FADD.FTZ R4, R46, R69 ;  /* 0x000000452e047221 */ /* 0x001fc20000010000 */
[----:B------:R-:W-:Y:S01]  /*5510*/  FFMA.FTZ R69, R74, UR42, -R8 ;  /* 0x0000002a4a457c23 */ /* 0x000fe20008010808 */
[----:B------:R-:W-:-:S01]  /*5520*/  FADD.FTZ R74, R32, R71 ;  /* 0x00000047204a7221 */ /* 0x000fc20000010000 */
[----:B------:R-:W-:-:S03]  /*5530*/  FFMA.FTZ R71, R78, UR42, -R8 ;  /* 0x0000002a4e477c23 */ /* 0x000fc60008010808 */
[----:B------:R-:W-:Y:S01]  /*5540*/  FADD.FTZ R73, R33, R74 ;  /* 0x0000004a21497221 */ /* 0x000fe20000010000 */
[----:B------:R-:W0:Y:S01]  /*5550*/  MUFU.EX2 R5, R5 ;  /* 0x0000000500057308 */ /* 0x000e220000000800 */
[----:B-1----:R-:W-:-:S02]  /*5560*/  FADD.FTZ R3, R47, R4 ;  /* 0x000000042f037221 */ /* 0x002fc40000010000 */
[----:B------:R-:W-:-:S04]  /*5570*/  FADD.FTZ R74, R36, R73 ;  /* 0x00000049244a7221 */ /* 0x000fc80000010000 */
[----:B------:R-:W-:Y:S01]  /*5580*/  FADD.FTZ R73, R37, R74 ;  /* 0x0000004a25497221 */ /* 0x000fe20000010000 */
[----:B------:R-:W1:Y:S01]  /*5590*/  MUFU.EX2 R54, R54 ;  /* 0x0000003600367308 */ /* 0x000e620000000800 */
[----:B--2---:R-:W-:-:S01]  /*55a0*/  FADD.FTZ R4, R50, R3 ;  /* 0x0000000332047221 */ /* 0x004fc20000010000 */
[----:B------:R-:W-:Y:S01]  /*55b0*/  FFMA.FTZ R74, R79, UR42, -R8 ;  /* 0x0000002a4f4a7c23 */ /* 0x000fe20008010808 */
[----:B------:R-:W-:-:S01]  /*55c0*/  FADD.FTZ R76, R40, R73 ;  /* 0x00000049284c7221 */ /* 0x000fc20000010000 */
[----:B------:R-:W-:-:S03]  /*55d0*/  FFMA.FTZ R73, R82, UR42, -R8 ;  /* 0x0000002a52497c23 */ /* 0x000fc60008010808 */
[----:B------:R-:W-:Y:S01]  /*55e0*/  FADD.FTZ R75, R41, R76 ;  /* 0x0000004c294b7221 */ /* 0x000fe20000010000 */
[----:B------:R-:W2:Y:S01]  /*55f0*/  MUFU.EX2 R55, R55 ;  /* 0x0000003700377308 */ /* 0x000ea20000000800 */
[----:B0-----:R-:W-:-:S02]  /*5600*/  FADD.FTZ R3, R5, R4 ;  /* 0x0000000405037221 */ /* 0x001fc40000010000 */
[----:B------:R-:W-:-:S05]  /*5610*/  FADD.FTZ R76, R44, R75 ;  /* 0x0000004b2c4c7221 */ /* 0x000fca0000010000 */
        /* <DEDUP_REMOVED lines=14> */
[----:B------:R-:W-:-:S06]  /*5700*/  FFMA.FTZ R76, R83, UR42, -R8 ;  /* 0x0000002a534c7c23 */ /* 0x000fcc0008010808 */
[----:B------:R-:W1:Y:S01]  /*5710*/  MUFU.EX2 R67, R67 ;  /* 0x0000004300437308 */ /* 0x000e620000000800 */
[----:B--2---:R-:W-:-:S07]  /*5720*/  FADD.FTZ R4, R66, R3 ;  /* 0x0000000342047221 */ /* 0x004fce0000010000 */
[----:B------:R-:W2:Y:S01]  /*5730*/  MUFU.EX2 R70, R70 ;  /* 0x0000004600467308 */ /* 0x000ea20000000800 */
[----:B0-----:R-:W-:-:S01]  /*5740*/  FADD.FTZ R78, R48, R75 ;  /* 0x0000004b304e7221 */ /* 0x001fc20000010000 */
[--C-:B------:R-:W-:Y:S01]  /*5750*/  FFMA.FTZ R75, R86, UR42, -R8.reuse ;  /* 0x0000002a564b7c23 */ /* 0x100fe20008010808 */
[----:B------:R-:W-:-:S02]  /*5760*/  FFMA.FTZ R8, R87, UR42, -R8 ;  /* 0x0000002a57087c23 */ /* 0x000fc40008010808 */
[----:B------:R-:W-:-:S03]  /*5770*/  FADD.FTZ R77, R49, R78 ;  /* 0x0000004e314d7221 */ /* 0x000fc60000010000 */
        /* <DEDUP_REMOVED lines=36> */
.L_x_1784:
[----:B------:R-:W-:Y:S01]  /*59c0*/  UISETP.GT.AND UP0, UPT, UR18, UR17, UPT ;  /* 0x000000111200728c */ /* 0x000fe2000bf04270 */
[----:B------:R-:W-:Y:S01]  /*59d0*/  F2FP.SATFINITE.E4M3.F32.PACK_AB_MERGE_C R5, R54, R5, RZ ;  /* 0x000000053605723e */ /* 0x000fe200048070ff */
[----:B------:R-:W-:Y:S01]  /*59e0*/  UIADD3 UR6, UR11, 0x19c60, URZ ;  /* 0x00019c600b067890 */ /* 0x000fe2000fffe03f */
[----:B------:R-:W-:Y:S01]  /*59f0*/  F2FP.SATFINITE.E4M3.F32.PACK_AB_MERGE_C R11, R12, R11, RZ ;  /* 0x0000000b0c0b723e */ /* 0x000fe200048070ff */
[----:B------:R-:W-:Y:S01]  /*5a00*/  UIADD3 UR18, UR18, -0x1, URZ ;  /* 0xffffffff12127890 */ /* 0x000fe2000fffe03f */
[----:B------:R-:W-:Y:S01]  /*5a10*/  F2FP.SATFINITE.E4M3.F32.PACK_AB_MERGE_C R27, R30, R27, RZ ;  /* 0x0000001b1e1b723e */ /* 0x000fe200048070ff */
[----:B------:R-:W-:Y:S01]  /*5a20*/  UPRMT UR6, UR45, 0x654, UR6 ;  /* 0x000006542d067896 */ /* 0x000fe20008000006 */
[----:B------:R-:W-:Y:S01]  /*5a30*/  PLOP3.LUT P1, PT, PT, PT, UP0, 0x80, 0x0 ;  /* 0x000000000000781c */ /* 0x000fe20003f2f008 */
[----:B------:R-:W-:Y:S01]  /*5a40*/  UMOV UR20, UR37 ;  /* 0x0000002500147c82 */ /* 0x000fe20008000000 */
[----:B------:R-:W-:Y:S01]  /*5a50*/  F2FP.SATFINITE.E4M3.F32.PACK_AB_MERGE_C R15, R20, R15, RZ ;  /* 0x0000000f140f723e */ /* 0x000fe200048070ff */
[----:B------:R-:W-:Y:S01]  /*5a60*/  UMOV UR21, UR38 ;  /* 0x0000002600157c82 */ /* 0x000fe20008000000 */
[----:B------:R-:W-:Y:S01]  /*5a70*/  F2FP.SATFINITE.E4M3.F32.PACK_AB_MERGE_C R35, R38, R35, RZ ;  /* 0x000000232623723e */ /* 0x000fe200048070ff */
[-C--:B------:R-:W-:Y:S01]  /*5a80*/  FMUL.FTZ R88, R88, R6.reuse ;  /* 0x0000000658587220 */ /* 0x080fe20000410000 */
        /* <DEDUP_REMOVED lines=75> */
[----:B------:R-:W-:-:S02]  /*5f40*/  IMAD.MOV.U32 R6, RZ, RZ, R0 ;  /* 0x000000ffff067224 */ /* 0x000fc400078e0000 */
[----:B------:R-:W-:Y:S01]  /*5f50*/  IMAD.MOV.U32 R5, RZ, RZ, R2 ;  /* 0x000000ffff057224 */ /* 0x000fe200078e0002 */
[----:B------:R-:W-:Y:S06]  /*5f60*/  @P1 BRA `(.L_x_1785) ;  /* 0xffffffd800c01947 */ /* 0x000fec000383ffff */
.L_x_1774:
[----:B------:R-:W-:-:S13]  /*5f70*/  ISETP.LE.AND P1, PT, RZ, UR18, PT ;  /* 0x00000012ff007c0c */ /* 0x000fda000bf23270 */
[----:B------:R-:W-:Y:S05]  /*5f80*/  @!P1 BRA `(.L_x_1786) ;  /* 0x0000001800f09947 */ /* 0x000fea0003800000 */
[----:B------:R-:W-:Y:S01]  /*5f90*/  IMAD.MOV.U32 R7, RZ, RZ, R0 ;  /* 0x000000ffff077224 */ /* 0x000fe200078e0000 */
[----:B------:R-:W-:Y:S01]  /*5fa0*/  UMOV UR17, UR37 ;  /* 0x0000002500117c82 */ /* 0x000fe20008000000 */
[----:B------:R-:W-:Y:S01]  /*5fb0*/  IMAD.MOV.U32 R5, RZ, RZ, R2 ;  /* 0x000000ffff057224 */ /* 0x000fe200078e0002 */
[----:B------:R-:W-:-:S06]  /*5fc0*/  UMOV UR19, UR38 ;  /* 0x0000002600137c82 */ /* 0x000fcc0008000000 */
.L_x_1797:
[----:B------:R-:W-:-:S04]  /*5fd0*/  UIADD3 UR6, UR19, 0x1, URZ ;  /* 0x0000000113067890 */ /* 0x000fc8000fffe03f */
[----:B------:R-:W-:-:S04]  /*5fe0*/  UISETP.NE.AND UP0, UPT, UR6, 0x2, UPT ;  /* 0x000000020600788c */ /* 0x000fc8000bf05270 */
[----:B------:R-:W-:Y:S02]  /*5ff0*/  USEL UR37, URZ, 0x1, UP0 ;  /* 0x000000013f257887 */ /* 0x000fe40008000000 */
[----:B------:R-:W-:Y:S02]  /*6000*/  USEL UR38, UR6, URZ, UP0 ;  /* 0x0000003f06267287 */ /* 0x000fe40008000000 */
[----:B------:R-:W-:Y:S01]  /*6010*/  ULOP3.LUT UR37, UR17, UR37, URZ, 0x3c, !UPT ;  /* 0x0000002511257292 */ /* 0x000fe2000f8e3c3f */
[----:B------:R-:W-:Y:S11]  /*6020*/  @!P0 BRA `(.L_x_1787) ;  /* 0x0000000000048947 */ /* 0x000ff60003800000 */
[----:B------:R-:W-:Y:S01]  /*6030*/  BPT.TRAP 0x1 ;  /* 0x000000040000795c */ /* 0x000fe20000300000 */
.L_x_1787:
[----:B------:R-:W-:Y:S01]  /*6040*/  ULEA UR6, UR38, UR46, 0x3 ;  /* 0x0000002e26067291 */ /* 0x000fe2000f8e183f */
[----:B------:R-:W-:-:S05]  /*6050*/  IMAD.U32 R0, RZ, RZ, UR37 ;  /* 0x00000025ff007e24 */ /* 0x000fca000f8e00ff */
[----:B------:R-:W-:-:S04]  /*6060*/  SHF.L.U32 R0, R0, 0x1f, RZ ;  /* 0x0000001f00007819 */ /* 0x000fc800000006ff */
[----:B------:R0:W1:Y:S01]  /*6070*/  SYNCS.PHASECHK.TRANS64.TRYWAIT P1, [UR6+0x19c30], R0 ;  /* 0x019c3000ff0075a7 */ /* 0x0000620008020146 */
[----:B------:R-:W-:Y:S05]  /*6080*/  @!P0 BRA `(.L_x_1788) ;  /* 0x0000000000048947 */ /* 0x000fea0003800000 */
[----:B------:R-:W-:Y:S01]  /*6090*/  BPT.TRAP 0x1 ;  /* 0x000000040000795c */ /* 0x000fe20000300000 */
.L_x_1788:
[----:B-1----:R-:W-:Y:S05]  /*60a0*/  @P1 BRA `(.L_x_1789) ;  /* 0x0000000000081947 */ /* 0x002fea0003800000 */
[----:B------:R-:W1:Y:S02]  /*60b0*/  SYNCS.PHASECHK.TRANS64.TRYWAIT P1, [UR6+0x19c30], R0 ;  /* 0x019c3000ff0075a7 */ /* 0x000e640008020146 */
[----:B-1----:R-:W-:Y:S05]  /*60c0*/  @!P1 BRA `(.L_x_1790) ;  /* 0x0000008400e89947 */ /* 0x002fea0003800000 */
.L_x_1789:
        /* <DEDUP_REMOVED lines=17> */
.L_x_1791:
[----:B------:R-:W-:Y:S01]  /*61e0*/  ULEA UR11, UR19, UR46, 0x3 ;  /* 0x0000002e130b7291 */ /* 0x000fe2000f8e183f */
[----:B01----:R-:W-:-:S05]  /*61f0*/  IMAD.U32 R0, RZ, RZ, UR17 ;  /* 0x00000011ff007e24 */ /* 0x003fca000f8e00ff */
[----:B------:R-:W-:-:S04]  /*6200*/  SHF.L.U32 R0, R0, 0x1f, RZ ;  /* 0x0000001f00007819 */ /* 0x000fc800000006ff */
[----:B------:R0:W1:Y:S01]  /*6210*/  SYNCS.PHASECHK.TRANS64.TRYWAIT P1, [UR11+0x19c50], R0 ;  /* 0x019c5000ff0075a7 */ /* 0x000062000802014b */
[----:B------:R-:W-:Y:S05]  /*6220*/  @!P0 BRA `(.L_x_1792) ;  /* 0x0000000000048947 */ /* 0x000fea0003800000 */
[----:B------:R-:W-:Y:S01]  /*6230*/  BPT.TRAP 0x1 ;  /* 0x000000040000795c */ /* 0x000fe20000300000 */
.L_x_1792:
[----:B-1----:R-:W-:Y:S05]  /*6240*/  @P1 BRA `(.L_x_1793) ;  /* 0x0000000000081947 */ /* 0x002fea0003800000 */
[----:B------:R-:W1:Y:S02]  /*6250*/  SYNCS.PHASECHK.TRANS64.TRYWAIT P1, [UR11+0x19c50], R0 ;  /* 0x019c5000ff0075a7 */ /* 0x000e64000802014b */
[----:B-1----:R-:W-:Y:S05]  /*6260*/  @!P1 BRA `(.L_x_1794) ;  /* 0x0000008400989947 */ /* 0x002fea0003800000 */
.L_x_1793:
        /* <DEDUP_REMOVED lines=27> */
.L_x_1795:
[----:B------:R-:W-:Y:S01]  /*6420*/  FMNMX.FTZ R2, R26, R7, !PT ;  /* 0x000000071a027209 */ /* 0x000fe20007810000 */
[----:B------:R-:W-:Y:S01]  /*6430*/  IMAD.U32 R13, RZ, RZ, UR42 ;  /* 0x0000002aff0d7e24 */ /* 0x000fe2000f8e00ff */
        /* <DEDUP_REMOVED lines=75> */
[----:B------:R-:W-:Y:S02]  /*68f0*/  FADD.FTZ R6, -R0, R7 ;  /* 0x0000000700067221 */ /* 0x000fe40000010100 */
[----:B------:R-:W-:-:S01]  /*6900*/  FFMA.FTZ R7, R2, R13, -8 ;  /* 0xc100000002077423 */ /* 0x000fc2000001000d */
[----:B------:R-:W-:Y:S01]  /*6910*/  FADD.FTZ R5, -R2, R5 ;  /* 0x0000000502057221 */ /* 0x000fe20000010100 */
[----:B------:R-:W-:Y:S02]  /*6920*/  FMUL.FTZ R6, R6, UR42 ;  /* 0x0000002a06067c20 */ /* 0x000fe40008410000 */
[--C-:B------:R-:W-:Y:S01]  /*6930*/  FFMA.FTZ R9, R25, UR42, -R7.reuse ;  /* 0x0000002a19097c23 */ /* 0x100fe20008010807 */
[----:B------:R-:W-:-:S01]  /*6940*/  FFMA.FTZ R25, R45, UR42, -R7 ;  /* 0x0000002a2d197c23 */ /* 0x000fc20008010807 */
[--C-:B------:R-:W-:Y:S01]  /*6950*/  FFMA.FTZ R45, R65, UR42, -R7.reuse ;  /* 0x0000002a412d7c23 */ /* 0x100fe20008010807 */
[----:B------:R-:W-:Y:S02]  /*6960*/  IMAD.U32 R65, RZ, RZ, UR42 ;  /* 0x0000002aff417e24 */ /* 0x000fe4000f8e00ff */
[--C-:B------:R-:W-:Y:S01]  /*6970*/  FFMA.FTZ R11, R29, UR42, -R7.reuse ;  /* 0x0000002a1d0b7c23 */ /* 0x100fe20008010807 */
[----:B------:R-:W-:-:S01]  /*6980*/  FFMA.FTZ R29, R49, UR42, -R7 ;  /* 0x0000002a311d7c23 */ /* 0x000fc20008010807 */
[----:B------:R-:W-:Y:S01]  /*6990*/  FMUL.FTZ R5, R5, UR42 ;  /* 0x0000002a05057c20 */ /* 0x000fe20008410000 */
[----:B------:R-:W-:-:S01]  /*69a0*/  FFMA.FTZ R65, R0, R65, -8 ;  /* 0xc100000000417423 */ /* 0x000fc20000010041 */
[--C-:B------:R-:W-:Y:S01]  /*69b0*/  FFMA.FTZ R8, R24, UR42, -R7.reuse ;  /* 0x0000002a18087c23 */ /* 0x100fe20008010807 */
[----:B------:R-:W-:-:S01]  /*69c0*/  FFMA.FTZ R49, R69, UR42, -R7 ;  /* 0x0000002a45317c23 */ /* 0x000fc20008010807 */
        /* <DEDUP_REMOVED lines=25> */
[----:B------:R-:W-:-:S01]  /*6b60*/  FFMA.FTZ R47, R50, UR42, -R65 ;  /* 0x0000002a322f7c23 */ /* 0x000fc20008010841 */
[----:B------:R-:W-:Y:S01]  /*6b70*/  FFMA.FTZ R50, R51, UR42, -R65 ;  /* 0x0000002a33327c23 */ /* 0x000fe20008010841 */
[----:B------:R-:W-:-:S01]  /*6b80*/  FFMA.FTZ R20, R40, UR42, -R7 ;  /* 0x0000002a28147c23 */ /* 0x000fc20008010807 */
[--C-:B------:R-:W-:Y:S01]  /*6b90*/  FFMA.FTZ R51, R54, UR42, -R65.reuse ;  /* 0x0000002a36337c23 */ /* 0x100fe20008010841 */
[----:B------:R-:W-:-:S01]  /*6ba0*/  FFMA.FTZ R54, R55, UR42, -R65 ;  /* 0x0000002a37367c23 */ /* 0x000fc20008010841 */
[--C-:B------:R-:W-:Y:S01]  /*6bb0*/  FFMA.FTZ R55, R58, UR42, -R65.reuse ;  /* 0x0000002a3a377c23 */ /* 0x100fe20008010841 */
[----:B------:R-:W-:-:S01]  /*6bc0*/  FFMA.FTZ R58, R59, UR42, -R65 ;  /* 0x0000002a3b3a7c23 */ /* 0x000fc20008010841 */
[----:B------:R-:W2:Y:S01]  /*6bd0*/  MUFU.EX2 R9, R9 ;  /* 0x0000000900097308 */ /* 0x000ea20000000800 */
[----:B0-----:R-:W-:-:S01]  /*6be0*/  FFMA.FTZ R4, R5, R4, R8 ;  /* 0x0000000405047223 */ /* 0x001fc20000010008 */
[----:B------:R-:W-:Y:S01]  /*6bf0*/  FFMA.FTZ R21, R41, UR42, -R7 ;  /* 0x0000002a29157c23 */ /* 0x000fe20008010807 */
[----:B------:R-:W-:-:S01]  /*6c00*/  FFMA.FTZ R59, R62, UR42, -R65 ;  /* 0x0000002a3e3b7c23 */ /* 0x000fc20008010841 */
[--C-:B------:R-:W-:Y:S01]  /*6c10*/  FFMA.FTZ R62, R63, UR42, -R65.reuse ;  /* 0x0000002a3f3e7c23 */ /* 0x100fe20008010841 */
[----:B------:R-:W-:-:S01]  /*6c20*/  FFMA.FTZ R63, R66, UR42, -R65 ;  /* 0x0000002a423f7c23 */ /* 0x000fc20008010841 */
[--C-:B------:R-:W-:Y:S01]  /*6c30*/  FFMA.FTZ R24, R44, UR42, -R7.reuse ;  /* 0x0000002a2c187c23 */ /* 0x100fe20008010807 */
[----:B------:R-:W-:-:S01]  /*6c40*/  FFMA.FTZ R32, R52, UR42, -R7 ;  /* 0x0000002a34207c23 */ /* 0x000fc20008010807 */
[----:B------:R-:W0:Y:S01]  /*6c50*/  MUFU.EX2 R26, R26 ;  /* 0x0000001a001a7308 */ /* 0x000e220000000800 */
[----:B-1----:R-:W-:-:S01]  /*6c60*/  FFMA.FTZ R3, R6, R3, R69 ;  /* 0x0000000306037223 */ /* 0x002fc20000010045 */
[--C-:B------:R-:W-:Y:S01]  /*6c70*/  FFMA.FTZ R36, R56, UR42, -R7.reuse ;  /* 0x0000002a38247c23 */ /* 0x100fe20008010807 */
[----:B------:R-:W-:-:S01]  /*6c80*/  FFMA.FTZ R37, R57, UR42, -R7 ;  /* 0x0000002a39257c23 */ /* 0x000fc20008010807 */
[--C-:B------:R-:W-:Y:S01]  /*6c90*/  FFMA.FTZ R52, R72, UR42, -R7.reuse ;  /* 0x0000002a48347c23 */ /* 0x100fe20008010807 */
[----:B------:R-:W-:-:S01]  /*6ca0*/  FFMA.FTZ R40, R60, UR42, -R7 ;  /* 0x0000002a3c287c23 */ /* 0x000fc20008010807 */
[--C-:B------:R-:W-:Y:S01]  /*6cb0*/  FFMA.FTZ R41, R61, UR42, -R7.reuse ;  /* 0x0000002a3d297c23 */ /* 0x100fe20008010807 */
[----:B------:R-:W-:-:S01]  /*6cc0*/  FFMA.FTZ R44, R64, UR42, -R7 ;  /* 0x0000002a402c7c23 */ /* 0x000fc20008010807 */
[----:B------:R-:W1:Y:S01]  /*6cd0*/  MUFU.EX2 R10, R10 ;  /* 0x0000000a000a7308 */ /* 0x000e620000000800 */
[----:B--2---:R-:W-:-:S01]  /*6ce0*/  FADD.FTZ R73, R9, R4 ;  /* 0x0000000409497221 */ /* 0x004fc20000010000 */
[--C-:B------:R-:W-:Y:S01]  /*6cf0*/  FFMA.FTZ R56, R76, UR42, -R7.reuse ;  /* 0x0000002a4c387c23 */ /* 0x100fe20008010807 */
[----:B------:R-:W-:-:S01]  /*6d00*/  FFMA.FTZ R57, R77, UR42, -R7 ;  /* 0x0000002a4d397c23 */ /* 0x000fc20008010807 */
[--C-:B------:R-:W-:Y:S01]  /*6d10*/  FFMA.FTZ R60, R80, UR42, -R7.reuse ;  /* 0x0000002a503c7c23 */ /* 0x100fe20008010807 */
[----:B------:R-:W-:-:S01]  /*6d20*/  FFMA.FTZ R61, R81, UR42, -R7 ;  /* 0x0000002a513d7c23 */ /* 0x000fc20008010807 */
[--C-:B------:R-:W-:Y:S01]  /*6d30*/  FFMA.FTZ R64, R84, UR42, -R7.reuse ;  /* 0x0000002a54407c23 */ /* 0x100fe20008010807 */
[----:B------:R-:W-:-:S01]  /*6d40*/  FFMA.FTZ R7, R85, UR42, -R7 ;  /* 0x0000002a55077c23 */ /* 0x000fc20008010807 */
        /* <DEDUP_REMOVED lines=16> */
[--C-:B------:R-:W-:Y:S01]  /*6e50*/  FFMA.FTZ R66, R67, UR42, -R65.reuse ;  /* 0x0000002a43427c23 */ /* 0x100fe20008010841 */
[----:B------:R-:W-:-:S05]  /*6e60*/  FFMA.FTZ R67, R70, UR42, -R65 ;  /* 0x0000002a46437c23 */ /* 0x000fca0008010841 */
        /* <DEDUP_REMOVED lines=16> */
[----:B------:R-:W-:-:S06]  /*6f70*/  FFMA.FTZ R68, R71, UR42, -R65 ;  /* 0x0000002a47447c23 */ /* 0x000fcc0008010841 */
        /* <DEDUP_REMOVED lines=30> */
[----:B--2---:R-:W-:-:S01]  /*7160*/  FADD.FTZ R74, R36, R73 ;  /* 0x00000049244a7221 */ /* 0x004fc20000010000 */
[----:B------:R-:W-:-:S06]  /*7170*/  FFMA.FTZ R73, R79, UR42, -R65 ;  /* 0x0000002a4f497c23 */ /* 0x000fcc0008010841 */
        /* <DEDUP_REMOVED lines=66> */
.L_x_1796:
        /* <DEDUP_REMOVED lines=91> */
.L_x_1786:
[----:B------:R-:W-:Y:S06]  /*7b50*/  BAR.ARV 0x8, 0x200 ;  /* 0x0208000000007b1d */ /* 0x000fec0000002000 */
[----:B------:R-:W-:Y:S05]  /*7b60*/  @!P0 BRA `(.L_x_1798) ;  /* 0x0000000000048947 */ /* 0x000fea0003800000 */
[----:B------:R-:W-:Y:S01]  /*7b70*/  BPT.TRAP 0x1 ;  /* 0x000000040000795c */ /* 0x000fe20000300000 */
.L_x_1798:
[----:B------:R-:W-:Y:S01]  /*7b80*/  ULEA UR14, UR38, UR46, 0x3 ;  /* 0x0000002e260e7291 */ /* 0x000fe2000f8e183f */
[----:B------:R-:W-:-:S05]  /*7b90*/  IMAD.U32 R5, RZ, RZ, UR37 ;  /* 0x00000025ff057e24 */ /* 0x000fca000f8e00ff */
[----:B------:R-:W-:-:S04]  /*7ba0*/  SHF.L.U32 R5, R5, 0x1f, RZ ;  /* 0x0000001f05057819 */ /* 0x000fc800000006ff */
[----:B------:R0:W1:Y:S01]  /*7bb0*/  SYNCS.PHASECHK.TRANS64.TRYWAIT P1, [UR14+0x19c50], R5 ;  /* 0x019c5005ff0075a7 */ /* 0x000062000802014e */
[----:B------:R-:W-:Y:S05]  /*7bc0*/  @!P0 BRA `(.L_x_1799) ;  /* 0x0000000000048947 */ /* 0x000fea0003800000 */
[----:B------:R-:W-:Y:S01]  /*7bd0*/  BPT.TRAP 0x1 ;  /* 0x000000040000795c */ /* 0x000fe20000300000 */
.L_x_1799:
[----:B-1----:R-:W-:Y:S05]  /*7be0*/  @P1 BRA `(.L_x_1800) ;  /* 0x0000000000081947 */ /* 0x002fea0003800000 */
[----:B------:R-:W1:Y:S02]  /*7bf0*/  SYNCS.PHASECHK.TRANS64.TRYWAIT P1, [UR14+0x19c50], R5 ;  /* 0x019c5005ff0075a7 */ /* 0x000e64000802014e */
[----:B-1----:R-:W-:Y:S05]  /*7c00*/  @!P1 BRA `(.L_x_1801) ;  /* 0x0000006c00489947 */ /* 0x002fea0003800000 */
.L_x_1800:
        /* <DEDUP_REMOVED lines=27> */
[----:B------:R-:W-:-:S04]  /*7dc0*/  IMAD.U32 R6, RZ, RZ, UR4 ;  /* 0x00000004ff067e24 */ /* 0x000fc8000f8e00ff */
        /* <DEDUP_REMOVED lines=54> */
.L_x_1802:
        /* <DEDUP_REMOVED lines=58> */
.L_x_1766:
        /* <DEDUP_REMOVED lines=11> */
[----:B------:R-:W1:Y:S01]  /*8580*/  S2R R37, SR_SWINHI ;  /* 0x0000000000257919 */ /* 0x000e620000002f00 */
        /* <DEDUP_REMOVED lines=13> */
[----:B------:R-:W-:Y:S01]  /*8660*/  F2FP.BF16.F32.PACK_AB R25, R110, R25 ;  /* 0x000000196e19723e */ /* 0x000fe200000010ff */
[----:B0-----:R-:W-:Y:S01]  /*8670*/  IMAD.SHL.U32 R2, R38, 0x4, RZ ;  /* 0x0000000426027824 */ /* 0x001fe200078e00ff */
[----:B------:R-:W-:Y:S02]  /*8680*/  F2FP.BF16.F32.PACK_AB R11, R126, R11 ;  /* 0x0000000b7e0b723e */ /* 0x000fe400000010ff */
        /* <DEDUP_REMOVED lines=10> */
[----:B------:R-:W-:Y:S01]  /*8730*/  F2FP.BF16.F32.PACK_AB R20, R119, R20 ;  /* 0x000000147714723e */ /* 0x000fe200000010ff */
[----:B------:R-:W-:Y:S01]  /*8740*/  USHF.R.S32.HI UR13, URZ, 0x1f, UR40 ;  /* 0x0000001f3f0d7899 */ /* 0x000fe20008011428 */
[----:B------:R-:W-:Y:S01]  /*8750*/  BAR.SYNC.DEFER_BLOCKING 0x1, 0x180 ;  /* 0x0046000000007b1d */ /* 0x000fe20000010000 */
[----:B------:R-:W-:-:S05]  /*8760*/  IADD3 R4, P0, R2, UR6, RZ ;  /* 0x0000000602047c10 */ /* 0x000fca000ff1e0ff */
[----:B------:R-:W-:Y:S01]  /*8770*/  IMAD.X R5, RZ, RZ, UR7, P0 ;  /* 0x00000007ff057e24 */ /* 0x000fe200080e06ff */
[----:B------:R-:W-:-:S04]  /*8780*/  ULDC.64 UR10, c[0x0][0xb98] ;  /* 0x0002e600000a7ab9 */ /* 0x000fc80000000a00 */
[----:B------:R0:W2:Y:S01]  /*8790*/  LDG.E.CONSTANT R2, desc[UR50][R4.64] ;  /* 0x0000003204027981 */ /* 0x0000a2000c1e9900 */
[----:B------:R-:W-:Y:S02]  /*87a0*/  UIMAD UR5, UR12, UR8, URZ ;  /* 0x000000080c0572a4 */ /* 0x000fe4000f8e023f */
[----:B------:R-:W-:Y:S02]  /*87b0*/  UIMAD.WIDE.U32 UR6, UR41, UR8, URZ ;  /* 0x00000008290672a5 */ /* 0x000fe4000f8e003f */
[----:B------:R-:W-:Y:S02]  /*87c0*/  UIMAD UR5, UR41, UR9, UR5 ;  /* 0x00000009290572a4 */ /* 0x000fe4000f8e0205 */
[----:B------:R-:W-:Y:S02]  /*87d0*/  UIMAD UR8, UR13, UR10, URZ ;  /* 0x0000000a0d0872a4 */ /* 0x000fe4000f8e023f */
[----:B------:R-:W-:Y:S01]  /*87e0*/  UIADD3 UR7, UR7, UR5, URZ ;  /* 0x0000000507077290 */ /* 0x000fe2000fffe03f */
[----:B0-----:R-:W-:Y:S01]  /*87f0*/  LOP3.LUT P0, R5, R38, 0x3, RZ, 0xc0, !PT ;  /* 0x0000000326057812 */ /* 0x001fe2000780c0ff */
[----:B------:R-:W-:Y:S01]  /*8800*/  UIMAD UR8, UR40, UR11, UR8 ;  /* 0x0000000b280872a4 */ /* 0x000fe2000f8e0208 */
[----:B------:R-:W-:-:S02]  /*8810*/  MOV R38, R0 ;  /* 0x0000000000267202 */ /* 0x000fc40000000f00 */
[----:B-1----:R-:W-:Y:S01]  /*8820*/  MOV R39, R37 ;  /* 0x0000002500277202 */ /* 0x002fe20000000f00 */
[----:B------:R-:W-:Y:S01]  /*8830*/  UIMAD.WIDE.U32 UR6, UR40, UR10, UR6 ;  /* 0x0000000a280672a5 */ /* 0x000fe2000f8e0006 */
[----:B------:R-:W-:Y:S01]  /*8840*/  ISETP.EQ.OR P0, PT, R5, 0x3, !P0 ;  /* 0x000000030500780c */ /* 0x000fe20004702670 */
[----:B------:R-:W-:Y:S01]  /*8850*/  IMAD R5, R152, 0x20, R18 ;  /* 0x0000002098057824 */ /* 0x000fe200078e0212 */
[----:B------:R-:W-:Y:S01]  /*8860*/  F2FP.BF16.F32.PACK_AB R4, R111, R26 ;  /* 0x0000001a6f04723e */ /* 0x000fe200000010ff */
[----:B------:R-:W-:Y:S01]  /*8870*/  ULDC UR5, c[0x0][0xa88] ;  /* 0x0002a20000057ab9 */ /* 0x000fe20000000800 */
[----:B------:R-:W-:Y:S01]  /*8880*/  SEL R47, R27, R28, P0 ;  /* 0x0000001c1b2f7207 */ /* 0x000fe20000000000 */
[----:B------:R-:W-:Y:S01]  /*8890*/  ULDC.64 UR10, c[0x0][0xaf0] ;  /* 0x0002bc00000a7ab9 */ /* 0x000fe20000000a00 */
[----:B------:R-:W-:Y:S01]  /*88a0*/  SEL R33, R28, R27, P0 ;  /* 0x0000001b1c217207 */ /* 0x000fe20000000000 */
[----:B------:R-:W-:Y:S01]  /*88b0*/  IMAD.WIDE R26, R156, 0x2, R38 ;  /* 0x000000029c1a7825 */ /* 0x000fe200078e0226 */
[----:B------:R-:W-:-:S02]  /*88c0*/  SEL R53, R9, R10, P0 ;  /* 0x0000000a09357207 */ /* 0x000fc40000000000 */
[----:B------:R-:W-:Y:S01]  /*88d0*/  SEL R55, R10, R9, P0 ;  /* 0x000000090a377207 */ /* 0x000fe20000000000 */
[----:B------:R-:W-:Y:S01]  /*88e0*/  IMAD.WIDE R38, R5, 0x2, R38 ;  /* 0x0000000205267825 */ /* 0x000fe200078e0226 */
[----:B------:R-:W-:Y:S02]  /*88f0*/  IADD3 R9, P1, R26, 0x6020, RZ ;  /* 0x000060201a097810 */ /* 0x000fe40007f3e0ff */
[----:B------:R-:W-:Y:S02]  /*8900*/  SEL R41, R35, R36, P0 ;  /* 0x0000002423297207 */ /* 0x000fe40000000000 */
[----:B------:R-:W-:Y:S02]  /*8910*/  SEL R43, R36, R35, P0 ;  /* 0x00000023242b7207 */ /* 0x000fe40000000000 */
[----:B------:R-:W-:Y:S02]  /*8920*/  SEL R51, R13, R14, P0 ;  /* 0x0000000e0d337207 */ /* 0x000fe40000000000 */
[----:B------:R-:W-:-:S02]  /*8930*/  SEL R35, R14, R13, P0 ;  /* 0x0000000d0e237207 */ /* 0x000fc40000000000 */
[----:B------:R-:W-:Y:S02]  /*8940*/  LOP3.LUT R14, R9, 0x180, RZ, 0xc0, !PT ;  /* 0x00000180090e7812 */ /* 0x000fe400078ec0ff */
[----:B------:R-:W-:Y:S02]  /*8950*/  SEL R45, R31, R32, P0 ;  /* 0x000000201f2d7207 */ /* 0x000fe40000000000 */
[----:B------:R-:W-:Y:S02]  /*8960*/  SHF.R.U64 R14, R14, 0x3, RZ ;  /* 0x000000030e0e7819 */ /* 0x000fe400000012ff */
[----:B------:R-:W-:Y:S02]  /*8970*/  SEL R32, R32, R31, P0 ;  /* 0x0000001f20207207 */ /* 0x000fe40000000000 */
[----:B------:R-:W-:Y:S02]  /*8980*/  LOP3.LUT R14, R14, R9, RZ, 0x3c, !PT ;  /* 0x000000090e0e7212 */ /* 0x000fe400078e3cff */
[----:B------:R-:W0:Y:S01]  /*8990*/  LDC R9, c[0x0][0xbe8] ;  /* 0x0002fa00ff097b82 */ /* 0x000e220000000800 */
[----:B------:R-:W-:-:S02]  /*89a0*/  IADD3 R31, P2, R26, 0x6000, RZ ;  /* 0x000060001a1f7810 */ /* 0x000fc40007f5e0ff */
[----:B------:R-:W-:Y:S02]  /*89b0*/  SEL R59, R29, R30, P0 ;  /* 0x0000001e1d3b7207 */ /* 0x000fe40000000000 */
[----:B------:R-:W-:Y:S02]  /*89c0*/  SEL R61, R30, R29, P0 ;  /* 0x0000001d1e3d7207 */ /* 0x000fe40000000000 */
[----:B------:R-:W-:Y:S02]  /*89d0*/  IADD3 R29, P3, R26, 0x3020, RZ ;  /* 0x000030201a1d7810 */ /* 0x000fe40007f7e0ff */
[----:B------:R-:W-:Y:S02]  /*89e0*/  SEL R63, R25, R4, P0 ;  /* 0x00000004193f7207 */ /* 0x000fe40000000000 */
[----:B------:R-:W-:Y:S01]  /*89f0*/  SEL R65, R4, R25, P0 ;  /* 0x0000001904417207 */ /* 0x000fe20000000000 */
[--C-:B------:R-:W-:Y:S01]  /*8a00*/  IMAD.X R25, RZ, RZ, R27.reuse, P2 ;  /* 0x000000ffff197224 */ /* 0x100fe200010e061b */
[----:B------:R-:W-:Y:S01]  /*8a10*/  SEL R71, R11, R12, P0 ;  /* 0x0000000c0b477207 */ /* 0x000fe20000000000 */
[----:B------:R-:W-:Y:S01]  /*8a20*/  IMAD.X R13, RZ, RZ, R27, P3 ;  /* 0x000000ffff0d7224 */ /* 0x000fe200018e061b */
[----:B------:R-:W-:-:S02]  /*8a30*/  SEL R73, R12, R11, P0 ;  /* 0x0000000b0c497207 */ /* 0x000fc40000000000 */
[----:B------:R-:W-:Y:S02]  /*8a40*/  LOP3.LUT R12, R31, 0x180, RZ, 0xc0, !PT ;  /* 0x000001801f0c7812 */ /* 0x000fe400078ec0ff */
[----:B------:R-:W-:Y:S02]  /*8a50*/  LOP3.LUT R10, R29, 0x180, RZ, 0xc0, !PT ;  /* 0x000001801d0a7812 */ /* 0x000fe400078ec0ff */
[----:B------:R-:W-:Y:S02]  /*8a60*/  SHF.R.U64 R12, R12, 0x3, RZ ;  /* 0x000000030c0c7819 */ /* 0x000fe400000012ff */
[----:B------:R-:W-:Y:S02]  /*8a70*/  SHF.R.U64 R10, R10, 0x3, RZ ;  /* 0x000000030a0a7819 */ /* 0x000fe400000012ff */
[----:B0-----:R-:W-:Y:S02]  /*8a80*/  ISETP.NE.AND P2, PT, R9, 0x1, PT ;  /* 0x000000010900780c */ /* 0x001fe40003f45270 */
[----:B------:R-:W-:-:S02]  /*8a90*/  IADD3 R79, P6, R38, 0x7800, RZ ;  /* 0x00007800264f7810 */ /* 0x000fc40007fde0ff */
[----:B------:R-:W-:Y:S02]  /*8aa0*/  SEL R49, R21, R24, P0 ;  /* 0x0000001815317207 */ /* 0x000fe40000000000 */
[----:B------:R-:W-:Y:S02]  /*8ab0*/  SEL R34, R24, R21, P0 ;  /* 0x0000001518227207 */ /* 0x000fe40000000000 */
[----:B------:R-:W-:Y:S02]  /*8ac0*/  LOP3.LUT R24, R12, R31, RZ, 0x3c, !PT ;  /* 0x0000001f0c187212 */ /* 0x000fe400078e3cff */
[----:B------:R-:W-:Y:S02]  /*8ad0*/  LOP3.LUT R12, R10, R29, RZ, 0x3c, !PT ;  /* 0x0000001d0a0c7212 */ /* 0x000fe400078e3cff */
[----:B------:R-:W-:Y:S01]  /*8ae0*/  LOP3.LUT R10, R79, 0x180, RZ, 0xc0, !PT ;  /* 0x000001804f0a7812 */ /* 0x000fe200078ec0ff */
[----:B------:R-:W0:Y:S01]  /*8af0*/  @P2 LDC R42, c[0x0][0xbec] ;  /* 0x0002fb00ff2a2b82 */ /* 0x000e220000000800 */
[----:B------:R-:W-:-:S02]  /*8b00*/  IADD3 R21, P4, R26, 0x3000, RZ ;  /* 0x000030001a157810 */ /* 0x000fc40007f9e0ff */
[----:B------:R-:W-:Y:S02]  /*8b10*/  SHF.R.U64 R10, R10, 0x3, RZ ;  /* 0x000000030a0a7819 */ /* 0x000fe400000012ff */
[----:B------:R-:W-:Y:S02]  /*8b20*/  SEL R75, R7, R6, P0 ;  /* 0x00000006074b7207 */ /* 0x000fe40000000000 */
[----:B------:R-:W-:Y:S02]  /*8b30*/  LOP3.LUT R10, R10, R79, RZ, 0x3c, !PT ;  /* 0x0000004f0a0a7212 */ /* 0x000fe400078e3cff */
[----:B------:R-:W1:Y:S01]  /*8b40*/  @P2 LDC R79, c[0x0][0xbf0] ;  /* 0x0002fc00ff4f2b82 */ /* 0x000e620000000800 */
[----:B------:R-:W-:Y:S01]  /*8b50*/  SEL R77, R6, R7, P0 ;  /* 0x00000007064d7207 */ /* 0x000fe20000000000 */
[----:B------:R-:W-:Y:S01]  /*8b60*/  IMAD.X R7, RZ, RZ, R27, P4 ;  /* 0x000000ffff077224 */ /* 0x000fe200020e061b */
[----:B------:R-:W-:Y:S02]  /*8b70*/  LOP3.LUT R6, R21, 0x180, RZ, 0xc0, !PT ;  /* 0x0000018015067812 */ /* 0x000fe400078ec0ff */
[----:B------:R-:W-:Y:S01]  /*8b80*/  MOV R68, R12 ;  /* 0x0000000c00447202 */ /* 0x000fe20000000f00 */
[----:B------:R-:W-:Y:S01]  /*8b90*/  VIADD R13, R17, UR43 ;  /* 0x0000002b110d7c36 */ /* 0x000fe20008000000 */
[----:B------:R-:W-:-:S02]  /*8ba0*/  SHF.R.U64 R6, R6, 0x3, RZ ;  /* 0x0000000306067819 */ /* 0x000fc400000012ff */
[----:B------:R-:W-:Y:S02]  /*8bb0*/  LOP3.LUT R5, R26, 0x180, RZ, 0xc0, !PT ;  /* 0x000001801a057812 */ /* 0x000fe400078ec0ff */
[----:B------:R-:W-:Y:S02]  /*8bc0*/  LOP3.LUT R6, R6, R21, RZ, 0x3c, !PT ;  /* 0x0000001506067212 */ /* 0x000fe400078e3cff */
[----:B------:R-:W-:Y:S02]  /*8bd0*/  IADD3 R11, P5, R26, 0x20, RZ ;  /* 0x000000201a0b7810 */ /* 0x000fe40007fbe0ff */
[----:B------:R-:W-:Y:S02]  /*8be0*/  SEL R67, R15, R20, P0 ;  /* 0x000000140f437207 */ /* 0x000fe40000000000 */
[----:B------:R-:W-:Y:S01]  /*8bf0*/  SEL R69, R20, R15, P0 ;  /* 0x0000000f14457207 */ /* 0x000fe20000000000 */
[----:B------:R-:W-:Y:S01]  /*8c00*/  IMAD.X R15, RZ, RZ, R27, P1 ;  /* 0x000000ffff0f7224 */ /* 0x000fe200008e061b */
[----:B------:R-:W-:Y:S01]  /*8c10*/  MOV R58, R6 ;  /* 0x00000006003a7202 */ /* 0x000fe20000000f00 */
[----:B0-----:R-:W-:Y:S01]  /*8c20*/  @P2 IMAD.HI.U32 R6, R13, R42, RZ ;  /* 0x0000002a0d062227 */ /* 0x001fe200078e00ff */
[----:B------:R-:W-:-:S02]  /*8c30*/  IADD3 R37, P1, R38, 0x1800, RZ ;  /* 0x0000180026257810 */ /* 0x000fc40007f3e0ff */
[----:B------:R-:W-:Y:S01]  /*8c40*/  SHF.R.U64 R5, R5, 0x3, RZ ;  /* 0x0000000305057819 */ /* 0x000fe200000012ff */
[----:B------:R-:W-:Y:S01]  /*8c50*/  IMAD.MOV.U32 R7, RZ, RZ, R13 ;  /* 0x000000ffff077224 */ /* 0x000fe200078e000d */
[----:B------:R-:W-:Y:S02]  /*8c60*/  LOP3.LUT R4, R11, 0x180, RZ, 0xc0, !PT ;  /* 0x000001800b047812 */ /* 0x000fe400078ec0ff */
[----:B------:R-:W-:Y:S02]  /*8c70*/  LOP3.LUT R36, R37, 0x180, RZ, 0xc0, !PT ;  /* 0x0000018025247812 */ /* 0x000fe400078ec0ff */
[----:B------:R-:W-:Y:S01]  /*8c80*/  LOP3.LUT R26, R5, R26, RZ, 0x3c, !PT ;  /* 0x0000001a051a7212 */ /* 0x000fe200078e3cff */
[----:B------:R-:W-:Y:S01]  /*8c90*/  IMAD.X R5, RZ, RZ, R27, P5 ;  /* 0x000000ffff057224 */ /* 0x000fe200028e061b */
[----:B------:R-:W-:Y:S02]  /*8ca0*/  SHF.R.U64 R4, R4, 0x3, RZ ;  /* 0x0000000304047819 */ /* 0x000fe400000012ff */
[----:B-1----:R-:W-:-:S02]  /*8cb0*/  @P2 SHF.R.U32.HI R7, RZ, R79, R6 ;  /* 0x0000004fff072219 */ /* 0x002fc40000011606 */
[----:B------:R-:W-:Y:S01]  /*8cc0*/  MOV R64, R14 ;  /* 0x0000000e00407202 */ /* 0x000fe20000000f00 */
[----:B------:R-:W-:Y:S01]  /*8cd0*/  IMAD.U32 R15, RZ, RZ, UR8 ;  /* 0x00000008ff0f7e24 */ /* 0x000fe2000f8e00ff */
[----:B------:R-:W-:Y:S01]  /*8ce0*/  SEL R57, R94, R95, P0 ;  /* 0x0000005f5e397207 */ /* 0x000fe20000000000 */
[----:B------:R-:W-:Y:S01]  /*8cf0*/  ULDC.64 UR8, c[0x0][0xae8] ;  /* 0x0002ba0000087ab9 */ /* 0x000fe20000000a00 */
[----:B------:R-:W-:Y:S02]  /*8d00*/  SEL R95, R95, R94, P0 ;  /* 0x0000005e5f5f7207 */ /* 0x000fe40000000000 */
[----:B------:R-:W-:Y:S02]  /*8d10*/  SHF.R.U64 R36, R36, 0x3, RZ ;  /* 0x0000000324247819 */ /* 0x000fe400000012ff */
[----:B------:R-:W-:Y:S02]  /*8d20*/  LOP3.LUT R4, R4, R11, RZ, 0x3c, !PT ;  /* 0x0000000b04047212 */ /* 0x000fe400078e3cff */
[----:B------:R-:W-:Y:S01]  /*8d30*/  MOV R40, R26 ;  /* 0x0000001a00287202 */ /* 0x000fe20000000f00 */
[----:B------:R-:W-:Y:S01]  /*8d40*/  IMAD.MOV R26, RZ, RZ, -R7 ;  /* 0x000000ffff1a7224 */ /* 0x000fe200078e0a07 */
[----:B------:R-:W-:Y:S01]  /*8d50*/  LOP3.LUT R36, R36, R37, RZ, 0x3c, !PT ;  /* 0x0000002524247212 */ /* 0x000fe200078e3cff */
[----:B------:R-:W-:Y:S01]  /*8d60*/  IMAD.X R37, RZ, RZ, R39, P1 ;  /* 0x000000ffff257224 */ /* 0x000fe200008e0627 */
[----:B------:R-:W-:-:S02]  /*8d70*/  MOV R66, R24 ;  /* 0x0000001800427202 */ /* 0x000fc40000000f00 */
[----:B------:R-:W-:Y:S01]  /*8d80*/  MOV R70, R4 ;  /* 0x0000000400467202 */ /* 0x000fe20000000f00 */
[----:B------:R-:W-:Y:S01]  /*8d90*/  IMAD R5, R9, R26, R13 ;  /* 0x0000001a09057224 */ /* 0x000fe200078e020d */
[----:B------:R-:W-:Y:S02]  /*8da0*/  SHF.R.S32.HI R4, RZ, 0x1f, R7 ;  /* 0x0000001fff047819 */ /* 0x000fe40000011407 */
[----:B------:R-:W-:Y:S02]  /*8db0*/  IADD3 R12, P1, R7, UR6, RZ ;  /* 0x00000006070c7c10 */ /* 0x000fe4000ff3e0ff */
[----:B------:R-:W-:Y:S02]  /*8dc0*/  IADD3 R29, P4, R38, 0x4800, RZ ;  /* 0x00004800261d7810 */ /* 0x000fe40007f9e0ff */
[----:B------:R-:W-:Y:S01]  /*8dd0*/  IADD3.X R13, R4, UR7, R15, P1, !PT ;  /* 0x00000007040d7c10 */ /* 0x000fe20008ffe40f */
[----:B------:R-:W-:Y:S01]  /*8de0*/  ULDC.64 UR6, c[0x0][0xb88] ;  /* 0x0002e20000067ab9 */ /* 0x000fe20000000a00 */
[----:B------:R-:W-:-:S02]  /*8df0*/  SHF.R.S32.HI R4, RZ, 0x1f, R5 ;  /* 0x0000001fff047819 */ /* 0x000fc40000011405 */
[----:B------:R-:W-:Y:S01]  /*8e00*/  IADD3 R31, P3, R38, 0x3000, RZ ;  /* 0x00003000261f7810 */ /* 0x000fe20007f7e0ff */
[----:B------:R-:W-:Y:S01]  /*8e10*/  IMAD.WIDE.U32 R12, R5, UR6, R12 ;  /* 0x00000006050c7c25 */ /* 0x000fe2000f8e000c */
[----:B------:R-:W-:Y:S02]  /*8e20*/  LOP3.LUT R28, R29, 0x180, RZ, 0xc0, !PT ;  /* 0x000001801d1c7812 */ /* 0x000fe400078ec0ff */
[----:B------:R-:W-:Y:S01]  /*8e30*/  LOP3.LUT R30, R31, 0x180, RZ, 0xc0, !PT ;  /* 0x000001801f1e7812 */ /* 0x000fe200078ec0ff */
[----:B------:R-:W-:Y:S01]  /*8e40*/  IMAD R4, R4, UR6, RZ ;  /* 0x0000000604047c24 */ /* 0x000fe2000f8e02ff */
[----:B------:R-:W-:Y:S02]  /*8e50*/  SHF.R.U64 R28, R28, 0x3, RZ ;  /* 0x000000031c1c7819 */ /* 0x000fe400000012ff */
[----:B------:R-:W-:Y:S01]  /*8e60*/  SHF.R.U64 R30, R30, 0x3, RZ ;  /* 0x000000031e1e7819 */ /* 0x000fe200000012ff */
[----:B------:R-:W-:Y:S01]  /*8e70*/  IMAD R25, R5, UR7, R4 ;  /* 0x0000000705197c24 */ /* 0x000fe2000f8e0204 */
[----:B------:R-:W-:Y:S01]  /*8e80*/  LOP3.LUT R28, R28, R29, RZ, 0x3c, !PT ;  /* 0x0000001d1c1c7212 */ /* 0x000fe200078e3cff */
[----:B------:R-:W-:Y:S01]  /*8e90*/  ULDC.64 UR6, c[0x0][0xb50] ;  /* 0x0002d40000067ab9 */ /* 0x000fe20000000a00 */
[----:B------:R-:W-:Y:S01]  /*8ea0*/  IMAD.X R29, RZ, RZ, R39, P4 ;  /* 0x000000ffff1d7224 */ /* 0x000fe200020e0627 */
[----:B------:R-:W-:Y:S01]  /*8eb0*/  LOP3.LUT P1, RZ, R153, 0x3, RZ, 0xc0, !PT ;  /* 0x0000000399ff7812 */ /* 0x000fe2000782c0ff */
[----:B------:R-:W-:Y:S01]  /*8ec0*/  IMAD.IADD R13, R13, 0x1, R25 ;  /* 0x000000010d0d7824 */ /* 0x000fe200078e0219 */
[----:B------:R-:W-:Y:S01]  /*8ed0*/  LOP3.LUT R30, R30, R31, RZ, 0x3c, !PT ;  /* 0x0000001f1e1e7212 */ /* 0x000fe200078e3cff */
[----:B------:R-:W-:Y:S01]  /*8ee0*/  IMAD.X R31, RZ, RZ, R39, P3 ;  /* 0x000000ffff1f7224 */ /* 0x000fe200018e0627 */
[----:B------:R-:W-:-:S02]  /*8ef0*/  IADD3 R21, P5, R38, 0x6000, RZ ;  /* 0x0000600026157810 */ /* 0x000fc40007fbe0ff */
[----:B------:R-:W-:Y:S02]  /*8f00*/  LOP3.LUT R11, R38, 0x180, RZ, 0xc0, !PT ;  /* 0x00000180260b7812 */ /* 0x000fe400078ec0ff */
[----:B------:R-:W-:Y:S02]  /*8f10*/  LOP3.LUT R20, R21, 0x180, RZ, 0xc0, !PT ;  /* 0x0000018015147812 */ /* 0x000fe400078ec0ff */
[----:B------:R-:W-:Y:S02]  /*8f20*/  SHF.R.U64 R11, R11, 0x3, RZ ;  /* 0x000000030b0b7819 */ /* 0x000fe400000012ff */
[----:B------:R-:W-:Y:S02]  /*8f30*/  SHF.R.U64 R20, R20, 0x3, RZ ;  /* 0x0000000314147819 */ /* 0x000fe400000012ff */
[----:B------:R-:W-:Y:S01]  /*8f40*/  LOP3.LUT R38, R11, R38, RZ, 0x3c, !PT ;  /* 0x000000260b267212 */ /* 0x000fe200078e3cff */
[--C-:B------:R-:W-:Y:S01]  /*8f50*/  IMAD.X R11, RZ, RZ, R39.reuse, P6 ;  /* 0x000000ffff0b7224 */ /* 0x100fe200030e0627 */
[----:B------:R-:W-:Y:S01]  /*8f60*/  LOP3.LUT R20, R20, R21, RZ, 0x3c, !PT ;  /* 0x0000001514147212 */ /* 0x000fe200078e3cff */
[----:B------:R-:W-:-:S02]  /*8f70*/  IMAD.X R21, RZ, RZ, R39, P5 ;  /* 0x000000ffff157224 */ /* 0x000fc400028e0627 */
[----:B------:R-:W-:Y:S01]  /*8f80*/  VIADD R0, R0, 0x19c20 ;  /* 0x00019c2000007836 */ /* 0x000fe20000000000 */
        /* <DEDUP_REMOVED lines=12> */
[----:B------:R0:W2:Y:S01]  /*9050*/  SHFL.IDX PT, R26, R33, R14, 0x1c1f ;  /* 0x001c1f0e211a7589 */ /* 0x0000a200000e0000 */
[----:B-1----:R-:W-:Y:S02]  /*9060*/  SEL R5, R57, R24, P0 ;  /* 0x0000001839057207 */ /* 0x002fe40000000000 */
[----:B------:R-:W-:Y:S01]  /*9070*/  SEL R7, R24, R57, P0 ;  /* 0x0000003918077207 */ /* 0x000fe20000000000 */
[----:B------:R-:W-:Y:S04]  /*9080*/  SHFL.IDX PT, R48, R61, R14, 0x1c1f ;  /* 0x001c1f0e3d307589 */ /* 0x000fe800000e0000 */
[----:B------:R-:W1:Y:S01]  /*9090*/  SHFL.IDX PT, R50, R65, R14, 0x1c1f ;  /* 0x001c1f0e41327589 */ /* 0x000e6200000e0000 */
[----:B0-----:R-:W-:-:S03]  /*90a0*/  LEA R33, P4, R12, UR6, 0x2 ;  /* 0x000000060c217c11 */ /* 0x001fc6000f8810ff */
[----:B------:R-:W-:Y:S04]  /*90b0*/  SHFL.IDX PT, R49, R49, R2, 0x1c1f ;  /* 0x001c1f0231317589 */ /* 0x000fe800000e0000 */
[----:B------:R-:W0:Y:S04]  /*90c0*/  SHFL.IDX PT, R34, R34, R14, 0x1c1f ;  /* 0x001c1f0e22227589 */ /* 0x000e2800000e0000 */
[----:B------:R-:W-:Y:S04]  /*90d0*/  SHFL.IDX PT, R51, R51, R2, 0x1c1f ;  /* 0x001c1f0233337589 */ /* 0x000fe800000e0000 */
[----:B------:R-:W-:Y:S01]  /*90e0*/  SHFL.IDX PT, R67, R67, R2, 0x1c1f ;  /* 0x001c1f0243437589 */ /* 0x000fe200000e0000 */
[----:B--2---:R-:W-:-:S02]  /*90f0*/  SEL R24, R47, R26, P0 ;  /* 0x0000001a2f187207 */ /* 0x004fc40000000000 */
[----:B------:R-:W-:Y:S01]  /*9100*/  SEL R26, R26, R47, P0 ;  /* 0x0000002f1a1a7207 */ /* 0x000fe20000000000 */
[----:B------:R2:W3:Y:S04]  /*9110*/  SHFL.IDX PT, R42, R35, R14, 0x1c1f ;  /* 0x001c1f0e232a7589 */ /* 0x0004e800000e0000 */
[----:B------:R-:W4:Y:S01]  /*9120*/  SHFL.IDX PT, R52, R69, R14, 0x1c1f ;  /* 0x001c1f0e45347589 */ /* 0x000f2200000e0000 */
[----:B-1----:R-:W-:Y:S02]  /*9130*/  SEL R25, R27, R50, P0 ;  /* 0x000000321b197207 */ /* 0x002fe40000000000 */
[----:B------:R-:W-:Y:S01]  /*9140*/  SEL R27, R50, R27, P0 ;  /* 0x0000001b321b7207 */ /* 0x000fe20000000000 */
[----:B------:R-:W-:Y:S01]  /*9150*/  SHFL.IDX PT, R53, R53, R2, 0x1c1f ;  /* 0x001c1f0235357589 */ /* 0x000fe200000e0000 */
[----:B--2---:R-:W-:-:S03]  /*9160*/  VIADD R35, R155, UR43 ;  /* 0x0000002b9b237c36 */ /* 0x004fc60008000000 */
[----:B------:R-:W-:Y:S01]  /*9170*/  SHFL.IDX PT, R71, R71, R2, 0x1c1f ;  /* 0x001c1f0247477589 */ /* 0x000fe200000e0000 */
[----:B------:R-:W-:-:S03]  /*9180*/  VIADD R15, R35, 0x8 ;  /* 0x00000008230f7836 */ /* 0x000fc60000000000 */
[----:B------:R-:W1:Y:S04]  /*9190*/  SHFL.IDX PT, R46, R55, R14, 0x1c1f ;  /* 0x001c1f0e372e7589 */ /* 0x000e6800000e0000 */
[----:B------:R-:W2:Y:S04]  /*91a0*/  SHFL.IDX PT, R54, R73, R14, 0x1c1f ;  /* 0x001c1f0e49367589 */ /* 0x000ea800000e0000 */
[----:B------:R0:W-:Y:S04]  /*91b0*/  SHFL.IDX PT, R75, R75, R2, 0x1c1f ;  /* 0x001c1f024b4b7589 */ /* 0x0001e800000e0000 */
[----:B------:R3:W2:Y:S04]  /*91c0*/  SHFL.IDX PT, R56, R77, R14, 0x1c1f ;  /* 0x001c1f0e4d387589 */ /* 0x0006a800000e0000 */
[----:B------:R4:W-:Y:S01]  /*91d0*/  STSM.16.M88.4 [R40], R4 ;  /* 0x0000000428007844 */ /* 0x0009e20000000200 */
[----:B0-----:R-:W-:-:S03]  /*91e0*/  IMAD R2, R9, UR5, RZ ;  /* 0x0000000509027c24 */ /* 0x001fc6000f8e02ff */
[----:B------:R-:W-:Y:S01]  /*91f0*/  SHFL.IDX PT, R60, R33, RZ, 0x1c1f ;  /* 0x001c1fff213c7589 */ /* 0x000fe200000e0000 */
[----:B---3--:R-:W-:Y:S02]  /*9200*/  SEL R14, R32, R45, P0 ;  /* 0x0000002d200e7207 */ /* 0x008fe40000000000 */
[-C--:B------:R-:W-:Y:S01]  /*9210*/  ISETP.GE.OR P3, PT, R35, R2.reuse, P1 ;  /* 0x000000022300720c */ /* 0x080fe20000f66670 */
[----:B------:R0:W-:Y:S01]  /*9220*/  SHFL.IDX PT, R62, R33, 0x1, 0x1c1f ;  /* 0x003c1f00213e7f89 */ /* 0x0001e200000e0000 */
[----:B------:R-:W-:Y:S02]  /*9230*/  LEA.HI.X R35, R12, UR7, R13, 0x2, P4 ;  /* 0x000000070c237c11 */ /* 0x000fe4000a0f140d */
[----:B------:R-:W-:Y:S02]  /*9240*/  ISETP.GE.OR P1, PT, R15, R2, P1 ;  /* 0x000000020f00720c */ /* 0x000fe40000f26670 */
[----:B------:R-:W-:Y:S01]  /*9250*/  SEL R12, R45, R32, P0 ;  /* 0x000000202d0c7207 */ /* 0x000fe20000000000 */
[----:B------:R-:W3:Y:S01]  /*9260*/  SHFL.IDX PT, R61, R35, RZ, 0x1c1f ;  /* 0x001c1fff233d7589 */ /* 0x000ee200000e0000 */
[----:B------:R-:W-:-:S02]  /*9270*/  SEL R13, R59, R48, P0 ;  /* 0x000000303b0d7207 */ /* 0x000fc40000000000 */
[----:B------:R-:W-:Y:S01]  /*9280*/  SEL R15, R48, R59, P0 ;  /* 0x0000003b300f7207 */ /* 0x000fe20000000000 */
[----:B------:R1:W3:Y:S01]  /*9290*/  SHFL.IDX PT, R63, R35, 0x1, 0x1c1f ;  /* 0x003c1f00233f7f89 */ /* 0x0002e200000e0000 */
[----:B------:R-:W-:Y:S02]  /*92a0*/  SEL R32, R49, R34, P0 ;  /* 0x0000002231207207 */ /* 0x000fe40000000000 */
[----:B------:R-:W-:Y:S01]  /*92b0*/  SEL R34, R34, R49, P0 ;  /* 0x0000003122227207 */ /* 0x000fe20000000000 */
[----:B------:R-:W-:Y:S01]  /*92c0*/  STSM.16.M88.4 [R70], R12 ;  /* 0x0000000c46007844 */ /* 0x000fe20000000200 */
[----:B----4-:R-:W-:Y:S02]  /*92d0*/  SEL R40, R51, R42, P0 ;  /* 0x0000002a33287207 */ /* 0x010fe40000000000 */
[----:B0-----:R-:W-:Y:S01]  /*92e0*/  SEL R33, R67, R52, P0 ;  /* 0x0000003443217207 */ /* 0x001fe20000000000 */
[----:B------:R-:W-:Y:S01]  /*92f0*/  STSM.16.M88.4 [R58], R24 ;  /* 0x000000183a007844 */ /* 0x000fe20000000200 */
[----:B-1----:R-:W-:-:S02]  /*9300*/  SEL R35, R52, R67, P0 ;  /* 0x0000004334237207 */ /* 0x002fc40000000000 */
[----:B------:R-:W-:Y:S02]  /*9310*/  SEL R42, R42, R51, P0 ;  /* 0x000000332a2a7207 */ /* 0x000fe40000000000 */
[----:B------:R-:W-:Y:S01]  /*9320*/  SEL R44, R53, R46, P0 ;  /* 0x0000002e352c7207 */ /* 0x000fe20000000000 */
[----:B------:R0:W-:Y:S01]  /*9330*/  STSM.16.M88.4 [R68], R32 ;  /* 0x0000002044007844 */ /* 0x0001e20000000200 */
[----:B--2---:R-:W-:Y:S02]  /*9340*/  SEL R41, R71, R54, P0 ;  /* 0x0000003647297207 */ /* 0x004fe40000000000 */
[----:B------:R-:W-:Y:S02]  /*9350*/  SEL R43, R54, R71, P0 ;  /* 0x00000047362b7207 */ /* 0x000fe40000000000 */
[----:B------:R-:W-:Y:S02]  /*9360*/  SEL R46, R46, R53, P0 ;  /* 0x000000352e2e7207 */ /* 0x000fe40000000000 */
[----:B------:R-:W-:Y:S01]  /*9370*/  SEL R45, R75, R56, P0 ;  /* 0x000000384b2d7207 */ /* 0x000fe20000000000 */
[----:B------:R-:W-:Y:S01]  /*9380*/  STSM.16.M88.4 [R66], R40 ;  /* 0x0000002842007844 */ /* 0x000fe20000000200 */
[----:B------:R-:W-:-:S05]  /*9390*/  SEL R47, R56, R75, P0 ;  /* 0x0000004b382f7207 */ /* 0x000fca0000000000 */
[----:B------:R-:W-:Y:S01]  /*93a0*/  STSM.16.M88.4 [R64], R44 ;  /* 0x0000002c40007844 */ /* 0x000fe20000000200 */
[----:B0-----:R-:W0:Y:S08]  /*93b0*/  @P2 LDC R32, c[0x0][0xbec] ;  /* 0x0002fb00ff202b82 */ /* 0x001e300000000800 */
[----:B------:R-:W-:Y:S08]  /*93c0*/  BAR.SYNC.DEFER_BLOCKING 0x1, 0x180 ;  /* 0x0046000000007b1d */ /* 0x000ff00000010000 */
[----:B------:R-:W1:Y:S01]  /*93d0*/  @P2 LDC R33, c[0x0][0xbf0] ;  /* 0x0002fc00ff212b82 */ /* 0x000e620000000800 */
[----:B------:R-:W-:-:S02]  /*93e0*/  UIMAD UR5, UR12, UR8, URZ ;  /* 0x000000080c0572a4 */ /* 0x000fc4000f8e023f */
[----:B------:R-:W-:Y:S02]  /*93f0*/  UIMAD.WIDE.U32 UR6, UR41, UR8, URZ ;  /* 0x00000008290672a5 */ /* 0x000fe4000f8e003f */
[----:B------:R-:W-:Y:S02]  /*9400*/  UIMAD UR5, UR41, UR9, UR5 ;  /* 0x00000009290572a4 */ /* 0x000fe4000f8e0205 */
[----:B------:R-:W-:Y:S01]  /*9410*/  UIMAD UR8, UR13, UR10, URZ ;  /* 0x0000000a0d0872a4 */ /* 0x000fe2000f8e023f */
[----:B---3--:R2:W-:Y:S04]  /*9420*/  @!P3 ST.E desc[UR50][R60.64], R3 ;  /* 0x000000033c00b985 */ /* 0x0085e8000c101932 */
[----:B------:R0:W-:Y:S04]  /*9430*/  @!P1 ST.E desc[UR50][R62.64], R8 ;  /* 0x000000083e009985 */ /* 0x0001e8000c101932 */
[----:B------:R3:W5:Y:S01]  /*9440*/  LD.E.128 R56, desc[UR50][R20.64] ;  /* 0x0000003214387980 */ /* 0x000762000c101d00 */
[----:B--2---:R-:W-:Y:S01]  /*9450*/  IMAD R3, R23, 0x60, R152 ;  /* 0x0000006017037824 */ /* 0x004fe200078e0298 */
[----:B------:R-:W-:-:S02]  /*9460*/  UIADD3 UR7, UR7, UR5, URZ ;  /* 0x0000000507077290 */ /* 0x000fc4000fffe03f */
[----:B------:R2:W5:Y:S01]  /*9470*/  LD.E.128 R24, desc[UR50][R10.64] ;  /* 0x000000320a187980 */ /* 0x000562000c101d00 */
[----:B---3--:R-:W-:-:S03]  /*9480*/  VIADD R21, R3, UR43 ;  /* 0x0000002b03157c36 */ /* 0x008fc60008000000 */
[----:B------:R3:W5:Y:S01]  /*9490*/  LD.E.128 R12, desc[UR50][R28.64] ;  /* 0x000000321c0c7980 */ /* 0x000762000c101d00 */
[----:B0-----:R-:W-:Y:S01]  /*94a0*/  @P2 IMAD.HI.U32 R8, R21, R32, RZ ;  /* 0x0000002015082227 */ /* 0x001fe200078e00ff */
[----:B------:R-:W-:Y:S02]  /*94b0*/  UIMAD UR5, UR40, UR11, UR8 ;  /* 0x0000000b280572a4 */ /* 0x000fe4000f8e0208 */
[----:B------:R-:W5:Y:S01]  /*94c0*/  LD.E.128 R48, desc[UR50][R38.64] ;  /* 0x0000003226307980 */ /* 0x000f62000c101d00 */
[----:B------:R-:W-:Y:S01]  /*94d0*/  UIMAD.WIDE.U32 UR40, UR40, UR10, UR6 ;  /* 0x0000000a282872a5 */ /* 0x000fe2000f8e0006 */
[----:B------:R-:W-:Y:S01]  /*94e0*/  IMAD.MOV.U32 R3, RZ, RZ, R21 ;  /* 0x000000ffff037224 */ /* 0x000fe200078e0015 */
[----:B-1----:R-:W-:Y:S01]  /*94f0*/  @P2 SHF.R.U32.HI R3, RZ, R33, R8 ;  /* 0x00000021ff032219 */ /* 0x002fe20000011608 */
[----:B------:R-:W-:Y:S01]  /*9500*/  ULDC.64 UR6, c[0x0][0xae0] ;  /* 0x0002b80000067ab9 */ /* 0x000fe20000000a00 */
[----:B------:R-:W-:Y:S01]  /*9510*/  UIADD3 UR5, UR41, UR5, URZ ;  /* 0x0000000529057290 */ /* 0x000fe2000fffe03f */
[----:B------:R-:W5:Y:S01]  /*9520*/  LD.E.128 R4, desc[UR50][R36.64] ;  /* 0x0000003224047980 */ /* 0x000f62000c101d00 */
[--C-:B------:R-:W-:Y:S01]  /*9530*/  SHF.R.S32.HI R8, RZ, 0x1f, R3.reuse ;  /* 0x0000001fff087819 */ /* 0x100fe20000011403 */
[----:B------:R-:W-:-:S02]  /*9540*/  IMAD.MOV R20, RZ, RZ, -R3 ;  /* 0x000000ffff147224 */ /* 0x000fc400078e0a03 */
[----:B--2---:R-:W-:Y:S01]  /*9550*/  IMAD.U32 R11, RZ, RZ, UR41 ;  /* 0x00000029ff0b7e24 */ /* 0x004fe2000f8e00ff */
[----:B------:R0:W5:Y:S01]  /*9560*/  LD.E.128 R52, desc[UR50][R30.64] ;  /* 0x000000321e347980 */ /* 0x000162000c101d00 */
[----:B------:R-:W-:Y:S02]  /*9570*/  IMAD R8, R8, UR6, RZ ;  /* 0x0000000608087c24 */ /* 0x000fe4000f8e02ff */
[----:B------:R-:W-:Y:S01]  /*9580*/  IMAD.U32 R10, RZ, RZ, UR40 ;  /* 0x00000028ff0a7e24 */ /* 0x000fe2000f8e00ff */
[----:B------:R-:W-:Y:S01]  /*9590*/  @!PT LDS RZ, [RZ] ;  /* 0x00000000fffff984 */ /* 0x000fe20000000800 */
[----:B------:R-:W-:Y:S01]  /*95a0*/  @!PT LDS RZ, [RZ] ;  /* 0x00000000fffff984 */ /* 0x000fe20000000800 */
[----:B------:R-:W-:Y:S01]  /*95b0*/  @!PT LDS RZ, [RZ] ;  /* 0x00000000fffff984 */ /* 0x000fe20000000800 */
[----:B------:R-:W-:Y:S01]  /*95c0*/  @!PT LDS RZ, [RZ] ;  /* 0x00000000fffff984 */ /* 0x000fe20000000800 */
[----:B------:R1:W-:Y:S06]  /*95d0*/  MEMBAR.ALL.CTA ;  /* 0x0000000000007992 */ /* 0x0003ec0000008000 */
[----:B-1----:R-:W1:Y:S01]  /*95e0*/  FENCE.VIEW.ASYNC.S ;  /* 0x00000000000073c6 */ /* 0x002e620000000000 */
[----:B------:R-:W-:-:S02]  /*95f0*/  IMAD.U32 R11, RZ, RZ, UR5 ;  /* 0x00000005ff0b7e24 */ /* 0x000fc4000f8e00ff */
[----:B------:R-:W-:Y:S02]  /*9600*/  IMAD R21, R9, R20, R21 ;  /* 0x0000001409157224 */ /* 0x000fe400078e0215 */
[C---:B---3--:R-:W-:Y:S02]  /*9610*/  IMAD R29, R3.reuse, UR7, R8 ;  /* 0x00000007031d7c24 */ /* 0x048fe4000f8e0208 */
[----:B------:R-:W-:Y:S01]  /*9620*/  IMAD.WIDE.U32 R8, R3, UR6, R10 ;  /* 0x0000000603087c25 */ /* 0x000fe2000f8e000a */
[----:B------:R-:W-:Y:S01]  /*9630*/  SHF.R.S32.HI R3, RZ, 0x1f, R21 ;  /* 0x0000001fff037819 */ /* 0x000fe20000011415 */
[----:B------:R-:W-:Y:S02]  /*9640*/  ULDC.64 UR6, c[0x0][0xad8] ;  /* 0x0002b60000067ab9 */ /* 0x000fe40000000a00 */
[----:B------:R-:W-:Y:S02]  /*9650*/  IMAD.IADD R9, R9, 0x1, R29 ;  /* 0x0000000109097824 */ /* 0x000fe400078e021d */
[----:B------:R-:W-:-:S02]  /*9660*/  IMAD R10, R3, UR6, RZ ;  /* 0x00000006030a7c24 */ /* 0x000fc4000f8e02ff */
[----:B------:R-:W-:Y:S02]  /*9670*/  VIADD R33, R152, UR43 ;  /* 0x0000002b98217c36 */ /* 0x000fe40008000000 */
[C---:B------:R-:W-:Y:S02]  /*9680*/  IMAD R3, R21.reuse, UR7, R10 ;  /* 0x0000000715037c24 */ /* 0x040fe4000f8e020a */
[----:B------:R-:W-:Y:S01]  /*9690*/  IMAD.WIDE.U32 R8, R21, UR6, R8 ;  /* 0x0000000615087c25 */ /* 0x000fe2000f8e0008 */
[----:B------:R-:W-:Y:S01]  /*96a0*/  ISETP.GE.AND P0, PT, R33, R2, PT ;  /* 0x000000022100720c */ /* 0x000fe20003f06270 */
[----:B------:R-:W-:Y:S02]  /*96b0*/  ULDC.64 UR6, c[0x0][0xa80] ;  /* 0x0002a00000067ab9 */ /* 0x000fe40000000a00 */
[----:B------:R-:W-:Y:S01]  /*96c0*/  IMAD.IADD R3, R9, 0x1, R3 ;  /* 0x0000000109037824 */ /* 0x000fe200078e0203 */
[----:B0-----:R-:W-:Y:S02]  /*96d0*/  LEA R30, P1, R8, UR6, 0x1 ;  /* 0x00000006081e7c11 */ /* 0x001fe4000f8208ff */
[----:B------:R-:W-:-:S02]  /*96e0*/  PRMT R0, RZ, 0x654, R0 ;  /* 0x00000654ff007816 */ /* 0x000fc40000000000 */
[----:B------:R-:W-:Y:S01]  /*96f0*/  LEA.HI.X R31, R8, UR7, R3, 0x1, P1 ;  /* 0x00000007081f7c11 */ /* 0x000fe200088f0c03 */
[----:B-1----:R0:W1:Y:S01]  /*9700*/  SHFL.IDX PT, R10, R30, RZ, 0x1c1f ;  /* 0x001c1fff1e0a7589 */ /* 0x00206200000e0000 */
[----:B------:R0:W-:Y:S01]  /*9710*/  SYNCS.ARRIVE.TRANS64.RED.A1T0 RZ, [R0+URZ], RZ ;  /* 0x000000ff00ff79a7 */ /* 0x0001e2000810043f */
[----:B------:R-:W-:Y:S02]  /*9720*/  BSSY B1, `(.L_x_1805) ;  /* 0x0000010000017945 */ /* 0x000fe40003800000 */
[----:B------:R0:W2:Y:S01]  /*9730*/  SHFL.IDX PT, R11, R31, RZ, 0x1c1f ;  /* 0x001c1fff1f0b7589 */ /* 0x0000a200000e0000 */
        /* <DEDUP_REMOVED lines=14> */
.L_x_1806:
[----:B------:R-:W-:Y:S05]  /*9820*/  BSYNC B1 ;  /* 0x0000000000017941 */ /* 0x000fea0003800000 */
.L_x_1805:
[----:B------:R-:W-:Y:S01]  /*9830*/  VIADD R3, R33, 0x60 ;  /* 0x0000006021037836 */ /* 0x000fe20000000000 */
[----:B---3--:R3:W4:Y:S04]  /*9840*/  SHFL.IDX PT, R9, R31, 0x1, 0x1c1f ;  /* 0x003c1f001f097f89 */ /* 0x00872800000e0000 */
[----:B------:R-:W-:Y:S01]  /*9850*/  ISETP.GE.AND P0, PT, R3, R2, PT ;  /* 0x000000020300720c */ /* 0x000fe20003f06270 */
[----:B------:R3:W0:-:S12]  /*9860*/  SHFL.IDX PT, R8, R30, 0x1, 0x1c1f ;  /* 0x003c1f001e087f89 */ /* 0x00061800000e0000 */
[----:B---3--:R-:W-:Y:S05]  /*9870*/  @P0 BRA `(.L_x_1807) ;  /* 0x0000000800300947 */ /* 0x008fea0003800000 */
[----:B------:R-:W-:Y:S02]  /*9880*/  ULDC UR5, c[0x0][0xac8] ;  /* 0x0002b20000057ab9 */ /* 0x000fe40000000800 */
[----:B------:R-:W-:Y:S02]  /*9890*/  ISETP.GE.AND P2, PT, R19, UR5, PT ;  /* 0x0000000513007c0c */ /* 0x000fe4000bf46270 */
[----:B------:R-:W-:-:S11]  /*98a0*/  ISETP.GE.AND P1, PT, R18, UR5, PT ;  /* 0x0000000512007c0c */ /* 0x000fd6000bf26270 */
[C---:B01----:R-:W-:Y:S02]  /*98b0*/  @!P2 LEA R10, P0, R19.reuse, R8, 0x1 ;  /* 0x00000008130aa211 */ /* 0x043fe400078008ff */
[----:B----4-:R-:W-:Y:S02]  /*98c0*/  @!P1 IMAD.WIDE R2, R18, 0x2, R8 ;  /* 0x0000000212029825 */ /* 0x010fe400078e0208 */
[----:B--2---:R-:W-:Y:S02]  /*98d0*/  @!P2 LEA.HI.X R11, R19, R9, R72, 0x1, P0 ;  /* 0x00000009130ba211 */ /* 0x004fe400000f0c48 */
[----:B------:R-:W-:Y:S01]  /*98e0*/  ISETP.GE.AND P0, PT, R22, UR5, PT ;  /* 0x0000000516007c0c */ /* 0x000fe2000bf06270 */
[----:B-----5:R3:W-:Y:S04]  /*98f0*/  @!P1 ST.E.128 desc[UR50][R2.64], R4 ;  /* 0x0000000402009985 */ /* 0x0207e8000c101d32 */
[----:B------:R3:W-:Y:S08]  /*9900*/  @!P2 ST.E.128 desc[UR50][R10.64], R12 ;  /* 0x0000000c0a00a985 */ /* 0x0007f0000c101d32 */
[----:B------:R-:W-:Y:S05]  /*9910*/  @P0 BRA `(.L_x_1807) ;  /* 0x0000000800080947 */ /* 0x000fea0003800000 */
[----:B---3--:R-:W-:-:S04]  /*9920*/  LEA R2, P0, R22, R8, 0x1 ;  /* 0x0000000816027211 */ /* 0x008fc800078008ff */
[----:B------:R-:W-:-:S05]  /*9930*/  LEA.HI.X R3, R22, R9, R157, 0x1, P0 ;  /* 0x0000000916037211 */ /* 0x000fca00000f0c9d */
[----:B------:R0:W-:Y:S01]  /*9940*/  ST.E.128 desc[UR50][R2.64], R24 ;  /* 0x0000001802007985 */ /* 0x0001e2000c101d32 */
[----:B------:R-:W-:Y:S05]  /*9950*/  BRA `(.L_x_1807) ;  /* 0x0000000400f87947 */ /* 0x000fea0003800000 */
.L_x_1804:
        /* <DEDUP_REMOVED lines=52> */
.L_x_1809:
[----:B------:R-:W-:Y:S05]  /*9ca0*/  BSYNC B1 ;  /* 0x0000000000017941 */ /* 0x000fea0003800000 */
.L_x_1808:
        /* <DEDUP_REMOVED lines=12> */
[----:B-1----:R-:W-:-:S03]  /*9d70*/  @P1 SHF.R.U32.HI R5, RZ, R11, R0 ;  /* 0x0000000bff051219 */ /* 0x002fc60000011600 */
[----:B------:R-:W-:Y:S01]  /*9d80*/  UIMAD UR5, UR40, UR11, UR5 ;  /* 0x0000000b280572a4 */ /* 0x000fe2000f8e0205 */
[--C-:B------:R-:W-:Y:S01]  /*9d90*/  SHF.R.S32.HI R0, RZ, 0x1f, R5.reuse ;  /* 0x0000001fff007819 */ /* 0x100fe20000011405 */
[----:B------:R-:W-:Y:S01]  /*9da0*/  UIMAD.WIDE.U32 UR40, UR40, UR10, UR6 ;  /* 0x0000000a282872a5 */ /* 0x000fe2000f8e0006 */
[----:B------:R-:W-:Y:S02]  /*9db0*/  IMAD.MOV R7, RZ, RZ, -R5 ;  /* 0x000000ffff077224 */ /* 0x000fe400078e0a05 */
[----:B------:R-:W-:Y:S01]  /*9dc0*/  ULDC.64 UR6, c[0x0][0xae0] ;  /* 0x0002b80000067ab9 */ /* 0x000fe20000000a00 */
[----:B------:R-:W-:Y:S01]  /*9dd0*/  UIADD3 UR5, UR41, UR5, URZ ;  /* 0x0000000529057290 */ /* 0x000fe2000fffe03f */
[----:B------:R-:W-:Y:S02]  /*9de0*/  IMAD R7, R8, R7, R6 ;  /* 0x0000000708077224 */ /* 0x000fe400078e0206 */
[----:B------:R-:W-:Y:S02]  /*9df0*/  IMAD R0, R0, UR6, RZ ;  /* 0x0000000600007c24 */ /* 0x000fe4000f8e02ff */
[----:B------:R-:W-:-:S02]  /*9e00*/  IMAD.U32 R3, RZ, RZ, UR41 ;  /* 0x00000029ff037e24 */ /* 0x000fc4000f8e00ff */
[----:B------:R-:W-:Y:S02]  /*9e10*/  IMAD.U32 R2, RZ, RZ, UR40 ;  /* 0x00000028ff027e24 */ /* 0x000fe4000f8e00ff */
[----:B------:R-:W-:Y:S01]  /*9e20*/  IMAD.U32 R3, RZ, RZ, UR5 ;  /* 0x00000005ff037e24 */ /* 0x000fe2000f8e00ff */
[----:B------:R-:W-:Y:S01]  /*9e30*/  ULDC UR5, c[0x0][0xa88] ;  /* 0x0002a20000057ab9 */ /* 0x000fe20000000800 */
[C---:B------:R-:W-:Y:S01]  /*9e40*/  IMAD R9, R5.reuse, UR7, R0 ;  /* 0x0000000705097c24 */ /* 0x040fe2000f8e0200 */
[----:B------:R-:W-:Y:S01]  /*9e50*/  SHF.R.S32.HI R0, RZ, 0x1f, R7 ;  /* 0x0000001fff007819 */ /* 0x000fe20000011407 */
[----:B------:R-:W-:Y:S01]  /*9e60*/  IMAD.WIDE.U32 R2, R5, UR6, R2 ;  /* 0x0000000605027c25 */ /* 0x000fe2000f8e0002 */
[----:B------:R-:W-:-:S03]  /*9e70*/  ULDC.64 UR6, c[0x0][0xad8] ;  /* 0x0002b60000067ab9 */ /* 0x000fc60000000a00 */
        /* <DEDUP_REMOVED lines=26> */
.L_x_1811:
[----:B------:R-:W-:Y:S05]  /*a020*/  BSYNC B1 ;  /* 0x0000000000017941 */ /* 0x000fea0003800000 */
.L_x_1810:
        /* <DEDUP_REMOVED lines=17> */
.L_x_1807:
[----:B------:R-:W-:Y:S05]  /*a140*/  BSYNC B0 ;  /* 0x0000000000007941 */ /* 0x000fea0003800000 */
.L_x_1803:
[----:B------:R-:W-:Y:S02]  /*a150*/  ULDC UR5, c[0x0][0xc38] ;  /* 0x00030e0000057ab9 */ /* 0x000fe40000000800 */
[----:B------:R-:W-:-:S06]  /*a160*/  UISETP.GE.AND UP0, UPT, UR4, UR5, UPT ;  /* 0x000000050400728c */ /* 0x000fcc000bf06270 */
[----:B------:R-:W-:-:S13]  /*a170*/  PLOP3.LUT P0, PT, PT, PT, UP0, 0x80, 0x0 ;  /* 0x000000000000781c */ /* 0x000fda0003f0f008 */
[----:B------:R-:W-:Y:S05]  /*a180*/  @!P0 BRA `(.L_x_1812) ;  /* 0xffffff6800c48947 */ /* 0x000fea000383ffff */
[----:B------:R-:W-:Y:S05]  /*a190*/  EXIT ;  /* 0x000000000000794d */ /* 0x000fea0003800000 */
.L_x_1762:
[----:B------:R-:W-:-:S08]  /*a1a0*/  NOP ;  /* 0x0000000000007918 */ /* 0x000fd00000000000 */
[----:B------:R-:W0:-:S00]  /*a1b0*/  USETMAXREG.DEALLOC.CTAPOOL 0x20 ;  /* 0x00000020000079c8 */ /* 0x000e0000080e0500 */
[----:B0-----:R-:W-:-:S06]  /*a1c0*/  LOP3.LUT R2, R0, 0x3, RZ, 0xc0, !PT ;  /* 0x0000000300027812 */ /* 0x001fcc00078ec0ff */
[----:B------:R-:W0:Y:S01]  /*a1d0*/  S2UR UR5, SR_CTAID.X ;  /* 0x00000000000579c3 */ /* 0x000e220000002500 */
[----:B------:R-:W-:Y:S01]  /*a1e0*/  LOP3.LUT R17, R17, 0xfffff7ff, RZ, 0xc0, !PT ;  /* 0xfffff7ff11117812 */ /* 0x000fe200078ec0ff */
[----:B------:R-:W-:Y:S01]  /*a1f0*/  STL [R1+0x14], RZ ;  /* 0x000014ff01007387 */ /* 0x000fe20000100800 */
[----:B------:R-:W-:Y:S02]  /*a200*/  IMAD.MOV.U32 R23, RZ, RZ, 0x1 ;  /* 0x00000001ff177424 */ /* 0x000fe400078e00ff */
[----:B------:R-:W-:Y:S01]  /*a210*/  IMAD.MOV.U32 R22, RZ, RZ, RZ ;  /* 0x000000ffff167224 */ /* 0x000fe200078e00ff */
        /* <DEDUP_REMOVED lines=29> */
[----:B------:R-:W-:Y:S01]  /*a3f0*/  UIADD3 UR38, UR36, 0x80, -UR38 ;  /* 0x0000008024267890 */ /* 0x000fe2000fffe826 */
[C---:B0-----:R-:W-:Y:S01]  /*a400*/  IMAD.SHL.U32 R2, R12.reuse, 0x20, RZ ;  /* 0x000000200c027824 */ /* 0x041fe200078e00ff */
[----:B------:R-:W-:Y:S01]  /*a410*/  SHF.R.U32.HI R4, RZ, 0x1, R12 ;  /* 0x00000001ff047819 */ /* 0x000fe2000001160c */
[C---:B------:R-:W-:Y:S02]  /*a420*/  IMAD.SHL.U32 R5, R12.reuse, 0x80, RZ ;  /* 0x000000800c057824 */ /* 0x040fe400078e00ff */
[----:B------:R-:W-:Y:S01]  /*a430*/  IMAD.SHL.U32 R0, R12, 0x10, RZ ;  /* 0x000000100c007824 */ /* 0x000fe200078e00ff */
[----:B------:R-:W-:Y:S01]  /*a440*/  LOP3.LUT R3, R2, 0x80, RZ, 0xc0, !PT ;  /* 0x0000008002037812 */ /* 0x000fe200078ec0ff */
[C---:B------:R-:W-:Y:S01]  /*a450*/  IMAD.SHL.U32 R10, R12.reuse, 0x4, RZ ;  /* 0x000000040c0a7824 */ /* 0x040fe200078e00ff */
[----:B------:R-:W-:Y:S01]  /*a460*/  LOP3.LUT R6, R5, 0x400, RZ, 0xc0, !PT ;  /* 0x0000040005067812 */ /* 0x000fe200078ec0ff */
[----:B------:R-:W-:Y:S01]  /*a470*/  IMAD.SHL.U32 R9, R12, 0x2, RZ ;  /* 0x000000020c097824 */ /* 0x000fe200078e00ff */
[----:B------:R-:W-:-:S02]  /*a480*/  LOP3.LUT R3, R3, 0x10, R4, 0xf8, !PT ;  /* 0x0000001003037812 */ /* 0x000fc400078ef804 */
[----:B------:R-:W-:Y:S02]  /*a490*/  LOP3.LUT R11, R0, 0x10, RZ, 0xc0, !PT ;  /* 0x00000010000b7812 */ /* 0x000fe400078ec0ff */
[----:B------:R-:W-:Y:S02]  /*a4a0*/  LOP3.LUT R7, R6, 0x800, R7, 0xf8, !PT ;  /* 0x0000080006077812 */ /* 0x000fe400078ef807 */
[----:B------:R-:W-:Y:S02]  /*a4b0*/  LOP3.LUT R6, R4, 0x20, RZ, 0xc0, !PT ;  /* 0x0000002004067812 */ /* 0x000fe400078ec0ff */
[----:B------:R-:W-:Y:S02]  /*a4c0*/  LOP3.LUT R4, R3, 0x10, R10, 0x78, !PT ;  /* 0x0000001003047812 */ /* 0x000fe400078e780a */
[----:B------:R-:W-:Y:S02]  /*a4d0*/  LOP3.LUT R3, R11, 0x20, RZ, 0xfc, !PT ;  /* 0x000000200b037812 */ /* 0x000fe400078efcff */
[----:B------:R-:W-:-:S02]  /*a4e0*/  LOP3.LUT R6, R6, 0x10, R12, 0xf8, !PT ;  /* 0x0000001006067812 */ /* 0x000fc400078ef80c */
[C---:B------:R-:W-:Y:S02]  /*a4f0*/  ISETP.GE.AND P2, PT, R3.reuse, UR7, PT ;  /* 0x0000000703007c0c */ /* 0x040fe4000bf46270 */
[C---:B------:R-:W-:Y:S02]  /*a500*/  ISETP.GE.AND P0, PT, R3.reuse, UR7, PT ;  /* 0x0000000703007c0c */ /* 0x040fe4000bf06270 */
[----:B------:R-:W-:Y:S02]  /*a510*/  ISETP.GE.AND P1, PT, R3, UR8, PT ;  /* 0x0000000803007c0c */ /* 0x000fe4000bf26270 */
[----:B------:R-:W-:Y:S01]  /*a520*/  LOP3.LUT R5, R6, 0x380, R5, 0xf8, !PT ;  /* 0x0000038006057812 */ /* 0x000fe200078ef805 */
[----:B------:R-:W-:Y:S01]  /*a530*/  IMAD.MOV.U32 R6, RZ, RZ, 0x40 ;  /* 0x00000040ff067424 */ /* 0x000fe200078e00ff */
[----:B------:R-:W-:Y:S02]  /*a540*/  LOP3.LUT R3, R2, 0x360, RZ, 0xc0, !PT ;  /* 0x0000036002037812 */ /* 0x000fe400078ec0ff */
[----:B------:R-:W-:-:S02]  /*a550*/  LOP3.LUT R2, R11, 0x40, RZ, 0xfc, !PT ;  /* 0x000000400b027812 */ /* 0x000fc400078efcff */
[----:B------:R-:W-:Y:S02]  /*a560*/  LOP3.LUT R3, R3, 0x400, R0, 0xf8, !PT ;  /* 0x0000040003037812 */ /* 0x000fe400078ef800 */
[----:B------:R-:W-:Y:S02]  /*a570*/  @P2 LOP3.LUT R17, R17, 0x4, RZ, 0xfc, !PT ;  /* 0x0000000411112812 */ /* 0x000fe400078efcff */
[----:B------:R-:W-:Y:S02]  /*a580*/  LOP3.LUT R8, R0, 0x90, RZ, 0xc0, !PT ;  /* 0x0000009000087812 */ /* 0x000fe400078ec0ff */
[----:B------:R-:W-:Y:S02]  /*a590*/  LOP3.LUT R17, R17, 0xfffffdff, RZ, 0xc0, !PT ;  /* 0xfffffdff11117812 */ /* 0x000fe400078ec0ff */
[----:B------:R-:W-:Y:S02]  /*a5a0*/  ISETP.GE.AND P2, PT, R2, UR7, PT ;  /* 0x0000000702007c0c */ /* 0x000fe4000bf46270 */
[----:B------:R-:W-:-:S02]  /*a5b0*/  @P0 LOP3.LUT R17, R17, 0x200, RZ, 0xfc, !PT ;  /* 0x0000020011110812 */ /* 0x000fc400078efcff */
[----:B------:R-:W-:Y:S02]  /*a5c0*/  LOP3.LUT P0, RZ, R12, 0x4, RZ, 0xc0, !PT ;  /* 0x000000040cff7812 */ /* 0x000fe4000780c0ff */
[----:B------:R-:W-:Y:S02]  /*a5d0*/  LOP3.LUT R17, R17, 0xffffffbf, RZ, 0xc0, !PT ;  /* 0xffffffbf11117812 */ /* 0x000fe400078ec0ff */
[----:B------:R-:W-:Y:S02]  /*a5e0*/  SEL R6, R6, 0xffffffc0, !P0 ;  /* 0xffffffc006067807 */ /* 0x000fe40004000000 */
[----:B------:R-:W-:Y:S02]  /*a5f0*/  @P1 LOP3.LUT R17, R17, 0x40, RZ, 0xfc, !PT ;  /* 0x0000004011111812 */ /* 0x000fe400078efcff */
[C---:B------:R-:W-:Y:S02]  /*a600*/  ISETP.GE.AND P1, PT, R2.reuse, UR7, PT ;  /* 0x0000000702007c0c */ /* 0x040fe4000bf26270 */
[----:B------:R-:W-:-:S02]  /*a610*/  ISETP.GE.AND P0, PT, R2, UR8, PT ;  /* 0x0000000802007c0c */ /* 0x000fc4000bf06270 */
[----:B------:R-:W-:Y:S01]  /*a620*/  LOP3.LUT R2, R3, R4, RZ, 0xfc, !PT ;  /* 0x0000000403027212 */ /* 0x000fe200078efcff */
[----:B------:R-:W-:Y:S01]  /*a630*/  IMAD.U32 R4, RZ, RZ, UR5 ;  /* 0x00000005ff047e24 */ /* 0x000fe2000f8e00ff */
[----:B------:R-:W-:Y:S01]  /*a640*/  LOP3.LUT R9, R8, 0x10, R9, 0x78, !PT ;  /* 0x0000001008097812 */ /* 0x000fe200078e7809 */
[----:B------:R-:W-:Y:S01]  /*a650*/  USHF.R.S32.HI UR5, URZ, 0x1f, UR4 ;  /* 0x0000001f3f057899 */ /* 0x000fe20008011404 */
[----:B------:R-:W-:Y:S01]  /*a660*/  LOP3.LUT R17, R17, 0xfffffffd, RZ, 0xc0, !PT ;  /* 0xfffffffd11117812 */ /* 0x000fe200078ec0ff */
[----:B------:R0:W-:Y:S01]  /*a670*/  STL [R1+0x8], R2 ;  /* 0x0000080201007387 */ /* 0x0001e20000100800 */
[----:B------:R-:W-:Y:S01]  /*a680*/  LOP3.LUT R3, R12, 0x7f, RZ, 0xc0, !PT ;  /* 0x0000007f0c037812 */ /* 0x000fe200078ec0ff */
[----:B------:R-:W-:Y:S01]  /*a690*/  ULEA.HI UR5, UR5, UR4, URZ, 0x7 ;  /* 0x0000000405057291 */ /* 0x000fe2000f8f383f */
[----:B------:R-:W-:Y:S02]  /*a6a0*/  @P2 LOP3.LUT R17, R17, 0x2, RZ, 0xfc, !PT ;  /* 0x0000000211112812 */ /* 0x000fe400078efcff */
[----:B------:R-:W-:Y:S01]  /*a6b0*/  SHF.R.U32.HI R3, RZ, 0x1, R3 ;  /* 0x00000001ff037819 */ /* 0x000fe20000011603 */
[----:B------:R-:W-:Y:S01]  /*a6c0*/  USHF.R.S32.HI UR40, URZ, 0x7, UR5 ;  /* 0x000000073f287899 */ /* 0x000fe20008011405 */
[----:B------:R-:W-:-:S02]  /*a6d0*/  LOP3.LUT R17, R17, 0xfffffeff, RZ, 0xc0, !PT ;  /* 0xfffffeff11117812 */ /* 0x000fc400078ec0ff */
[----:B------:R-:W-:Y:S02]  /*a6e0*/  ISETP.GE.AND P2, PT, R11, UR7, PT ;  /* 0x000000070b007c0c */ /* 0x000fe4000bf46270 */
[--C-:B0-----:R-:W-:Y:S02]  /*a6f0*/  LOP3.LUT R2, R9, 0x760, R0.reuse, 0xf8, !PT ;  /* 0x0000076009027812 */ /* 0x101fe400078ef800 */
[----:B------:R-:W-:Y:S02]  /*a700*/  LOP3.LUT R0, R5, 0x70, R0, 0x78, !PT ;  /* 0x0000007005007812 */ /* 0x000fe400078e7800 */
[----:B------:R-:W-:Y:S01]  /*a710*/  @P1 LOP3.LUT R17, R17, 0x100, RZ, 0xfc, !PT ;  /* 0x0000010011111812 */ /* 0x000fe200078efcff */
[----:B------:R-:W-:Y:S01]  /*a720*/  STL [R1], R2 ;  /* 0x0000000201007387 */ /* 0x000fe20000100800 */
[----:B------:R-:W-:Y:S02]  /*a730*/  LOP3.LUT R0, R7, R0, RZ, 0xfc, !PT ;  /* 0x0000000007007212 */ /* 0x000fe400078efcff */
[----:B------:R-:W-:-:S02]  /*a740*/  LOP3.LUT R17, R17, 0xffffffdf, RZ, 0xc0, !PT ;  /* 0xffffffdf11117812 */ /* 0x000fc400078ec0ff */
[----:B------:R-:W-:Y:S01]  /*a750*/  ISETP.GE.AND P1, PT, R11, UR7, PT ;  /* 0x000000070b007c0c */ /* 0x000fe2000bf26270 */
[----:B------:R0:W-:Y:S01]  /*a760*/  STL [R1+0x4], R0 ;  /* 0x0000040001007387 */ /* 0x0001e20000100800 */
[----:B------:R-:W-:Y:S02]  /*a770*/  @P0 LOP3.LUT R17, R17, 0x20, RZ, 0xfc, !PT ;  /* 0x0000002011110812 */ /* 0x000fe400078efcff */
[----:B------:R-:W-:Y:S01]  /*a780*/  ISETP.GE.AND P0, PT, R11, UR8, PT ;  /* 0x000000080b007c0c */ /* 0x000fe2000bf06270 */
[----:B------:R1:W-:Y:S01]  /*a790*/  STL [R1+0xc], R4 ;  /* 0x00000c0401007387 */ /* 0x0003e20000100800 */
[----:B------:R-:W-:-:S03]  /*a7a0*/  LOP3.LUT R17, R17, 0xfffffff7, RZ, 0xc0, !PT ;  /* 0xfffffff711117812 */ /* 0x000fc600078ec0ff */
[----:B------:R1:W-:Y:S01]  /*a7b0*/  STL [R1+0x14], RZ ;  /* 0x000014ff01007387 */ /* 0x0003e20000100800 */
[----:B------:R-:W-:Y:S01]  /*a7c0*/  @P2 LOP3.LUT R17, R17, 0x8, RZ, 0xfc, !PT ;  /* 0x0000000811112812 */ /* 0x000fe200078efcff */
[----:B0-----:R-:W-:-:S03]  /*a7d0*/  IMAD.SHL.U32 R0, R12, 0x40, RZ ;  /* 0x000000400c007824 */ /* 0x001fc600078e00ff */
[----:B------:R-:W-:Y:S02]  /*a7e0*/  LOP3.LUT R17, R17, 0xffffff7f, RZ, 0xc0, !PT ;  /* 0xffffff7f11117812 */ /* 0x000fe400078ec0ff */
[----:B------:R-:W-:Y:S02]  /*a7f0*/  LOP3.LUT R0, R0, 0x40, RZ, 0xc0, !PT ;  /* 0x0000004000007812 */ /* 0x000fe400078ec0ff */
[----:B------:R-:W-:Y:S02]  /*a800*/  LOP3.LUT R17, R17, 0xfffffbff, RZ, 0xc0, !PT ;  /* 0xfffffbff11117812 */ /* 0x000fe400078ec0ff */
[----:B------:R-:W-:Y:S01]  /*a810*/  LOP3.LUT R3, R3, R0, RZ, 0xfc, !PT ;  /* 0x0000000003037212 */ /* 0x000fe200078efcff */
[----:B------:R-:W-:Y:S01]  /*a820*/  IMAD.IADD R0, R16, 0x1, R2 ;  /* 0x0000000110007824 */ /* 0x000fe200078e0202 */
[----:B------:R-:W-:-:S04]  /*a830*/  @P1 LOP3.LUT R17, R17, 0x400, RZ, 0xfc, !PT ;  /* 0x0000040011111812 */ /* 0x000fc800078efcff */
[----:B------:R1:W-:Y:S01]  /*a840*/  STL [R1+0x10], R0 ;  /* 0x0000100001007387 */ /* 0x0003e20000100800 */
[----:B------:R-:W-:-:S07]  /*a850*/  @P0 LOP3.LUT R17, R17, 0x80, RZ, 0xfc, !PT ;  /* 0x0000008011110812 */ /* 0x000fce00078efcff */
.L_x_1880:
        /* <DEDUP_REMOVED lines=23> */
.L_x_1814:
[----:B------:R-:W-:Y:S01]  /*a9d0*/  ULDC UR8, c[0x0][0xc54] ;  /* 0x0003150000087ab9 */ /* 0x000fe20000000800 */
[----:B------:R-:W-:Y:S01]  /*a9e0*/  UMOV UR6, UR7 ;  /* 0x0000000700067c82 */ /* 0x000fe20008000000 */
[----:B------:R-:W-:-:S11]  /*a9f0*/  UISETP.NE.AND UP0, UPT, UR8, 0x1, UPT ;  /* 0x000000010800788c */ /* 0x000fd6000bf05270 */
[----:B------:R-:W-:Y:S02]  /*aa00*/  @UP0 ULDC.64 UR10, c[0x0][0xc58] ;  /* 0x00031600000a0ab9 */ /* 0x000fe40000000a00 */
[----:B------:R-:W-:-:S04]  /*aa10*/  UIMAD.WIDE.U32 UR4, UR7, UR10, URZ ;  /* 0x0000000a070472a5 */ /* 0x000fc8000f8e003f */
[----:B------:R-:W-:-:S04]  /*aa20*/  @UP0 USHF.R.U32.HI UR6, URZ, UR11, UR5 ;  /* 0x0000000b3f060299 */ /* 0x000fc80008011605 */
[----:B------:R-:W-:-:S12]  /*aa30*/  UIMAD UR4, UR6, UR8, URZ ;  /* 0x00000008060472a4 */ /* 0x000fd8000f8e023f */
.L_x_1815:
        /* <DEDUP_REMOVED lines=25> */
[----:B------:R-:W-:Y:S01]  /*abd0*/  UP2UR UR48, UPR, URZ, 0x4 ;  /* 0x000000043f307883 */ /* 0x000fe20008000000 */
[----:B------:R-:W-:Y:S01]  /*abe0*/  BSSY B7, `(.L_x_1816) ;  /* 0x0000357000077945 */ /* 0x000fe20003800000 */
[----:B------:R-:W-:-:S04]  /*abf0*/  UIMAD UR6, UR43, 0xc0, URZ ;  /* 0x000000c02b0678a4 */ /* 0x000fc8000f8e023f */
[----:B------:R-:W-:Y:S01]  /*ac00*/  UIADD3 UR6, UR6, 0xbf, URZ ;  /* 0x000000bf06067890 */ /* 0x000fe2000fffe03f */
[----:B------:R-:W-:Y:S01]  /*ac10*/  @UP2 ULDC UR4, c[0x0][0x44c] ;  /* 0x0001130000042ab9 */ /* 0x000fe20000000800 */
[----:B------:R-:W-:Y:S02]  /*ac20*/  @UP2 ULDC UR7, c[0x0][0x450] ;  /* 0x0001140000072ab9 */ /* 0x000fe40000000800 */
[----:B------:R-:W-:-:S04]  /*ac30*/  UIMAD.WIDE.U32 UR4, UR6, UR4, URZ ;  /* 0x00000004060472a5 */ /* 0x000fc8000f8e003f */
[----:B------:R-:W-:-:S04]  /*ac40*/  @UP2 USHF.R.U32.HI UR6, URZ, UR7, UR5 ;  /* 0x000000073f062299 */ /* 0x000fc80008011605 */
[----:B------:R-:W-:-:S04]  /*ac50*/  UIADD3 UR6, UR38, UR6, URZ ;  /* 0x0000000626067290 */ /* 0x000fc8000fffe03f */
[----:B------:R-:W-:-:S04]  /*ac60*/  USHF.R.S32.HI UR4, URZ, 0x1f, UR6 ;  /* 0x0000001f3f047899 */ /* 0x000fc80008011406 */
[----:B------:R-:W-:-:S04]  /*ac70*/  ULEA.HI UR4, UR4, UR6, URZ, 0x7 ;  /* 0x0000000604047291 */ /* 0x000fc8000f8f383f */
[----:B------:R-:W-:-:S04]  /*ac80*/  USHF.R.S32.HI UR4, URZ, 0x7, UR4 ;  /* 0x000000073f047899 */ /* 0x000fc80008011404 */
[----:B------:R-:W-:-:S04]  /*ac90*/  UISETP.LT.AND UP0, UPT, UR40, UR4, UPT ;  /* 0x000000042800728c */ /* 0x000fc8000bf01270 */
[----:B------:R-:W-:-:S06]  /*aca0*/  USEL UR44, UR40, UR4, UP0 ;  /* 0x00000004282c7287 */ /* 0x000fcc0008000000 */
[----:B------:R-:W-:-:S13]  /*acb0*/  ISETP.LT.AND P0, PT, RZ, UR44, PT ;  /* 0x0000002cff007c0c */ /* 0x000fda000bf01270 */
[----:B0-----:R-:W-:Y:S05]  /*acc0*/  @P0 BRA `(.L_x_1817) ;  /* 0x0000000000480947 */ /* 0x001fea0003800000 */
        /* <DEDUP_REMOVED lines=18> */
.L_x_1817:
        /* <DEDUP_REMOVED lines=20> */
.L_x_1820:
[----:B------:R-:W-:Y:S05]  /*af30*/  BSYNC B6 ;  /* 0x0000000000067941 */ /* 0x000fea0003800000 */
.L_x_1819:
        /* <DEDUP_REMOVED lines=22> */
.L_x_1822:
[----:B------:R-:W-:Y:S05]  /*b0a0*/  BSYNC B6 ;  /* 0x0000000000067941 */ /* 0x000fea0003800000 */
.L_x_1821:
        /* <DEDUP_REMOVED lines=20> */
.L_x_1824:
[----:B------:R-:W-:Y:S05]  /*b1f0*/  BSYNC B6 ;  /* 0x0000000000067941 */ /* 0x000fea0003800000 */
.L_x_1823:
        /* <DEDUP_REMOVED lines=19> */
.L_x_1826:
[----:B------:R-:W-:Y:S05]  /*b330*/  BSYNC B6 ;  /* 0x0000000000067941 */ /* 0x000fea0003800000 */
.L_x_1825:
        /* <DEDUP_REMOVED lines=17> */
.L_x_1900:
        /* <DEDUP_REMOVED lines=40> */
.L_x_1828:
[----:B------:R-:W-:Y:S01]  /*b6d0*/  IMAD R4, R22, 0x8, R16 ;  /* 0x0000000816047824 */ /* 0x000fe200078e0210 */
[----:B------:R-:W-:Y:S01]  /*b6e0*/  SHF.L.U32 R21, R23, 0x1f, RZ ;  /* 0x0000001f17157819 */ /* 0x000fe200000006ff */
[----:B------:R-:W-:Y:S01]  /*b6f0*/  BSSY B0, `(.L_x_1829) ;  /* 0x0000004000007945 */ /* 0x000fe20003800000 */
[----:B------:R-:W-:Y:S02]  /*b700*/  SHF.R.S32.HI R18, RZ, 0x1f, R6 ;  /* 0x0000001fff127819 */ /* 0x000fe40000011406 */
[----:B------:R-:W0:Y:S02]  /*b710*/  SYNCS.PHASECHK.TRANS64.TRYWAIT P0, [R4+URZ+0x19c80], R21 ;  /* 0x019c8015040075a7 */ /* 0x000e24000800017f */
[----:B0-----:R-:W-:Y:S05]  /*b720*/  @!P0 BRA `(.L_x_1830) ;  /* 0x0000003000c48947 */ /* 0x001fea0003800000 */
.L_x_1901:
[----:B------:R-:W-:Y:S05]  /*b730*/  BSYNC B0 ;  /* 0x0000000000007941 */ /* 0x000fea0003800000 */
.L_x_1829:
        /* <DEDUP_REMOVED lines=47> */
.L_x_1907:
        /* <DEDUP_REMOVED lines=13> */
.L_x_1832:
        /* <DEDUP_REMOVED lines=11> */
.L_x_1833:
[----:B------:R2:W-:Y:S01]  /*bbb0*/  SYNCS.ARRIVE.TRANS64.A1T0 RZ, [R4+URZ+0x19c70], RZ ;  /* 0x019c70ff04ff79a7 */ /* 0x0005e2000810003f */
[----:B------:R-:W-:Y:S05]  /*bbc0*/  @!P4 BRA `(.L_x_1834) ;  /* 0x000000000004c947 */ /* 0x000fea0003800000 */
[----:B------:R-:W-:Y:S01]  /*bbd0*/  BPT.TRAP 0x1 ;  /* 0x000000040000795c */ /* 0x000fe20000300000 */
.L_x_1834:
[----:B------:R-:W3:Y:S01]  /*bbe0*/  SYNCS.PHASECHK.TRANS64.TRYWAIT P0, [R4+URZ+0x19c40], R21 ;  /* 0x019c4015040075a7 */ /* 0x000ee2000800017f */
[----:B------:R-:W-:Y:S04]  /*bbf0*/  BSSY B0, `(.L_x_1835) ;  /* 0x0000002000007945 */ /* 0x000fe80003800000 */
[----:B---3--:R-:W-:Y:S05]  /*bc00*/  @!P0 BRA `(.L_x_1836) ;  /* 0x0000003000588947 */ /* 0x008fea0003800000 */
.L_x_1908:
[----:B------:R-:W-:Y:S05]  /*bc10*/  BSYNC B0 ;  /* 0x0000000000007941 */ /* 0x000fea0003800000 */
.L_x_1835:
        /* <DEDUP_REMOVED lines=37> */
.L_x_1914:
        /* <DEDUP_REMOVED lines=10> */
.L_x_1838:
        /* <DEDUP_REMOVED lines=11> */
.L_x_1839:
        /* <DEDUP_REMOVED lines=23> */
.L_x_1841:
[----:B------:R-:W-:Y:S05]  /*c130*/  BSYNC B6 ;  /* 0x0000000000067941 */ /* 0x000fea0003800000 */
.L_x_1840:
[----:B------:R1:W5:Y:S01]  /*c140*/  LDL R8, [R1+0x10] ;  /* 0x0000100001087983 */ /* 0x0003620000100800 */
[----:B------:R-:W-:Y:S01]  /*c150*/  UISETP.NE.AND UP0, UPT, UR48, URZ, UPT ;  /* 0x0000003f3000728c */ /* 0x000fe2000bf05270 */
[----:B------:R-:W-:Y:S01]  /*c160*/  IMAD.U32 R6, RZ, RZ, UR43 ;  /* 0x0000002bff067e24 */ /* 0x000fe2000f8e00ff */
[----:B------:R-:W4:Y:S01]  /*c170*/  S2R R18, SR_TID.X ;  /* 0x0000000000127919 */ /* 0x000f220000002100 */
[----:B------:R-:W0:Y:S03]  /*c180*/  S2R R2, SR_TID.X ;  /* 0x0000000000027919 */ /* 0x000e260000002100 */
[----:B------:R-:W-:Y:S01]  /*c190*/  PLOP3.LUT P0, PT, PT, PT, UP0, 0x80, 0x0 ;  /* 0x000000000000781c */ /* 0x000fe20003f0f008 */
[----:B------:R-:W-:Y:S01]  /*c1a0*/  ULDC.64 UR8, c[0x0][0x2d8] ;  /* 0x0000b60000087ab9 */ /* 0x000fe20000000a00 */
[----:B------:R-:W-:-:S03]  /*c1b0*/  R2UR UR6, R25 ;  /* 0x00000000190672ca */ /* 0x000fc600000e0000 */
[----:B------:R-:W-:Y:S01]  /*c1c0*/  @UP0 ULDC UR4, c[0x0][0x44c] ;  /* 0x0001130000040ab9 */ /* 0x000fe20000000800 */
[----:B------:R-:W-:Y:S01]  /*c1d0*/  R2UR UR7, R19 ;  /* 0x00000000130772ca */ /* 0x000fe200000e0000 */
[----:B------:R-:W-:Y:S01]  /*c1e0*/  ULDC UR12, c[0x0][0x448] ;  /* 0x00011200000c7ab9 */ /* 0x000fe20000000800 */
[----:B------:R-:W-:Y:S01]  /*c1f0*/  ULDC.64 UR10, c[0x0][0x280] ;  /* 0x0000a000000a7ab9 */ /* 0x000fe20000000a00 */
[----:B------:R-:W-:Y:S01]  /*c200*/  @UP0 ULDC UR13, c[0x0][0x44c] ;  /* 0x00011300000d0ab9 */ /* 0x000fe20000000800 */
[C---:B------:R-:W-:Y:S02]  /*c210*/  LOP3.LUT P3, RZ, R17.reuse, 0x80, RZ, 0xc0, !PT ;  /* 0x0000008011ff7812 */ /* 0x040fe4000786c0ff */
[C---:B------:R-:W-:Y:S02]  /*c220*/  LOP3.LUT P4, RZ, R17.reuse, 0x40, RZ, 0xc0, !PT ;  /* 0x0000004011ff7812 */ /* 0x040fe4000788c0ff */
[----:B------:R-:W-:Y:S01]  /*c230*/  LOP3.LUT P5, RZ, R17, 0x20, RZ, 0xc0, !PT ;  /* 0x0000002011ff7812 */ /* 0x000fe200078ac0ff */
[----:B----4-:R-:W-:Y:S01]  /*c240*/  IMAD.SHL.U32 R18, R18, 0x40, RZ ;  /* 0x0000004012127824 */ /* 0x010fe200078e00ff */
[----:B0-----:R-:W-:-:S04]  /*c250*/  LOP3.LUT R2, R2, 0x7f, RZ, 0xc0, !PT ;  /* 0x0000007f02027812 */ /* 0x001fc800078ec0ff */
[----:B------:R-:W-:Y:S02]  /*c260*/  LOP3.LUT R18, R18, 0x40, RZ, 0xc0, !PT ;  /* 0x0000004012127812 */ /* 0x000fe400078ec0ff */
[----:B------:R-:W-:-:S04]  /*c270*/  SHF.R.U32.HI R2, RZ, 0x1, R2 ;  /* 0x00000001ff027819 */ /* 0x000fc80000011602 */
[----:B------:R-:W-:-:S05]  /*c280*/  LOP3.LUT R2, R2, R18, RZ, 0xfc, !PT ;  /* 0x0000001202027212 */ /* 0x000fca00078efcff */
[----:B------:R-:W-:-:S04]  /*c290*/  IMAD R6, R6, 0xc0, R2 ;  /* 0x000000c006067824 */ /* 0x000fc800078e0202 */
        /* <DEDUP_REMOVED lines=22> */
[C---:B--23--:R-:W-:Y:S02]  /*c400*/  IMAD R4, R2.reuse, UR9, R3 ;  /* 0x0000000902047c24 */ /* 0x04cfe4000f8e0203 */
        /* <DEDUP_REMOVED lines=37> */
[----:B------:R-:W-:-:S03]  /*c660*/  IMAD.U32 R5, RZ, RZ, UR43 ;  /* 0x0000002bff057e24 */ /* 0x000fc6000f8e00ff */
[----:B------:R-:W1:Y:S01]  /*c670*/  SHFL.IDX PT, R2, R0, RZ, 0x1e1f ;  /* 0x001e1fff00027589 */ /* 0x000e6200000e0000 */
[----:B------:R-:W-:-:S03]  /*c680*/  IMAD R5, R5, 0xc0, R10 ;  /* 0x000000c005057824 */ /* 0x000fc600078e020a */
[----:B------:R-:W2:Y:S02]  /*c690*/  SHFL.IDX PT, R4, R4, 0x1, 0x1e1f ;  /* 0x003e1f0004047f89 */ /* 0x000ea400000e0000 */
[----:B------:R-:W-:Y:S02]  /*c6a0*/  ISETP.GE.AND P1, PT, R5, UR37, PT ;  /* 0x0000002505007c0c */ /* 0x000fe4000bf26270 */
[----:B------:R-:W3:Y:S04]  /*c6b0*/  SHFL.IDX PT, R0, R0, 0x1, 0x1e1f ;  /* 0x003e1f0000007f89 */ /* 0x000ee800000e0000 */
[----:B------:R-:W4:Y:S04]  /*c6c0*/  SHFL.IDX PT, R6, R6, RZ, 0x1e1f ;  /* 0x001e1fff06067589 */ /* 0x000f2800000e0000 */
[----:B------:R1:W2:Y:S03]  /*c6d0*/  SHFL.IDX PT, R14, R7, RZ, 0x1e1f ;  /* 0x001e1fff070e7589 */ /* 0x0002a600000e0000 */
        /* <DEDUP_REMOVED lines=16> */
.L_x_1921:
        /* <DEDUP_REMOVED lines=12> */
.L_x_1844:
[----:B------:R-:W-:Y:S05]  /*c8a0*/  BSYNC B0 ;  /* 0x0000000000007941 */ /* 0x000fea0003800000 */
.L_x_1843:
[----:B------:R-:W-:Y:S01]  /*c8b0*/  NOP ;  /* 0x0000000000007918 */ /* 0x000fe20000000000 */
[----:B------:R-:W-:-:S13]  /*c8c0*/  PLOP3.LUT P0, PT, PT, PT, PT, 0x80, 0x0 ;  /* 0x000000000000781c */ /* 0x000fda0003f0f070 */
.L_x_1845:
        /* <DEDUP_REMOVED lines=18> */
.L_x_1922:
[----:B------:R-:W-:Y:S05]  /*c9f0*/  BSYNC B0 ;  /* 0x0000000000007941 */ /* 0x000fea0003800000 */
.L_x_1846:
[----:B------:R-:W-:-:S06]  /*ca00*/  UISETP.GE.AND UP0, UPT, UR44, 0x2, UPT ;  /* 0x000000022c00788c */ /* 0x000fcc000bf06270 */
[----:B------:R-:W-:-:S13]  /*ca10*/  PLOP3.LUT P0, PT, PT, PT, UP0, 0x40, 0x0 ;  /* 0x000000000000781c */ /* 0x000fda0003f0e808 */
[----:B------:R-:W-:Y:S05]  /*ca20*/  @P0 BRA `(.L_x_1848) ;  /* 0x0000001000180947 */ /* 0x000fea0003800000 */
[----:B------:R-:W-:Y:S01]  /*ca30*/  UIADD3 UR4, UR44, -0x2, URZ ;  /* 0xfffffffe2c047890 */ /* 0x000fe2000fffe03f */
[----:B------:R-:W-:Y:S02]  /*ca40*/  IMAD.MOV.U32 R5, RZ, RZ, R23 ;  /* 0x000000ffff057224 */ /* 0x000fe400078e0017 */
[----:B------:R-:W-:-:S03]  /*ca50*/  IMAD.MOV.U32 R0, RZ, RZ, R22 ;  /* 0x000000ffff007224 */ /* 0x000fc600078e0016 */
[----:B------:R-:W-:-:S07]  /*ca60*/  IMAD.U32 R20, RZ, RZ, UR4 ;  /* 0x00000004ff147e24 */ /* 0x000fce000f8e00ff */
.L_x_1868:
        /* <DEDUP_REMOVED lines=29> */
[----:B------:R-:W-:Y:S01]  /*cc40*/  ISETP.GT.AND P1, PT, R20, RZ, PT ;  /* 0x000000ff1400720c */ /* 0x000fe20003f24270 */
        /* <DEDUP_REMOVED lines=10> */
.L_x_1849:
[----:B------:R-:W-:Y:S01]  /*ccf0*/  IMAD R4, R22, 0x8, R16 ;  /* 0x0000000816047824 */ /* 0x000fe200078e0210 */
[----:B------:R-:W-:Y:S01]  /*cd00*/  SHF.L.U32 R10, R23, 0x1f, RZ ;  /* 0x0000001f170a7819 */ /* 0x000fe200000006ff */
[----:B------:R-:W-:Y:S01]  /*cd10*/  BSSY B0, `(.L_x_1850) ;  /* 0x0000004000007945 */ /* 0x000fe20003800000 */
[----:B------:R-:W-:Y:S02]  /*cd20*/  SHF.R.S32.HI R9, RZ, 0x1f, R8 ;  /* 0x0000001fff097819 */ /* 0x000fe40000011408 */
[----:B------:R-:W0:Y:S02]  /*cd30*/  SYNCS.PHASECHK.TRANS64.TRYWAIT P0, [R4+URZ+0x19c80], R10 ;  /* 0x019c800a040075a7 */ /* 0x000e24000800017f */
[----:B0-----:R-:W-:Y:S05]  /*cd40*/  @!P0 BRA `(.L_x_1851) ;  /* 0x0000002400c48947 */ /* 0x001fea0003800000 */
.L_x_1923:
[----:B------:R-:W-:Y:S05]  /*cd50*/  BSYNC B0 ;  /* 0x0000000000007941 */ /* 0x000fea0003800000 */
.L_x_1850:
        /* <DEDUP_REMOVED lines=37> */
.L_x_1929:
        /* <DEDUP_REMOVED lines=13> */
.L_x_1853:
        /* <DEDUP_REMOVED lines=11> */
.L_x_1854:
[----:B------:R2:W-:Y:S01]  /*d130*/  SYNCS.ARRIVE.TRANS64.A1T0 RZ, [R4+URZ+0x19c70], RZ ;  /* 0x019c70ff04ff79a7 */ /* 0x0005e2000810003f */
[----:B------:R-:W-:Y:S05]  /*d140*/  @!P3 BRA `(.L_x_1855) ;  /* 0x000000000004b947 */ /* 0x000fea0003800000 */
[----:B------:R-:W-:Y:S01]  /*d150*/  BPT.TRAP 0x1 ;  /* 0x000000040000795c */ /* 0x000fe20000300000 */
.L_x_1855:
[----:B------:R-:W3:Y:S01]  /*d160*/  SYNCS.PHASECHK.TRANS64.TRYWAIT P0, [R4+URZ+0x19c40], R10 ;  /* 0x019c400a040075a7 */ /* 0x000ee2000800017f */
[----:B------:R-:W-:Y:S04]  /*d170*/  BSSY B0, `(.L_x_1856) ;  /* 0x0000002000007945 */ /* 0x000fe80003800000 */
[----:B---3--:R-:W-:Y:S05]  /*d180*/  @!P0 BRA `(.L_x_1857) ;  /* 0x0000002400748947 */ /* 0x008fea0003800000 */
.L_x_1930:
[----:B------:R-:W-:Y:S05]  /*d190*/  BSYNC B0 ;  /* 0x0000000000007941 */ /* 0x000fea0003800000 */
.L_x_1856:
        /* <DEDUP_REMOVED lines=34> */
.L_x_1936:
        /* <DEDUP_REMOVED lines=10> */
.L_x_1859:
        /* <DEDUP_REMOVED lines=11> */
.L_x_1860:
[----:B------:R-:W-:Y:S01]  /*d510*/  IMAD.U32 R2, RZ, RZ, UR47 ;  /* 0x0000002fff027e24 */ /* 0x000fe2000f8e00ff */
[----:B------:R0:W-:Y:S04]  /*d520*/  SYNCS.ARRIVE.TRANS64.A1T0 RZ, [R4+URZ+0x19c30], RZ ;  /* 0x019c30ff04ff79a7 */ /* 0x0001e8000810003f */
[----:B------:R-:W-:-:S13]  /*d530*/  ISETP.NE.AND P0, PT, R2, 0x3, PT ;  /* 0x000000030200780c */ /* 0x000fda0003f05270 */
[----:B0-----:R-:W-:Y:S05]  /*d540*/  @!P0 BRA `(.L_x_1861) ;  /* 0x0000000000048947 */ /* 0x001fea0003800000 */
[----:B------:R-:W-:Y:S01]  /*d550*/  BPT.TRAP 0x1 ;  /* 0x000000040000795c */ /* 0x000fe20000300000 */
.L_x_1861:
[----:B------:R-:W-:Y:S01]  /*d560*/  LOP3.LUT R3, R5, 0x1, RZ, 0x3c, !PT ;  /* 0x0000000105037812 */ /* 0x000fe200078e3cff */
[----:B------:R-:W-:Y:S01]  /*d570*/  IMAD R2, R0, 0x8, R16 ;  /* 0x0000000800027824 */ /* 0x000fe200078e0210 */
[----:B------:R-:W-:Y:S02]  /*d580*/  BSSY B0, `(.L_x_1862) ;  /* 0x0000004000007945 */ /* 0x000fe40003800000 */
[----:B------:R-:W-:-:S04]  /*d590*/  SHF.L.U32 R3, R3, 0x1f, RZ ;  /* 0x0000001f03037819 */ /* 0x000fc800000006ff */
[----:B------:R-:W0:Y:S02]  /*d5a0*/  SYNCS.PHASECHK.TRANS64.TRYWAIT P2, [R2+URZ+0x19c70], R3 ;  /* 0x019c7003020075a7 */ /* 0x000e24000804017f */
[----:B0-----:R-:W-:Y:S05]  /*d5b0*/  @!P2 BRA `(.L_x_1863) ;  /* 0x000000240014a947 */ /* 0x001fea0003800000 */
.L_x_1937:
[----:B------:R-:W-:Y:S05]  /*d5c0*/  BSYNC B0 ;  /* 0x0000000000007941 */ /* 0x000fea0003800000 */
.L_x_1862:
[----:B--23--:R-:W-:-:S05]  /*d5d0*/  IMAD.U32 R4, RZ, RZ, UR46 ;  /* 0x0000002eff047e24 */ /* 0x00cfca000f8e00ff */
[----:B------:R-:W-:-:S13]  /*d5e0*/  ISETP.NE.AND P2, PT, R4, 0x3, PT ;  /* 0x000000030400780c */ /* 0x000fda0003f45270 */
[----:B------:R-:W-:Y:S05]  /*d5f0*/  @!P2 BRA `(.L_x_1864) ;  /* 0x000000000004a947 */ /* 0x000fea0003800000 */
[----:B------:R-:W-:Y:S01]  /*d600*/  BPT.TRAP 0x1 ;  /* 0x000000040000795c */ /* 0x000fe20000300000 */
.L_x_1864:
[----:B------:R-:W-:Y:S01]  /*d610*/  SHF.L.U32 R4, R5, 0x1f, RZ ;  /* 0x0000001f05047819 */ /* 0x000fe200000006ff */
[----:B0-----:R-:W-:-:S03]  /*d620*/  IMAD R3, R0, 0x3000, RZ ;  /* 0x0000300000037824 */ /* 0x001fc600078e02ff */
[----:B------:R-:W0:Y:S02]  /*d630*/  SYNCS.PHASECHK.TRANS64.TRYWAIT P2, [R2+URZ+0x19c60], R4 ;  /* 0x019c6004020075a7 */ /* 0x000e24000804017f */
[----:B0-----:R-:W-:Y:S05]  /*d640*/  @!P2 BRA `(.L_x_1865) ;  /* 0x000000240004a947 */ /* 0x001fea0003800000 */
.L_x_1938:
        /* <DEDUP_REMOVED lines=58> */
.L_x_1866:
[----:B-1----:R1:W-:Y:S01]  /*d9f0*/  SYNCS.ARRIVE.TRANS64.A1T0 RZ, [R2+URZ+0x19c50], RZ ;  /* 0x019c50ff02ff79a7 */ /* 0x0023e2000810003f */
[----:B------:R-:W-:Y:S06]  /*da00*/  BAR.SYNC.DEFER_BLOCKING 0x2, 0x80 ;  /* 0x0082000000007b1d */ /* 0x000fec0000010000 */
[----:B------:R-:W-:Y:S05]  /*da10*/  @!P0 BRA `(.L_x_1867) ;  /* 0x0000000000048947 */ /* 0x000fea0003800000 */
[----:B------:R-:W-:Y:S01]  /*da20*/  BPT.TRAP 0x1 ;  /* 0x000000040000795c */ /* 0x000fe20000300000 */
.L_x_1867:
[----:B-1----:R-:W-:Y:S02]  /*da30*/  VIADD R2, R2, 0x19c80 ;  /* 0x00019c8002027836 */ /* 0x002fe40000000000 */
[----:B------:R-:W-:Y:S02]  /*da40*/  IMAD.MOV.U32 R5, RZ, RZ, R23 ;  /* 0x000000ffff057224 */ /* 0x000fe400078e0017 */
[----:B------:R-:W-:Y:S01]  /*da50*/  IMAD.MOV.U32 R0, RZ, RZ, R22 ;  /* 0x000000ffff007224 */ /* 0x000fe200078e0016 */
[----:B------:R-:W-:-:S04]  /*da60*/  PRMT R2, R29, 0x654, R2 ;  /* 0x000006541d027816 */ /* 0x000fc80000000002 */
[----:B------:R1:W-:Y:S01]  /*da70*/  SYNCS.ARRIVE.TRANS64.RED.A1T0 RZ, [R2+URZ], RZ ;  /* 0x000000ff02ff79a7 */ /* 0x0003e2000810043f */
[----:B------:R-:W-:Y:S05]  /*da80*/  @P1 BRA `(.L_x_1868) ;  /* 0xffffffec00f81947 */ /* 0x000fea000383ffff */
.L_x_1848:
        /* <DEDUP_REMOVED lines=19> */
.L_x_1870:
[----:B------:R-:W-:Y:S05]  /*dbc0*/  BSYNC B0 ;  /* 0x0000000000007941 */ /* 0x000fea0003800000 */
.L_x_1869:
[----:B------:R-:W-:-:S13]  /*dbd0*/  ISETP.NE.AND P1, PT, R6, 0x3, PT ;  /* 0x000000030600780c */ /* 0x000fda0003f25270 */
[----:B------:R-:W-:Y:S05]  /*dbe0*/  @!P1 BRA `(.L_x_1871) ;  /* 0x0000000000049947 */ /* 0x000fea0003800000 */
[----:B------:R-:W-:Y:S01]  /*dbf0*/  BPT.TRAP 0x1 ;  /* 0x000000040000795c */ /* 0x000fe20000300000 */
.L_x_1871:
[----:B-1----:R-:W-:Y:S01]  /*dc00*/  LOP3.LUT R0, R23, 0x1, RZ, 0x3c, !PT ;  /* 0x0000000117007812 */ /* 0x002fe200078e3cff */
[----:B0-----:R-:W-:Y:S01]  /*dc10*/  IMAD R3, R22, 0x8, R16 ;  /* 0x0000000816037824 */ /* 0x001fe200078e0210 */
[----:B------:R-:W-:Y:S02]  /*dc20*/  BSSY B0, `(.L_x_1872) ;  /* 0x0000004000007945 */ /* 0x000fe40003800000 */
[----:B------:R-:W-:-:S04]  /*dc30*/  SHF.L.U32 R0, R0, 0x1f, RZ ;  /* 0x0000001f00007819 */ /* 0x000fc800000006ff */
[----:B------:R-:W0:Y:S02]  /*dc40*/  SYNCS.PHASECHK.TRANS64.TRYWAIT P2, [R3+URZ+0x19c70], R0 ;  /* 0x019c7000030075a7 */ /* 0x000e24000804017f */
[----:B0-----:R-:W-:Y:S05]  /*dc50*/  @!P2 BRA `(.L_x_1873) ;  /* 0x0000001c0094a947 */ /* 0x001fea0003800000 */
.L_x_1939:
[----:B------:R-:W-:Y:S05]  /*dc60*/  BSYNC B0 ;  /* 0x0000000000007941 */ /* 0x000fea0003800000 */
.L_x_1872:
[----:B------:R-:W-:-:S05]  /*dc70*/  IMAD.U32 R2, RZ, RZ, UR46 ;  /* 0x0000002eff027e24 */ /* 0x000fca000f8e00ff */
[----:B------:R-:W-:-:S13]  /*dc80*/  ISETP.NE.AND P2, PT, R2, 0x3, PT ;  /* 0x000000030200780c */ /* 0x000fda0003f45270 */
[----:B------:R-:W-:Y:S05]  /*dc90*/  @!P2 BRA `(.L_x_1874) ;  /* 0x000000000004a947 */ /* 0x000fea0003800000 */
[----:B------:R-:W-:Y:S01]  /*dca0*/  BPT.TRAP 0x1 ;  /* 0x000000040000795c */ /* 0x000fe20000300000 */
.L_x_1874:
[----:B0-----:R-:W-:-:S04]  /*dcb0*/  SHF.L.U32 R0, R23, 0x1f, RZ ;  /* 0x0000001f17007819 */ /* 0x001fc800000006ff */
[----:B------:R-:W0:Y:S02]  /*dcc0*/  SYNCS.PHASECHK.TRANS64.TRYWAIT P2, [R3+URZ+0x19c60], R0 ;  /* 0x019c6000030075a7 */ /* 0x000e24000804017f */
[----:B0-----:R-:W-:Y:S05]  /*dcd0*/  @!P2 BRA `(.L_x_1875) ;  /* 0x0000001c0088a947 */ /* 0x001fea0003800000 */
.L_x_1940:
        /* <DEDUP_REMOVED lines=59> */
.L_x_1876:
[----:B-1----:R1:W-:Y:S01]  /*e090*/  SYNCS.ARRIVE.TRANS64.A1T0 RZ, [R3+URZ+0x19c50], RZ ;  /* 0x019c50ff03ff79a7 */ /* 0x0023e2000810003f */
[----:B------:R-:W-:Y:S06]  /*e0a0*/  BAR.SYNC.DEFER_BLOCKING 0x2, 0x80 ;  /* 0x0082000000007b1d */ /* 0x000fec0000010000 */
[----:B------:R-:W-:Y:S05]  /*e0b0*/  @!P1 BRA `(.L_x_1877) ;  /* 0x0000000000049947 */ /* 0x000fea0003800000 */
[----:B------:R-:W-:Y:S01]  /*e0c0*/  BPT.TRAP 0x1 ;  /* 0x000000040000795c */ /* 0x000fe20000300000 */
.L_x_1877:
        /* <DEDUP_REMOVED lines=8> */
.L_x_1818:
[----:B------:R-:W-:Y:S05]  /*e150*/  BSYNC B7 ;  /* 0x0000000000077941 */ /* 0x000fea0003800000 */
.L_x_1816:
        /* <DEDUP_REMOVED lines=12> */
.L_x_1878:
        /* <DEDUP_REMOVED lines=8> */
.L_x_1879:
[----:B0-2-4-:R-:W2:Y:S01]  /*e2a0*/  LDL R0, [R1+0xc] ;  /* 0x00000c0001007983 */ /* 0x015ea20000100800 */
[----:B------:R-:W-:Y:S02]  /*e2b0*/  ULDC UR4, c[0x0][0xc38] ;  /* 0x00030e0000047ab9 */ /* 0x000fe40000000800 */
[----:B--2---:R-:W-:-:S13]  /*e2c0*/  ISETP.GE.AND P0, PT, R0, UR4, PT ;  /* 0x0000000400007c0c */ /* 0x004fda000bf06270 */
[----:B------:R-:W-:Y:S05]  /*e2d0*/  @!P0 BRA `(.L_x_1880) ;  /* 0xffffffc400608947 */ /* 0x000fea000383ffff */
.L_x_1813:
        /* <DEDUP_REMOVED lines=12> */
.L_x_1941:
[----:B------:R-:W-:Y:S05]  /*e3a0*/  BSYNC B0 ;  /* 0x0000000000007941 */ /* 0x000fea0003800000 */
.L_x_1881:
[----:B------:R-:W-:-:S03]  /*e3b0*/  UMOV UR4, 0xffffffff ;  /* 0xffffffff00047882 */ /* 0x000fc60000000000 */
[----:B------:R-:W-:Y:S05]  /*e3c0*/  BRA.DIV UR4, `(.L_x_1883) ;  /* 0x0000001604f47947 */ /* 0x000fea000b800000 */
[----:B0-----:R-:W0:Y:S02]  /*e3d0*/  S2R R0, SR_TID.X ;  /* 0x0000000000007919 */ /* 0x001e240000002100 */
[----:B0-----:R-:W-:-:S04]  /*e3e0*/  SHF.R.U32.HI R0, RZ, 0x5, R0 ;  /* 0x00000005ff007819 */ /* 0x001fc80000011600 */
[----:B------:R-:W-:-:S05]  /*e3f0*/  LOP3.LUT R0, R0, 0x3, RZ, 0xc0, !PT ;  /* 0x0000000300007812 */ /* 0x000fca00078ec0ff */
[----:B------:R0:W1:Y:S02]  /*e400*/  SHFL.IDX PT, R14, R0, RZ, 0x1f ;  /* 0x00001fff000e7589 */ /* 0x00006400000e0000 */
.L_x_1944:
[----:B-1----:R-:W-:Y:S01]  /*e410*/  ISETP.NE.AND P0, PT, R14, RZ, PT ;  /* 0x000000ff0e00720c */ /* 0x002fe20003f05270 */
[----:B------:R-:W-:-:S12]  /*e420*/  BSSY B0, `(.L_x_1884) ;  /* 0x000002c000007945 */ /* 0x000fd80003800000 */
[----:B------:R-:W-:Y:S05]  /*e430*/  @P0 BRA `(.L_x_1885) ;  /* 0x0000000000a80947 */ /* 0x000fea0003800000 */
[----:B------:R-:W-:-:S03]  /*e440*/  UMOV UR4, 0xffffffff ;  /* 0xffffffff00047882 */ /* 0x000fc60000000000 */
[----:B------:R-:W-:Y:S05]  /*e450*/  BRA.DIV UR4, `(.L_x_1886) ;  /* 0x0000001a04047947 */ /* 0x000fea000b800000 */
[----:B------:R-:W-:-:S13]  /*e460*/  ELECT P6, URZ, PT ;  /* 0x00000000003f782f */ /* 0x000fda00038c0000 */
.L_x_1947:
[----:B------:R-:W-:Y:S05]  /*e470*/  @!P6 BRA `(.L_x_1885) ;  /* 0x000000000098e947 */ /* 0x000fea0003800000 */
[----:B------:R-:W-:-:S06]  /*e480*/  ULOP3.LUT UR4, UR39, 0x2, URZ, 0xfc, !UPT ;  /* 0x0000000227047892 */ /* 0x000fcc000f8efc3f */
[----:B0-----:R-:W-:-:S05]  /*e490*/  IMAD.U32 R0, RZ, RZ, UR4 ;  /* 0x00000004ff007e24 */ /* 0x001fca000f8e00ff */
[----:B------:R-:W-:-:S13]  /*e4a0*/  ISETP.NE.AND P0, PT, R0, 0x3, PT ;  /* 0x000000030000780c */ /* 0x000fda0003f05270 */
[----:B------:R-:W-:Y:S05]  /*e4b0*/  @!P0 BRA `(.L_x_1887) ;  /* 0x0000000000048947 */ /* 0x000fea0003800000 */
[----:B------:R-:W-:Y:S01]  /*e4c0*/  BPT.TRAP 0x1 ;  /* 0x000000040000795c */ /* 0x000fe20000300000 */
.L_x_1887:
[C---:B------:R-:W-:Y:S01]  /*e4d0*/  IMAD R3, R22.reuse, 0x8, R5 ;  /* 0x0000000816037824 */ /* 0x040fe200078e0205 */
[----:B------:R-:W-:Y:S01]  /*e4e0*/  SHF.L.U32 R2, R23, 0x1f, RZ ;  /* 0x0000001f17027819 */ /* 0x000fe200000006ff */
[----:B------:R-:W-:-:S03]  /*e4f0*/  VIADD R22, R22, 0x1 ;  /* 0x0000000116167836 */ /* 0x000fc60000000000 */
[----:B------:R-:W0:Y:S02]  /*e500*/  SYNCS.PHASECHK.TRANS64.TRYWAIT P1, [R3+URZ+0x19c40], R2 ;  /* 0x019c4002030075a7 */ /* 0x000e24000802017f */
[----:B------:R-:W-:-:S04]  /*e510*/  ISETP.NE.AND P2, PT, R22, 0x2, PT ;  /* 0x000000021600780c */ /* 0x000fc80003f45270 */
[----:B------:R-:W-:Y:S01]  /*e520*/  SEL R0, RZ, 0x1, P2 ;  /* 0x00000001ff007807 */ /* 0x000fe20001000000 */
[----:B0-----:R-:W-:Y:S08]  /*e530*/  @!P1 BRA `(.L_x_1888) ;  /* 0x0000001400ec9947 */ /* 0x001ff00003800000 */
.L_x_1948:
[----:B------:R-:W-:Y:S02]  /*e540*/  SEL R22, R22, RZ, P2 ;  /* 0x000000ff16167207 */ /* 0x000fe40001000000 */
[----:B------:R-:W-:Y:S01]  /*e550*/  LOP3.LUT R0, R23, R0, RZ, 0x3c, !PT ;  /* 0x0000000017007212 */ /* 0x000fe200078e3cff */
[----:B------:R-:W-:Y:S06]  /*e560*/  @!P0 BRA `(.L_x_1889) ;  /* 0x0000000000048947 */ /* 0x000fec0003800000 */
[----:B------:R-:W-:Y:S01]  /*e570*/  BPT.TRAP 0x1 ;  /* 0x000000040000795c */ /* 0x000fe20000300000 */
.L_x_1889:
[----:B------:R-:W-:Y:S01]  /*e580*/  IMAD R5, R22, 0x8, R5 ;  /* 0x0000000816057824 */ /* 0x000fe200078e0205 */
[----:B------:R-:W-:-:S04]  /*e590*/  SHF.L.U32 R0, R0, 0x1f, RZ ;  /* 0x0000001f00007819 */ /* 0x000fc800000006ff */
[----:B------:R-:W1:Y:S02]  /*e5a0*/  SYNCS.PHASECHK.TRANS64.TRYWAIT P1, [R5+URZ+0x19c40], R0 ;  /* 0x019c4000050075a7 */ /* 0x000e64000802017f */
[----:B-1----:R-:W-:Y:S05]  /*e5b0*/  @!P1 BRA `(.L_x_1890) ;  /* 0x0000001400e09947 */ /* 0x002fea0003800000 */
.L_x_1949:
[----:B------:R-:W-:Y:S05]  /*e5c0*/  @!P0 BRA `(.L_x_1891) ;  /* 0x0000000000048947 */ /* 0x000fea0003800000 */
[----:B------:R-:W-:Y:S01]  /*e5d0*/  BPT.TRAP 0x1 ;  /* 0x000000040000795c */ /* 0x000fe20000300000 */
.L_x_1891:
[----:B------:R-:W2:Y:S02]  /*e5e0*/  SYNCS.PHASECHK.TRANS64.TRYWAIT P1, [R3+URZ+0x19c60], R2 ;  /* 0x019c6002030075a7 */ /* 0x000ea4000802017f */
[----:B--2---:R-:W-:Y:S05]  /*e5f0*/  @!P1 BRA `(.L_x_1892) ;  /* 0x0000001400e49947 */ /* 0x004fea0003800000 */
.L_x_1950:
[----:B------:R-:W-:Y:S05]  /*e600*/  @!P0 BRA `(.L_x_1893) ;  /* 0x0000000000048947 */ /* 0x000fea0003800000 */
[----:B------:R-:W-:Y:S01]  /*e610*/  BPT.TRAP 0x1 ;  /* 0x000000040000795c */ /* 0x000fe20000300000 */
.L_x_1893:
[----:B------:R-:W3:Y:S02]  /*e620*/  SYNCS.PHASECHK.TRANS64.TRYWAIT P1, [R5+URZ+0x19c60], R0 ;  /* 0x019c6000050075a7 */ /* 0x000ee4000802017f */
[----:B---3--:R-:W-:Y:S05]  /*e630*/  @!P1 BRA `(.L_x_1894) ;  /* 0x0000001400e89947 */ /* 0x008fea0003800000 */
.L_x_1951:
[----:B------:R-:W-:Y:S05]  /*e640*/  @!P0 BRA `(.L_x_1895) ;  /* 0x0000000000048947 */ /* 0x000fea0003800000 */
[----:B------:R-:W-:Y:S01]  /*e650*/  BPT.TRAP 0x1 ;  /* 0x000000040000795c */ /* 0x000fe20000300000 */
.L_x_1895:
[----:B------:R-:W4:Y:S02]  /*e660*/  SYNCS.PHASECHK.TRANS64.TRYWAIT P1, [R3+URZ+0x19c80], R2 ;  /* 0x019c8002030075a7 */ /* 0x000f24000802017f */
[----:B----4-:R-:W-:Y:S05]  /*e670*/  @!P1 BRA `(.L_x_1896) ;  /* 0x0000001400ec9947 */ /* 0x010fea0003800000 */
.L_x_1952:
[----:B------:R-:W-:Y:S05]  /*e680*/  @!P0 BRA `(.L_x_1897) ;  /* 0x0000000000048947 */ /* 0x000fea0003800000 */
[----:B------:R-:W-:Y:S01]  /*e690*/  BPT.TRAP 0x1 ;  /* 0x000000040000795c */ /* 0x000fe20000300000 */
.L_x_1897:
[----:B------:R0:W0:Y:S02]  /*e6a0*/  SYNCS.PHASECHK.TRANS64.TRYWAIT P0, [R5+URZ+0x19c80], R0 ;  /* 0x019c8000050075a7 */ /* 0x000024000800017f */
[----:B0-----:R-:W-:Y:S05]  /*e6b0*/  @!P0 NANOSLEEP.SYNCS 0x989680 ;  /* 0x009896800000895d */ /* 0x001fea0003900000 */
[----:B------:R-:W0:Y:S02]  /*e6c0*/  @!P0 SYNCS.PHASECHK.TRANS64 P0, [R5+URZ+0x19c80], R0 ;  /* 0x019c8000050085a7 */ /* 0x000e24000800007f */
[----:B0-----:R-:W-:Y:S05]  /*e6d0*/  @!P0 BRA `(.L_x_1897) ;  /* 0xfffffffc00f08947 */ /* 0x001fea000383ffff */
.L_x_1885:
[----:B------:R-:W-:Y:S05]  /*e6e0*/  BSYNC B0 ;  /* 0x0000000000007941 */ /* 0x000fea0003800000 */
.L_x_1884:
[----:B------:R-:W-:Y:S05]  /*e6f0*/  EXIT ;  /* 0x000000000000794d */ /* 0x000fea0003800000 */
.L_x_1768:
[----:B0-----:R-:W-:-:S04]  /*e700*/  IMAD.U32 R3, RZ, RZ, UR46 ;  /* 0x0000002eff037e24 */ /* 0x001fc8000f8e00ff */
[----:B------:R0:W1:Y:S03]  /*e710*/  SYNCS.PHASECHK.TRANS64.TRYWAIT P1, [R3+URZ+0x19c00], R0 ;  /* 0x019c0000030075a7 */ /* 0x000066000802017f */
[----:B-1----:R-:W-:Y:S05]  /*e720*/  @!P1 NANOSLEEP.SYNCS 0x989680 ;  /* 0x009896800000995d */ /* 0x002fea0003900000 */
[----:B------:R-:W1:Y:S02]  /*e730*/  @!P1 SYNCS.PHASECHK.TRANS64 P1, [R3+URZ+0x19c00], R0 ;  /* 0x019c0000030095a7 */ /* 0x000e64000802007f */
[----:B-1----:R-:W-:Y:S05]  /*e740*/  @!P1 BRA `(.L_x_1768) ;  /* 0xfffffffc00ec9947 */ /* 0x002fea000383ffff */
[----:B------:R-:W-:Y:S05]  /*e750*/  BRA `(.L_x_1898) ;  /* 0xffffff3000447947 */ /* 0x000fea000383ffff */
.L_x_1772:
[----:B-1----:R1:W2:Y:S02]  /*e760*/  SYNCS.PHASECHK.TRANS64.TRYWAIT P1, [R3+URZ+0x19c30], R0 ;  /* 0x019c3000030075a7 */ /* 0x0022a4000802017f */
[----:B--2---:R-:W-:Y:S05]  /*e770*/  @!P1 NANOSLEEP.SYNCS 0x989680 ;  /* 0x009896800000995d */ /* 0x004fea0003900000 */
[----:B------:R-:W2:Y:S02]  /*e780*/  @!P1 SYNCS.PHASECHK.TRANS64 P1, [R3+URZ+0x19c30], R0 ;  /* 0x019c3000030095a7 */ /* 0x000ea4000802007f */
[----:B--2---:R-:W-:Y:S05]  /*e790*/  @!P1 BRA `(.L_x_1772) ;  /* 0xfffffffc00f09947 */ /* 0x004fea000383ffff */
[----:B------:R-:W-:Y:S05]  /*e7a0*/  BRA `(.L_x_1771) ;  /* 0xffffff3000607947 */ /* 0x000fea000383ffff */
.L_x_1778:
[----:B-1----:R-:W-:-:S04]  /*e7b0*/  IMAD.U32 R7, RZ, RZ, UR19 ;  /* 0x00000013ff077e24 */ /* 0x002fc8000f8e00ff */
[----:B------:R1:W2:Y:S03]  /*e7c0*/  SYNCS.PHASECHK.TRANS64.TRYWAIT P1, [R7+URZ+0x19c30], R0 ;  /* 0x019c3000070075a7 */ /* 0x0002a6000802017f */
[----:B--2---:R-:W-:Y:S05]  /*e7d0*/  @!P1 NANOSLEEP.SYNCS 0x989680 ;  /* 0x009896800000995d */ /* 0x004fea0003900000 */
[----:B------:R-:W2:Y:S02]  /*e7e0*/  @!P1 SYNCS.PHASECHK.TRANS64 P1, [R7+URZ+0x19c30], R0 ;  /* 0x019c3000070095a7 */ /* 0x000ea4000802007f */
[----:B--2---:R-:W-:Y:S05]  /*e7f0*/  @!P1 BRA `(.L_x_1778) ;  /* 0xfffffffc00ec9947 */ /* 0x004fea000383ffff */
[----:B------:R-:W-:Y:S05]  /*e800*/  BRA `(.L_x_1777) ;  /* 0xffffff5000dc7947 */ /* 0x000fea000383ffff */
.L_x_1782:
[----:B-1----:R-:W-:-:S04]  /*e810*/  IMAD.U32 R7, RZ, RZ, UR11 ;  /* 0x0000000bff077e24 */ /* 0x002fc8000f8e00ff */
[----:B------:R1:W2:Y:S03]  /*e820*/  SYNCS.PHASECHK.TRANS64.TRYWAIT P1, [R7+URZ+0x19c50], R0 ;  /* 0x019c5000070075a7 */ /* 0x0002a6000802017f */
[----:B--2---:R-:W-:Y:S05]  /*e830*/  @!P1 NANOSLEEP.SYNCS 0x989680 ;  /* 0x009896800000995d */ /* 0x004fea0003900000 */
[----:B------:R-:W2:Y:S02]  /*e840*/  @!P1 SYNCS.PHASECHK.TRANS64 P1, [R7+URZ+0x19c50], R0 ;  /* 0x019c5000070095a7 */ /* 0x000ea4000802007f */
[----:B--2---:R-:W-:Y:S05]  /*e850*/  @!P1 BRA `(.L_x_1782) ;  /* 0xfffffffc00ec9947 */ /* 0x004fea000383ffff */
[----:B------:R-:W-:Y:S05]  /*e860*/  BRA `(.L_x_1781) ;  /* 0xffffff54002c7947 */ /* 0x000fea000383ffff */
.L_x_1790:
[----:B-1----:R-:W-:-:S04]  /*e870*/  IMAD.U32 R9, RZ, RZ, UR6 ;  /* 0x00000006ff097e24 */ /* 0x002fc8000f8e00ff */
[----:B------:R1:W2:Y:S03]  /*e880*/  SYNCS.PHASECHK.TRANS64.TRYWAIT P1, [R9+URZ+0x19c30], R0 ;  /* 0x019c3000090075a7 */ /* 0x0002a6000802017f */
[----:B--2---:R-:W-:Y:S05]  /*e890*/  @!P1 NANOSLEEP.SYNCS 0x989680 ;  /* 0x009896800000995d */ /* 0x004fea0003900000 */
[----:B------:R-:W2:Y:S02]  /*e8a0*/  @!P1 SYNCS.PHASECHK.TRANS64 P1, [R9+URZ+0x19c30], R0 ;  /* 0x019c3000090095a7 */ /* 0x000ea4000802007f */
[----:B--2---:R-:W-:Y:S05]  /*e8b0*/  @!P1 BRA `(.L_x_1790) ;  /* 0xfffffffc00ec9947 */ /* 0x004fea000383ffff */
[----:B------:R-:W-:Y:S05]  /*e8c0*/  BRA `(.L_x_1789) ;  /* 0xffffff7800007947 */ /* 0x000fea000383ffff */
.L_x_1794:
[----:B-1----:R-:W-:-:S04]  /*e8d0*/  IMAD.U32 R9, RZ, RZ, UR11 ;  /* 0x0000000bff097e24 */ /* 0x002fc8000f8e00ff */
[----:B------:R1:W2:Y:S03]  /*e8e0*/  SYNCS.PHASECHK.TRANS64.TRYWAIT P1, [R9+URZ+0x19c50], R0 ;  /* 0x019c5000090075a7 */ /* 0x0002a6000802017f */
[----:B--2---:R-:W-:Y:S05]  /*e8f0*/  @!P1 NANOSLEEP.SYNCS 0x989680 ;  /* 0x009896800000995d */ /* 0x004fea0003900000 */
[----:B------:R-:W2:Y:S02]  /*e900*/  @!P1 SYNCS.PHASECHK.TRANS64 P1, [R9+URZ+0x19c50], R0 ;  /* 0x019c5000090095a7 */ /* 0x000ea4000802007f */
[----:B--2---:R-:W-:Y:S05]  /*e910*/  @!P1 BRA `(.L_x_1794) ;  /* 0xfffffffc00ec9947 */ /* 0x004fea000383ffff */
[----:B------:R-:W-:Y:S05]  /*e920*/  BRA `(.L_x_1793) ;  /* 0xffffff7800507947 */ /* 0x000fea000383ffff */
.L_x_1801:
[----:B-1----:R-:W-:-:S04]  /*e930*/  IMAD.U32 R6, RZ, RZ, UR14 ;  /* 0x0000000eff067e24 */ /* 0x002fc8000f8e00ff */
[----:B------:R1:W2:Y:S03]  /*e940*/  SYNCS.PHASECHK.TRANS64.TRYWAIT P1, [R6+URZ+0x19c50], R5 ;  /* 0x019c5005060075a7 */ /* 0x0002a6000802017f */
[----:B--2---:R-:W-:Y:S05]  /*e950*/  @!P1 NANOSLEEP.SYNCS 0x989680 ;  /* 0x009896800000995d */ /* 0x004fea0003900000 */
[----:B------:R-:W2:Y:S02]  /*e960*/  @!P1 SYNCS.PHASECHK.TRANS64 P1, [R6+URZ+0x19c50], R5 ;  /* 0x019c5005060095a7 */ /* 0x000ea4000802007f */
[----:B--2---:R-:W-:Y:S05]  /*e970*/  @!P1 BRA `(.L_x_1801) ;  /* 0xfffffffc00ec9947 */ /* 0x004fea000383ffff */
[----:B------:R-:W-:Y:S05]  /*e980*/  BRA `(.L_x_1800) ;  /* 0xffffff9000a07947 */ /* 0x000fea000383ffff */
.L_x_1827:
        /* <DEDUP_REMOVED lines=10> */
.L_x_1899:
[----:B------:R-:W-:Y:S05]  /*ea30*/  BRA `(.L_x_1900) ;  /* 0xffffffc800847947 */ /* 0x000fea000383ffff */
.L_x_1830:
[----:B0-----:R0:W1:Y:S02]  /*ea40*/  SYNCS.PHASECHK.TRANS64.TRYWAIT P0, [R4+URZ+0x19c80], R21 ;  /* 0x019c8015040075a7 */ /* 0x001064000800017f */
[----:B-1----:R-:W-:Y:S05]  /*ea50*/  @!P0 NANOSLEEP.SYNCS 0x989680 ;  /* 0x009896800000895d */ /* 0x002fea0003900000 */
[----:B------:R-:W1:Y:S02]  /*ea60*/  @!P0 SYNCS.PHASECHK.TRANS64 P0, [R4+URZ+0x19c80], R21 ;  /* 0x019c8015040085a7 */ /* 0x000e64000800007f */
[----:B-1----:R-:W-:Y:S05]  /*ea70*/  @!P0 BRA `(.L_x_1830) ;  /* 0xfffffffc00f08947 */ /* 0x002fea000383ffff */
[----:B------:R-:W-:Y:S05]  /*ea80*/  BRA `(.L_x_1901) ;  /* 0xffffffcc00287947 */ /* 0x000fea000383ffff */
.L_x_1831:
        /* <DEDUP_REMOVED lines=8> */
.L_x_1903:
[----:B------:R-:W-:Y:S05]  /*eb10*/  BSYNC B0 ;  /* 0x0000000000007941 */ /* 0x000fea0003800000 */
.L_x_1902:
        /* <DEDUP_REMOVED lines=9> */
.L_x_1904:
[----:B------:R-:W-:Y:S02]  /*ebb0*/  IMAD.MOV.U32 R13, RZ, RZ, R9 ;  /* 0x000000ffff0d7224 */ /* 0x000fe400078e0009 */
[----:B------:R-:W-:Y:S02]  /*ebc0*/  IMAD.MOV.U32 R12, RZ, RZ, 0x1 ;  /* 0x00000001ff0c7424 */ /* 0x000fe400078e00ff */
[----:B------:R-:W-:-:S07]  /*ebd0*/  IMAD.MOV.U32 R2, RZ, RZ, R14 ;  /* 0x000000ffff027224 */ /* 0x000fce00078e000e */
[----:B------:R-:W-:Y:S05]  /*ebe0*/  WARPSYNC.COLLECTIVE R15, `(.L_x_1905) ;  /* 0x000000000f087348 */ /* 0x000fea0003c00000 */
[----:B------:R0:W1:Y:S02]  /*ebf0*/  SHFL.IDX P6, R14, R13, R12, R11 ;  /* 0x0000000c0d0e7389 */ /* 0x00006400000c000b */
[----:B01----:R-:W-:Y:S01]  /*ec00*/  ENDCOLLECTIVE ;  /* 0x000000000000791b */ /* 0x003fe20003800000 */
.L_x_1905:
        /* <DEDUP_REMOVED lines=14> */
.L_x_1906:
        /* <DEDUP_REMOVED lines=8> */
.L_x_1836:
[----:B---3--:R3:W4:Y:S02]  /*ed70*/  SYNCS.PHASECHK.TRANS64.TRYWAIT P0, [R4+URZ+0x19c40], R21 ;  /* 0x019c4015040075a7 */ /* 0x008724000800017f */
[----:B----4-:R-:W-:Y:S05]  /*ed80*/  @!P0 NANOSLEEP.SYNCS 0x989680 ;  /* 0x009896800000895d */ /* 0x010fea0003900000 */
[----:B------:R-:W4:Y:S02]  /*ed90*/  @!P0 SYNCS.PHASECHK.TRANS64 P0, [R4+URZ+0x19c40], R21 ;  /* 0x019c4015040085a7 */ /* 0x000f24000800007f */
[----:B----4-:R-:W-:Y:S05]  /*eda0*/  @!P0 BRA `(.L_x_1836) ;  /* 0xfffffffc00f08947 */ /* 0x010fea000383ffff */
[----:B------:R-:W-:Y:S05]  /*edb0*/  BRA `(.L_x_1908) ;  /* 0xffffffcc00947947 */ /* 0x000fea000383ffff */
.L_x_1837:
        /* <DEDUP_REMOVED lines=8> */
.L_x_1910:
[----:B------:R-:W-:Y:S05]  /*ee40*/  BSYNC B0 ;  /* 0x0000000000007941 */ /* 0x000fea0003800000 */
.L_x_1909:
        /* <DEDUP_REMOVED lines=8> */
.L_x_1911:
[----:B------:R-:W-:Y:S02]  /*eed0*/  IMAD.MOV.U32 R13, RZ, RZ, R6 ;  /* 0x000000ffff0d7224 */ /* 0x000fe400078e0006 */
[----:B------:R-:W-:Y:S02]  /*eee0*/  IMAD.MOV.U32 R12, RZ, RZ, 0x1 ;  /* 0x00000001ff0c7424 */ /* 0x000fe400078e00ff */
[----:B------:R-:W-:-:S07]  /*eef0*/  IMAD.MOV.U32 R3, RZ, RZ, R14 ;  /* 0x000000ffff037224 */ /* 0x000fce00078e000e */
[----:B------:R-:W-:Y:S05]  /*ef00*/  WARPSYNC.COLLECTIVE R15, `(.L_x_1912) ;  /* 0x000000000f087348 */ /* 0x000fea0003c00000 */
[----:B------:R0:W1:Y:S02]  /*ef10*/  SHFL.IDX P6, R14, R13, R12, R11 ;  /* 0x0000000c0d0e7389 */ /* 0x00006400000c000b */
[----:B01----:R-:W-:Y:S01]  /*ef20*/  ENDCOLLECTIVE ;  /* 0x000000000000791b */ /* 0x003fe20003800000 */
.L_x_1912:
        /* <DEDUP_REMOVED lines=10> */
.L_x_1913:
        /* <DEDUP_REMOVED lines=8> */
.L_x_1842:
[----:B------:R-:W-:Y:S02]  /*f050*/  IMAD.MOV.U32 R13, RZ, RZ, R0 ;  /* 0x000000ffff0d7224 */ /* 0x000fe400078e0000 */
[----:B------:R-:W-:Y:S02]  /*f060*/  IMAD.MOV.U32 R12, RZ, RZ, RZ ;  /* 0x000000ffff0c7224 */ /* 0x000fe400078e00ff */
[----:B------:R-:W-:Y:S02]  /*f070*/  IMAD.MOV.U32 R11, RZ, RZ, 0x1e1f ;  /* 0x00001e1fff0b7424 */ /* 0x000fe400078e00ff */
[----:B------:R-:W-:Y:S02]  /*f080*/  IMAD.MOV.U32 R15, RZ, RZ, -0x1 ;  /* 0xffffffffff0f7424 */ /* 0x000fe400078e00ff */
[----:B------:R-:W-:-:S07]  /*f090*/  IMAD.U32 R5, RZ, RZ, UR43 ;  /* 0x0000002bff057e24 */ /* 0x000fce000f8e00ff */
[----:B-----5:R-:W-:Y:S05]  /*f0a0*/  WARPSYNC.COLLECTIVE R15, `(.L_x_1915) ;  /* 0x000000000f087348 */ /* 0x020fea0003c00000 */
[----:B------:R0:W1:Y:S02]  /*f0b0*/  SHFL.IDX P6, R14, R13, R12, R11 ;  /* 0x0000000c0d0e7389 */ /* 0x00006400000c000b */
[----:B01---5:R-:W-:Y:S01]  /*f0c0*/  ENDCOLLECTIVE ;  /* 0x000000000000791b */ /* 0x023fe20003800000 */
.L_x_1915:
[----:B------:R-:W-:-:S05]  /*f0d0*/  IMAD R5, R5, 0xc0, R10 ;  /* 0x000000c005057824 */ /* 0x000fca00078e020a */
[----:B------:R-:W-:Y:S01]  /*f0e0*/  ISETP.GE.AND P1, PT, R5, UR37, PT ;  /* 0x0000002505007c0c */ /* 0x000fe2000bf26270 */
[----:B------:R-:W-:Y:S02]  /*f0f0*/  IMAD.MOV.U32 R13, RZ, RZ, R4 ;  /* 0x000000ffff0d7224 */ /* 0x000fe400078e0004 */
[----:B------:R-:W-:-:S10]  /*f100*/  IMAD.MOV.U32 R2, RZ, RZ, R14 ;  /* 0x000000ffff027224 */ /* 0x000fd400078e000e */
[----:B------:R-:W-:Y:S05]  /*f110*/  WARPSYNC.COLLECTIVE R15, `(.L_x_1916) ;  /* 0x000000000f087348 */ /* 0x000fea0003c00000 */
[----:B------:R0:W1:Y:S02]  /*f120*/  SHFL.IDX P6, R14, R13, R12, R11 ;  /* 0x0000000c0d0e7389 */ /* 0x00006400000c000b */
[----:B01----:R-:W-:Y:S01]  /*f130*/  ENDCOLLECTIVE ;  /* 0x000000000000791b */ /* 0x003fe20003800000 */
.L_x_1916:
[----:B------:R-:W-:Y:S02]  /*f140*/  IMAD.MOV.U32 R13, RZ, RZ, R0 ;  /* 0x000000ffff0d7224 */ /* 0x000fe400078e0000 */
[----:B------:R-:W-:Y:S02]  /*f150*/  IMAD.MOV.U32 R12, RZ, RZ, 0x1 ;  /* 0x00000001ff0c7424 */ /* 0x000fe400078e00ff */
[----:B------:R-:W-:-:S07]  /*f160*/  IMAD.MOV.U32 R3, RZ, RZ, R14 ;  /* 0x000000ffff037224 */ /* 0x000fce00078e000e */
[----:B------:R-:W-:Y:S05]  /*f170*/  WARPSYNC.COLLECTIVE R15, `(.L_x_1917) ;  /* 0x000000000f087348 */ /* 0x000fea0003c00000 */
[----:B------:R0:W1:Y:S02]  /*f180*/  SHFL.IDX P6, R14, R13, R12, R11 ;  /* 0x0000000c0d0e7389 */ /* 0x00006400000c000b */
[----:B01----:R-:W-:Y:S01]  /*f190*/  ENDCOLLECTIVE ;  /* 0x000000000000791b */ /* 0x003fe20003800000 */
.L_x_1917:
        /* <DEDUP_REMOVED lines=10> */
.L_x_1918:
        /* <DEDUP_REMOVED lines=13> */
.L_x_1919:
        /* <DEDUP_REMOVED lines=9> */
.L_x_1920:
[----:B------:R-:W-:Y:S01]  /*f3a0*/  @!PT LDS RZ, [RZ] ;  /* 0x00000000fffff984 */ /* 0x000fe20000000800 */
[----:B------:R-:W-:Y:S01]  /*f3b0*/  @!PT LDS RZ, [RZ] ;  /* 0x00000000fffff984 */ /* 0x000fe20000000800 */
[----:B------:R-:W-:Y:S01]  /*f3c0*/  @!PT LDS RZ, [RZ] ;  /* 0x00000000fffff984 */ /* 0x000fe20000000800 */
[----:B------:R1:W-:Y:S04]  /*f3d0*/  @!P1 LDGSTS.E.BYPASS.LTC128B.128 [R8+0xf800], desc[UR50][R2.64], !P3 ;  /* 0x0f80000002089fae */ /* 0x0003e8000d901d72 */
[----:B------:R1:W-:Y:S04]  /*f3e0*/  @!P1 LDGSTS.E.BYPASS.LTC128B.128 [R8+0x11000], desc[UR50][R2.64+0x20], !P4 ;  /* 0x1100002002089fae */ /* 0x0003e8000e101d72 */
[----:B------:R1:W-:Y:S01]  /*f3f0*/  @!P1 LDGSTS.E.BYPASS.LTC128B.128 [R8+0x12800], desc[UR50][R2.64+0x40], !P5 ;  /* 0x1280004002089fae */ /* 0x0003e2000e901d72 */
[----:B------:R-:W-:Y:S05]  /*f400*/  BRA `(.L_x_1921) ;  /* 0xffffffd000f47947 */ /* 0x000fea000383ffff */
.L_x_1847:
[----:B0-----:R0:W1:Y:S02]  /*f410*/  SYNCS.PHASECHK.TRANS64.TRYWAIT P0, [R16+URZ+0x19c20], R3 ;  /* 0x019c2003100075a7 */ /* 0x001064000800017f */
[----:B-1----:R-:W-:Y:S05]  /*f420*/  @!P0 NANOSLEEP.SYNCS 0x989680 ;  /* 0x009896800000895d */ /* 0x002fea0003900000 */
[----:B------:R-:W1:Y:S02]  /*f430*/  @!P0 SYNCS.PHASECHK.TRANS64 P0, [R16+URZ+0x19c20], R3 ;  /* 0x019c2003100085a7 */ /* 0x000e64000800007f */
[----:B-1----:R-:W-:Y:S05]  /*f440*/  @!P0 BRA `(.L_x_1847) ;  /* 0xfffffffc00f08947 */ /* 0x002fea000383ffff */
[----:B------:R-:W-:Y:S05]  /*f450*/  BRA `(.L_x_1922) ;  /* 0xffffffd400647947 */ /* 0x000fea000383ffff */
.L_x_1851:
[----:B0-----:R0:W1:Y:S02]  /*f460*/  SYNCS.PHASECHK.TRANS64.TRYWAIT P0, [R4+URZ+0x19c80], R10 ;  /* 0x019c800a040075a7 */ /* 0x001064000800017f */
[----:B-1----:R-:W-:Y:S05]  /*f470*/  @!P0 NANOSLEEP.SYNCS 0x989680 ;  /* 0x009896800000895d */ /* 0x002fea0003900000 */
[----:B------:R-:W1:Y:S02]  /*f480*/  @!P0 SYNCS.PHASECHK.TRANS64 P0, [R4+URZ+0x19c80], R10 ;  /* 0x019c800a040085a7 */ /* 0x000e64000800007f */
[----:B-1----:R-:W-:Y:S05]  /*f490*/  @!P0 BRA `(.L_x_1851) ;  /* 0xfffffffc00f08947 */ /* 0x002fea000383ffff */
[----:B------:R-:W-:Y:S05]  /*f4a0*/  BRA `(.L_x_1923) ;  /* 0xffffffd800287947 */ /* 0x000fea000383ffff */
.L_x_1852:
        /* <DEDUP_REMOVED lines=8> */
.L_x_1925:
[----:B------:R-:W-:Y:S05]  /*f530*/  BSYNC B0 ;  /* 0x0000000000007941 */ /* 0x000fea0003800000 */
.L_x_1924:
        /* <DEDUP_REMOVED lines=10> */
.L_x_1926:
        /* <DEDUP_REMOVED lines=11> */
.L_x_1927:
        /* <DEDUP_REMOVED lines=11> */
.L_x_1928:
[----:B------:R-:W-:Y:S01]  /*f740*/  IMAD.MOV.U32 R2, RZ, RZ, R14 ;  /* 0x000000ffff027224 */ /* 0x000fe200078e000e */
[----:B------:R-:W-:Y:S06]  /*f750*/  BRA `(.L_x_1929) ;  /* 0xffffffd800147947 */ /* 0x000fec000383ffff */
.L_x_1857:
[----:B---3--:R3:W4:Y:S02]  /*f760*/  SYNCS.PHASECHK.TRANS64.TRYWAIT P0, [R4+URZ+0x19c40], R10 ;  /* 0x019c400a040075a7 */ /* 0x008724000800017f */
[----:B----4-:R-:W-:Y:S05]  /*f770*/  @!P0 NANOSLEEP.SYNCS 0x989680 ;  /* 0x009896800000895d */ /* 0x010fea0003900000 */
[----:B------:R-:W4:Y:S02]  /*f780*/  @!P0 SYNCS.PHASECHK.TRANS64 P0, [R4+URZ+0x19c40], R10 ;  /* 0x019c400a040085a7 */ /* 0x000f24000800007f */
[----:B----4-:R-:W-:Y:S05]  /*f790*/  @!P0 BRA `(.L_x_1857) ;  /* 0xfffffffc00f08947 */ /* 0x010fea000383ffff */
[----:B------:R-:W-:Y:S05]  /*f7a0*/  BRA `(.L_x_1930) ;  /* 0xffffffd800787947 */ /* 0x000fea000383ffff */
.L_x_1858:
        /* <DEDUP_REMOVED lines=8> */
.L_x_1932:
[----:B------:R-:W-:Y:S05]  /*f830*/  BSYNC B0 ;  /* 0x0000000000007941 */ /* 0x000fea0003800000 */
.L_x_1931:
        /* <DEDUP_REMOVED lines=8> */
.L_x_1933:
[----:B------:R-:W-:Y:S02]  /*f8c0*/  IMAD.MOV.U32 R13, RZ, RZ, R8 ;  /* 0x000000ffff0d7224 */ /* 0x000fe400078e0008 */
[----:B------:R-:W-:Y:S02]  /*f8d0*/  IMAD.MOV.U32 R12, RZ, RZ, 0x1 ;  /* 0x00000001ff0c7424 */ /* 0x000fe400078e00ff */
[----:B------:R-:W-:-:S07]  /*f8e0*/  IMAD.MOV.U32 R2, RZ, RZ, R14 ;  /* 0x000000ffff027224 */ /* 0x000fce00078e000e */
[----:B------:R-:W-:Y:S05]  /*f8f0*/  WARPSYNC.COLLECTIVE R15, `(.L_x_1934) ;  /* 0x000000000f087348 */ /* 0x000fea0003c00000 */
[----:B------:R0:W1:Y:S02]  /*f900*/  SHFL.IDX P6, R14, R13, R12, R11 ;  /* 0x0000000c0d0e7389 */ /* 0x00006400000c000b */
[----:B01----:R-:W-:Y:S01]  /*f910*/  ENDCOLLECTIVE ;  /* 0x000000000000791b */ /* 0x003fe20003800000 */
.L_x_1934:
        /* <DEDUP_REMOVED lines=13> */
.L_x_1935:
[----:B------:R-:W-:Y:S01]  /*f9f0*/  IMAD.MOV.U32 R2, RZ, RZ, R14 ;  /* 0x000000ffff027224 */ /* 0x000fe200078e000e */
[----:B------:R-:W-:Y:S06]  /*fa00*/  BRA `(.L_x_1936) ;  /* 0xffffffd8006c7947 */ /* 0x000fec000383ffff */
.L_x_1863:
[----:B0-----:R0:W4:Y:S02]  /*fa10*/  SYNCS.PHASECHK.TRANS64.TRYWAIT P2, [R2+URZ+0x19c70], R3 ;  /* 0x019c7003020075a7 */ /* 0x001124000804017f */
[----:B----4-:R-:W-:Y:S05]  /*fa20*/  @!P2 NANOSLEEP.SYNCS 0x989680 ;  /* 0x009896800000a95d */ /* 0x010fea0003900000 */
[----:B------:R-:W4:Y:S02]  /*fa30*/  @!P2 SYNCS.PHASECHK.TRANS64 P2, [R2+URZ+0x19c70], R3 ;  /* 0x019c70030200a5a7 */ /* 0x000f24000804007f */
[----:B----4-:R-:W-:Y:S05]  /*fa40*/  @!P2 BRA `(.L_x_1863) ;  /* 0xfffffffc00f0a947 */ /* 0x010fea000383ffff */
[----:B------:R-:W-:Y:S05]  /*fa50*/  BRA `(.L_x_1937) ;  /* 0xffffffd800d87947 */ /* 0x000fea000383ffff */
.L_x_1865:
[----:B0-----:R0:W2:Y:S02]  /*fa60*/  SYNCS.PHASECHK.TRANS64.TRYWAIT P2, [R2+URZ+0x19c60], R4 ;  /* 0x019c6004020075a7 */ /* 0x0010a4000804017f */
[----:B--2---:R-:W-:Y:S05]  /*fa70*/  @!P2 NANOSLEEP.SYNCS 0x989680 ;  /* 0x009896800000a95d */ /* 0x004fea0003900000 */
[----:B------:R-:W2:Y:S02]  /*fa80*/  @!P2 SYNCS.PHASECHK.TRANS64 P2, [R2+URZ+0x19c60], R4 ;  /* 0x019c60040200a5a7 */ /* 0x000ea4000804007f */
[----:B--2---:R-:W-:Y:S05]  /*fa90*/  @!P2 BRA `(.L_x_1865) ;  /* 0xfffffffc00f0a947 */ /* 0x004fea000383ffff */
[----:B------:R-:W-:Y:S05]  /*faa0*/  BRA `(.L_x_1938) ;  /* 0xffffffd800e87947 */ /* 0x000fea000383ffff */
.L_x_1873:
[----:B0-----:R0:W1:Y:S02]  /*fab0*/  SYNCS.PHASECHK.TRANS64.TRYWAIT P2, [R3+URZ+0x19c70], R0 ;  /* 0x019c7000030075a7 */ /* 0x001064000804017f */
[----:B-1----:R-:W-:Y:S05]  /*fac0*/  @!P2 NANOSLEEP.SYNCS 0x989680 ;  /* 0x009896800000a95d */ /* 0x002fea0003900000 */
[----:B------:R-:W1:Y:S02]  /*fad0*/  @!P2 SYNCS.PHASECHK.TRANS64 P2, [R3+URZ+0x19c70], R0 ;  /* 0x019c70000300a5a7 */ /* 0x000e64000804007f */
[----:B-1----:R-:W-:Y:S05]  /*fae0*/  @!P2 BRA `(.L_x_1873) ;  /* 0xfffffffc00f0a947 */ /* 0x002fea000383ffff */
[----:B------:R-:W-:Y:S05]  /*faf0*/  BRA `(.L_x_1939) ;  /* 0xffffffe000587947 */ /* 0x000fea000383ffff */
.L_x_1875:
[----:B0-----:R0:W1:Y:S02]  /*fb00*/  SYNCS.PHASECHK.TRANS64.TRYWAIT P2, [R3+URZ+0x19c60], R0 ;  /* 0x019c6000030075a7 */ /* 0x001064000804017f */
[----:B-1----:R-:W-:Y:S05]  /*fb10*/  @!P2 NANOSLEEP.SYNCS 0x989680 ;  /* 0x009896800000a95d */ /* 0x002fea0003900000 */
[----:B------:R-:W1:Y:S02]  /*fb20*/  @!P2 SYNCS.PHASECHK.TRANS64 P2, [R3+URZ+0x19c60], R0 ;  /* 0x019c60000300a5a7 */ /* 0x000e64000804007f */
[----:B-1----:R-:W-:Y:S05]  /*fb30*/  @!P2 BRA `(.L_x_1875) ;  /* 0xfffffffc00f0a947 */ /* 0x002fea000383ffff */
[----:B------:R-:W-:Y:S05]  /*fb40*/  BRA `(.L_x_1940) ;  /* 0xffffffe000647947 */ /* 0x000fea000383ffff */
.L_x_1882:
[----:B0-----:R0:W1:Y:S02]  /*fb50*/  SYNCS.PHASECHK.TRANS64.TRYWAIT P0, [R5+URZ+0x19c20], R0 ;  /* 0x019c2000050075a7 */ /* 0x001064000800017f */
[----:B-1----:R-:W-:Y:S05]  /*fb60*/  @!P0 NANOSLEEP.SYNCS 0x989680 ;  /* 0x009896800000895d */ /* 0x002fea0003900000 */
[----:B------:R-:W1:Y:S02]  /*fb70*/  @!P0 SYNCS.PHASECHK.TRANS64 P0, [R5+URZ+0x19c20], R0 ;  /* 0x019c2000050085a7 */ /* 0x000e64000800007f */
[----:B-1----:R-:W-:Y:S05]  /*fb80*/  @!P0 BRA `(.L_x_1882) ;  /* 0xfffffffc00f08947 */ /* 0x002fea000383ffff */
[----:B------:R-:W-:Y:S05]  /*fb90*/  BRA `(.L_x_1941) ;  /* 0xffffffe800007947 */ /* 0x000fea000383ffff */
.L_x_1883:
        /* <DEDUP_REMOVED lines=11> */
.L_x_1943:
[----:B------:R-:W-:Y:S05]  /*fc50*/  BSYNC B0 ;  /* 0x0000000000007941 */ /* 0x000fea0003800000 */
.L_x_1942:
[----:B------:R-:W-:Y:S05]  /*fc60*/  BRA `(.L_x_1944) ;  /* 0xffffffe400e87947 */ /* 0x000fea000383ffff */
.L_x_1886:
[----:B------:R-:W-:Y:S01]  /*fc70*/  BSSY B1, `(.L_x_1945) ;  /* 0x0000006000017945 */ /* 0x000fe20003800000 */
[----:B------:R-:W-:-:S07]  /*fc80*/  IMAD.MOV.U32 R15, RZ, RZ, -0x1 ;  /* 0xffffffffff0f7424 */ /* 0x000fce00078e00ff */
[----:B0-----:R-:W-:Y:S05]  /*fc90*/  WARPSYNC.COLLECTIVE R15, `(.L_x_1946) ;  /* 0x000000000f0c7348 */ /* 0x001fea0003c00000 */
[----:B------:R-:W-:Y:S02]  /*fca0*/  ELECT P6, UR62, PT ;  /* 0x00000000003e782f */ /* 0x000fe400038c0000 */
[----:B------:R-:W-:Y:S01]  /*fcb0*/  MOV R14, UR62 ;  /* 0x0000003e000e7c02 */ /* 0x000fe20008000f00 */
[----:B0-----:R-:W-:Y:S10]  /*fcc0*/  ENDCOLLECTIVE ;  /* 0x000000000000791b */ /* 0x001ff40003800000 */
.L_x_1946:
[----:B------:R-:W-:Y:S05]  /*fcd0*/  BSYNC B1 ;  /* 0x0000000000017941 */ /* 0x000fea0003800000 */
.L_x_1945:
[----:B------:R-:W-:Y:S05]  /*fce0*/  BRA `(.L_x_1947) ;  /* 0xffffffe400e07947 */ /* 0x000fea000383ffff */
.L_x_1888:
[----:B0-----:R0:W1:Y:S02]  /*fcf0*/  SYNCS.PHASECHK.TRANS64.TRYWAIT P1, [R3+URZ+0x19c40], R2 ;  /* 0x019c4002030075a7 */ /* 0x001064000802017f */
[----:B-1----:R-:W-:Y:S05]  /*fd00*/  @!P1 NANOSLEEP.SYNCS 0x989680 ;  /* 0x009896800000995d */ /* 0x002fea0003900000 */
[----:B------:R-:W1:Y:S02]  /*fd10*/  @!P1 SYNCS.PHASECHK.TRANS64 P1, [R3+URZ+0x19c40], R2 ;  /* 0x019c4002030095a7 */ /* 0x000e64000802007f */
[----:B-1----:R-:W-:Y:S05]  /*fd20*/  @!P1 BRA `(.L_x_1888) ;  /* 0xfffffffc00f09947 */ /* 0x002fea000383ffff */
[----:B------:R-:W-:Y:S05]  /*fd30*/  BRA `(.L_x_1948) ;  /* 0xffffffe800007947 */ /* 0x000fea000383ffff */
.L_x_1890:
[----:B-1----:R1:W2:Y:S02]  /*fd40*/  SYNCS.PHASECHK.TRANS64.TRYWAIT P1, [R5+URZ+0x19c40], R0 ;  /* 0x019c4000050075a7 */ /* 0x0022a4000802017f */
[----:B--2---:R-:W-:Y:S05]  /*fd50*/  @!P1 NANOSLEEP.SYNCS 0x989680 ;  /* 0x009896800000995d */ /* 0x004fea0003900000 */
[----:B------:R-:W2:Y:S02]  /*fd60*/  @!P1 SYNCS.PHASECHK.TRANS64 P1, [R5+URZ+0x19c40], R0 ;  /* 0x019c4000050095a7 */ /* 0x000ea4000802007f */
[----:B--2---:R-:W-:Y:S05]  /*fd70*/  @!P1 BRA `(.L_x_1890) ;  /* 0xfffffffc00f09947 */ /* 0x004fea000383ffff */
[----:B------:R-:W-:Y:S05]  /*fd80*/  BRA `(.L_x_1949) ;  /* 0xffffffe8000c7947 */ /* 0x000fea000383ffff */
.L_x_1892:
[----:B--2---:R2:W3:Y:S02]  /*fd90*/  SYNCS.PHASECHK.TRANS64.TRYWAIT P1, [R3+URZ+0x19c60], R2 ;  /* 0x019c6002030075a7 */ /* 0x0044e4000802017f */
[----:B---3--:R-:W-:Y:S05]  /*fda0*/  @!P1 NANOSLEEP.SYNCS 0x989680 ;  /* 0x009896800000995d */ /* 0x008fea0003900000 */
[----:B------:R-:W3:Y:S02]  /*fdb0*/  @!P1 SYNCS.PHASECHK.TRANS64 P1, [R3+URZ+0x19c60], R2 ;  /* 0x019c6002030095a7 */ /* 0x000ee4000802007f */
[----:B---3--:R-:W-:Y:S05]  /*fdc0*/  @!P1 BRA `(.L_x_1892) ;  /* 0xfffffffc00f09947 */ /* 0x008fea000383ffff */
[----:B------:R-:W-:Y:S05]  /*fdd0*/  BRA `(.L_x_1950) ;  /* 0xffffffe800087947 */ /* 0x000fea000383ffff */
.L_x_1894:
[----:B---3--:R3:W4:Y:S02]  /*fde0*/  SYNCS.PHASECHK.TRANS64.TRYWAIT P1, [R5+URZ+0x19c60], R0 ;  /* 0x019c6000050075a7 */ /* 0x008724000802017f */
[----:B----4-:R-:W-:Y:S05]  /*fdf0*/  @!P1 NANOSLEEP.SYNCS 0x989680 ;  /* 0x009896800000995d */ /* 0x010fea0003900000 */
[----:B------:R-:W4:Y:S02]  /*fe00*/  @!P1 SYNCS.PHASECHK.TRANS64 P1, [R5+URZ+0x19c60], R0 ;  /* 0x019c6000050095a7 */ /* 0x000f24000802007f */
[----:B----4-:R-:W-:Y:S05]  /*fe10*/  @!P1 BRA `(.L_x_1894) ;  /* 0xfffffffc00f09947 */ /* 0x010fea000383ffff */
[----:B------:R-:W-:Y:S05]  /*fe20*/  BRA `(.L_x_1951) ;  /* 0xffffffe800047947 */ /* 0x000fea000383ffff */
.L_x_1896:
[----:B----4-:R4:W0:Y:S02]  /*fe30*/  SYNCS.PHASECHK.TRANS64.TRYWAIT P1, [R3+URZ+0x19c80], R2 ;  /* 0x019c8002030075a7 */ /* 0x010824000802017f */
[----:B0-----:R-:W-:Y:S05]  /*fe40*/  @!P1 NANOSLEEP.SYNCS 0x989680 ;  /* 0x009896800000995d */ /* 0x001fea0003900000 */
[----:B------:R-:W0:Y:S02]  /*fe50*/  @!P1 SYNCS.PHASECHK.TRANS64 P1, [R3+URZ+0x19c80], R2 ;  /* 0x019c8002030095a7 */ /* 0x000e24000802007f */
[----:B0-----:R-:W-:Y:S05]  /*fe60*/  @!P1 BRA `(.L_x_1896) ;  /* 0xfffffffc00f09947 */ /* 0x001fea000383ffff */
[----:B------:R-:W-:Y:S05]  /*fe70*/  BRA `(.L_x_1952) ;  /* 0xffffffe800007947 */ /* 0x000fea000383ffff */
.L_x_1953:
        /* <DEDUP_REMOVED lines=16> */
.L_x_2584:


//--------------------- .text._ZN7cutlass13device_kernelIN5flash11enable_sm90INS1_16FlashAttnFwdSm90INS1_25CollectiveMainloopFwdSm90ILi2EN4cute5tupleIJNS5_1CILi1EEES8_S8_EEENS6_IJNS7_ILi192EEENS7_ILi128EEENS7_ILi96EEEEEELi96ENS_12float_e4m3_tEfNS_4arch4Sm90ELb1ELb0ELb0ELb1ELb1ELb0ELb0ELb1ELb1ELb1ELb0ELb0EEENS1_21CollectiveEpilogueFwdINS6_IJSA_SC_SB_EEES9_NS_10bfloat16_tESG_Li384ELb1ELb1ELb0ELb1EEENS1_36VarlenDynamicPersistentTileSchedulerILi192ELi128ELi384ELi128ELb0ELb1ELb1ELb1ELb1ELb1EEEEEEEEEvNT_6ParamsE --------------------------
	.section	.text._ZN7cutlass13device_kernelIN5flash11enable_sm90INS1_16FlashAttnFwdSm90INS1_25CollectiveMainloopFwdSm90ILi2EN4cute5tupleIJNS5_1CILi1EEES8_S8_EEENS6_IJNS7_ILi192EEENS7_ILi128EEENS7_ILi96EEEEEELi96ENS_12float_e4m3_tEfNS_4arch4Sm90ELb1ELb0ELb0ELb1ELb1ELb0ELb0ELb1ELb1ELb1ELb0ELb0EEENS1_21CollectiveEpilogueFwdINS6_IJSA_SC_SB_EEES9_NS_10bfloat16_tESG_Li384ELb1ELb1ELb0ELb1EEENS1_36VarlenDynamicPersistentTileSchedulerILi192ELi128ELi384ELi128ELb0ELb1ELb1ELb1ELb1ELb1EEEEEEEEEvNT_6ParamsE,"ax",@progbits
	.align	128
.text._ZN7cutlass13device_kernelIN5flash11enable_sm90INS1_16FlashAttnFwdSm90INS1_25CollectiveMainloopFwdSm90ILi2EN4cute5tupleIJNS5_1CILi1EEES8_S8_EEENS6_IJNS7_ILi192EEENS7_ILi128EEENS7_ILi96EEEEEELi96ENS_12float_e4m3_tEfNS_4arch4Sm90ELb1ELb0ELb0ELb1ELb1ELb0ELb0ELb1ELb1ELb1ELb0ELb0EEENS1_21CollectiveEpilogueFwdINS6_IJSA_SC_SB_EEES9_NS_10bfloat16_tESG_Li384ELb1ELb1ELb0ELb1EEENS1_36VarlenDynamicPersistentTileSchedulerILi192ELi128ELi384ELi128ELb0ELb1ELb1ELb1ELb1ELb1EEEEEEEEEvNT_6ParamsE:
        .type           _ZN7cutlass13device_kernelIN5flash11enable_sm90INS1_16FlashAttnFwdSm90INS1_25CollectiveMainloopFwdSm90ILi2EN4cute5tupleIJNS5_1CILi1EEES8_S8_EEENS6_IJNS7_ILi192EEENS7_ILi128EEENS7_ILi96EEEEEELi96ENS_12float_e4m3_tEfNS_4arch4Sm90ELb1ELb0ELb0ELb1ELb1ELb0ELb0ELb1ELb1ELb1ELb0ELb0EEENS1_21CollectiveEpilogueFwdINS6_IJSA_SC_SB_EEES9_NS_10bfloat16_tESG_Li384ELb1ELb1ELb0ELb1EEENS1_36VarlenDynamicPersistentTileSchedulerILi192ELi128ELi384ELi128ELb0ELb1ELb1ELb1ELb1ELb1EEEEEEEEEvNT_6ParamsE,@function
        .size           _ZN7cutlass13device_kernelIN5flash11enable_sm90INS1_16FlashAttnFwdSm90INS1_25CollectiveMainloopFwdSm90ILi2EN4cute5tupleIJNS5_1CILi1EEES8_S8_EEENS6_IJNS7_ILi192EEENS7_ILi128EEENS7_ILi96EEEEEELi96ENS_12float_e4m3_tEfNS_4arch4Sm90ELb1ELb0ELb0ELb1ELb1ELb0ELb0ELb1ELb1ELb1ELb0ELb0EEENS1_21CollectiveEpilogueFwdINS6_IJSA_SC_SB_EEES9_NS_10bfloat16_tESG_Li384ELb1ELb1ELb0ELb1EEENS1_36VarlenDynamicPersistentTileSchedulerILi192ELi128ELi384ELi128ELb0ELb1ELb1ELb1ELb1ELb1EEEEEEEEEvNT_6ParamsE,(.L_x_2585 - _ZN7cutlass13device_kernelIN5flash11enable_sm90INS1_16FlashAttnFwdSm90INS1_25CollectiveMainloopFwdSm90ILi2EN4cute5tupleIJNS5_1CILi1EEES8_S8_EEENS6_IJNS7_ILi192EEENS7_ILi128EEENS7_ILi96EEEEEELi96ENS_12float_e4m3_tEfNS_4arch4Sm90ELb1ELb0ELb0ELb1ELb1ELb0ELb0ELb1ELb1ELb1ELb0ELb0EEENS1_21CollectiveEpilogueFwdINS6_IJSA_SC_SB_EEES9_NS_10bfloat16_tESG_Li384ELb1ELb1ELb0ELb1EEENS1_36VarlenDynamicPersistentTileSchedulerILi192ELi128ELi384ELi128ELb0ELb1ELb1ELb1ELb1ELb1EEEEEEEEEvNT_6ParamsE)
        .other          _ZN7cutlass13device_kernelIN5flash11enable_sm90INS1_16FlashAttnFwdSm90INS1_25CollectiveMainloopFwdSm90ILi2EN4cute5tupleIJNS5_1CILi1EEES8_S8_EEENS6_IJNS7_ILi192EEENS7_ILi128EEENS7_ILi96EEEEEELi96ENS_12float_e4m3_tEfNS_4arch4Sm90ELb1ELb0ELb0ELb1ELb1ELb0ELb0ELb1ELb1ELb1ELb0ELb0EEENS1_21CollectiveEpilogueFwdINS6_IJSA_SC_SB_EEES9_NS_10bfloat16_tESG_Li384ELb1ELb1ELb0ELb1EEENS1_36VarlenDynamicPersistentTileSchedulerILi192ELi128ELi384ELi128ELb0ELb1ELb1ELb1ELb1ELb1EEEEEEEEEvNT_6ParamsE,@"STO_CUDA_ENTRY STV_DEFAULT"
_ZN7cutlass13device_kernelIN5flash11enable_sm90INS1_16FlashAttnFwdSm90INS1_25CollectiveMainloopFwdSm90ILi2EN4cute5tupleIJNS5_1CILi1EEES8_S8_EEENS6_IJNS7_ILi192EEENS7_ILi128EEENS7_ILi96EEEEEELi96ENS_12float_e4m3_tEfNS_4arch4Sm90ELb1ELb0ELb0ELb1ELb1ELb0ELb0ELb1ELb1ELb1ELb0ELb0EEENS1_21CollectiveEpilogueFwdINS6_IJSA_SC_SB_EEES9_NS_10bfloat16_tESG_Li384ELb1ELb1ELb0ELb1EEENS1_36VarlenDynamicPersistentTileSchedulerILi192ELi128ELi384ELi128ELb0ELb1ELb1ELb1ELb1ELb1EEEEEEEEEvNT_6ParamsE:
        /* <DEDUP_REMOVED lines=45> */
.L_x_1954:
        /* <DEDUP_REMOVED lines=22> */
.L_x_1955:
        /* <DEDUP_REMOVED lines=18> */
.L_x_1956:
        /* <DEDUP_REMOVED lines=22> */
.L_x_1957:
        /* <DEDUP_REMOVED lines=24> */
.L_x_1958:
        /* <DEDUP_REMOVED lines=8> */
.L_x_1960:
        /* <DEDUP_REMOVED lines=68> */
.L_x_2012:
[----:B01-34-:R-:W0:Y:S01]  /*0cf0*/  LDC.64 R2, c[0x0][0xc88] ;  /* 0x00032200ff027b82 */ /* 0x01be220000000a00 */
[----:B------:R-:W-:Y:S01]  /*0d00*/  ULDC.64 UR6, c[0x0][0xa28] ;  /* 0x00028a0000067ab9 */ /* 0x000fe20000000a00 */
[----:B------:R-:W-:Y:S01]  /*0d10*/  ULDC.64 UR8, c[0x0][0xa18] ;  /* 0x0002860000087ab9 */ /* 0x000fe20000000a00 */
[----:B------:R-:W-:Y:S01]  /*0d20*/  ULDC UR4, c[0x0][0x424] ;  /* 0x0001090000047ab9 */ /* 0x000fe20000000800 */
[----:B0-----:R-:W-:-:S06]  /*0d30*/  IMAD.WIDE R2, R47, 0x4, R2 ;  /* 0x000000042f027825 */ /* 0x001fcc00078e0202 */
[----:B--2---:R-:W2:Y:S01]  /*0d40*/  LDG.E R2, desc[UR52][R2.64] ;  /* 0x0000003402027981 */ /* 0x004ea2000c1e1900 */
[----:B------:R-:W-:Y:S02]  /*0d50*/  UISETP.NE.U32.AND UP0, UPT, UR6, URZ, UPT ;  /* 0x0000003f0600728c */ /* 0x000fe4000bf05070 */
[----:B------:R-:W-:Y:S02]  /*0d60*/  UISETP.NE.U32.AND UP1, UPT, UR8, URZ, UPT ;  /* 0x0000003f0800728c */ /* 0x000fe4000bf25070 */
[----:B------:R-:W-:Y:S02]  /*0d70*/  UISETP.NE.AND.EX UP0, UPT, UR7, URZ, UPT, UP0 ;  /* 0x0000003f0700728c */ /* 0x000fe4000bf05300 */
[----:B------:R-:W-:-:S04]  /*0d80*/  UISETP.NE.AND.EX UP1, UPT, UR9, URZ, UPT, UP1 ;  /* 0x0000003f0900728c */ /* 0x000fc8000bf25310 */
[----:B------:R-:W-:Y:S02]  /*0d90*/  PLOP3.LUT P0, PT, PT, PT, UP0, 0x80, 0x0 ;  /* 0x000000000000781c */ /* 0x000fe40003f0f008 */
[----:B------:R-:W-:Y:S02]  /*0da0*/  PLOP3.LUT P2, PT, PT, PT, UP1, 0x80, 0x0 ;  /* 0x000000000000781c */ /* 0x000fe40003f4f018 */
[----:B--2---:R-:W-:-:S13]  /*0db0*/  R2UR UR40, R2 ;  /* 0x00000000022872ca */ /* 0x004fda00000e0000 */
[----:B------:R-:W-:Y:S02]  /*0dc0*/  USHF.R.S32.HI UR41, URZ, 0x1f, UR40 ;  /* 0x0000001f3f297899 */ /* 0x000fe40008011428 */
[----:B------:R-:W-:-:S04]  /*0dd0*/  @UP0 ULEA UR6, UP2, UR40, UR6, 0x2 ;  /* 0x0000000628060291 */ /* 0x000fc8000f84103f */
[----:B------:R-:W-:Y:S02]  /*0de0*/  @UP0 ULEA.HI.X UR7, UR40, UR7, UR41, 0x2, UP2 ;  /* 0x0000000728070291 */ /* 0x000fe400090f1429 */
[----:B------:R-:W-:Y:S01]  /*0df0*/  @UP1 ULEA UR8, UP0, UR40, UR8, 0x2 ;  /* 0x0000000828081291 */ /* 0x000fe2000f80103f */
[----:B------:R-:W-:-:S03]  /*0e00*/  IMAD.U32 R2, RZ, RZ, UR6 ;  /* 0x00000006ff027e24 */ /* 0x000fc6000f8e00ff */
[----:B------:R-:W-:Y:S01]  /*0e10*/  @UP1 ULEA.HI.X UR9, UR40, UR9, UR41, 0x2, UP0 ;  /* 0x0000000928091291 */ /* 0x000fe200080f1429 */
[----:B------:R-:W-:Y:S01]  /*0e20*/  IMAD.U32 R3, RZ, RZ, UR7 ;  /* 0x00000007ff037e24 */ /* 0x000fe2000f8e00ff */
[----:B------:R-:W-:Y:S01]  /*0e30*/  ULDC.64 UR6, c[0x0][0x418] ;  /* 0x0001060000067ab9 */ /* 0x000fe20000000a00 */
[----:B-----5:R-:W-:-:S03]  /*0e40*/  IMAD.U32 R4, RZ, RZ, UR8 ;  /* 0x00000008ff047e24 */ /* 0x020fc6000f8e00ff */
[----:B------:R-:W-:Y:S01]  /*0e50*/  IMAD.U32 R5, RZ, RZ, UR9 ;  /* 0x00000009ff057e24 */ /* 0x000fe2000f8e00ff */
[----:B------:R-:W2:Y:S01]  /*0e60*/  @P0 LDG.E R2, desc[UR52][R2.64] ;  /* 0x0000003402020981 */ /* 0x000ea2000c1e1900 */
[----:B------:R-:W-:Y:S01]  /*0e70*/  UISETP.NE.U32.AND UP0, UPT, UR6, URZ, UPT ;  /* 0x0000003f0600728c */ /* 0x000fe2000bf05070 */
[----:B------:R-:W-:Y:S02]  /*0e80*/  ULDC.64 UR8, c[0x0][0xa20] ;  /* 0x0002880000087ab9 */ /* 0x000fe40000000a00 */
[----:B------:R-:W3:Y:S01]  /*0e90*/  @P2 LDG.E R4, desc[UR52][R4.64] ;  /* 0x0000003404042981 */ /* 0x000ee2000c1e1900 */
[----:B------:R-:W-:Y:S01]  /*0ea0*/  UISETP.NE.AND.EX UP0, UPT, UR7, URZ, UPT, UP0 ;  /* 0x0000003f0700728c */ /* 0x000fe2000bf05300 */
[----:B------:R-:W-:Y:S01]  /*0eb0*/  ISETP.NE.U32.AND P1, PT, RZ, UR8, PT ;  /* 0x00000008ff007c0c */ /* 0x000fe2000bf25070 */
[----:B------:R-:W-:Y:S01]  /*0ec0*/  ULDC UR6, c[0x0][0x2f0] ;  /* 0x0000bc0000067ab9 */ /* 0x000fe20000000800 */
[----:B------:R-:W-:Y:S01]  /*0ed0*/  UMOV UR49, URZ ;  /* 0x0000003f00317c82 */ /* 0x000fe20008000000 */
[----:B------:R-:W-:Y:S01]  /*0ee0*/  USEL UR4, UR4, 0x1, UP0 ;  /* 0x0000000104047887 */ /* 0x000fe20008000000 */
[----:B------:R-:W-:-:S03]  /*0ef0*/  ISETP.NE.AND.EX P1, PT, RZ, UR9, PT, P1 ;  /* 0x00000009ff007c0c */ /* 0x000fc6000bf25310 */
[----:B------:R-:W-:Y:S01]  /*0f00*/  UIMAD UR4, UR4, UR6, URZ ;  /* 0x00000006040472a4 */ /* 0x000fe2000f8e023f */
        /* <DEDUP_REMOVED lines=17> */
.L_x_1961:
[----:B------:R-:W-:Y:S01]  /*1020*/  UMOV UR42, UR48 ;  /* 0x00000030002a7c82 */ /* 0x000fe20008000000 */
[----:B------:R-:W-:Y:S05]  /*1030*/  @!P1 BRA `(.L_x_1962) ;  /* 0x00000000001c9947 */ /* 0x000fea0003800000 */
[----:B------:R-:W-:-:S04]  /*1040*/  ULEA UR4, UP0, UR40, UR8, 0x2 ;  /* 0x0000000828047291 */ /* 0x000fc8000f80103f */
[----:B------:R-:W-:Y:S02]  /*1050*/  ULEA.HI.X UR6, UR40, UR9, UR41, 0x2, UP0 ;  /* 0x0000000928067291 */ /* 0x000fe400080f1429 */
[----:B------:R-:W-:-:S04]  /*1060*/  IMAD.U32 R2, RZ, RZ, UR4 ;  /* 0x00000004ff027e24 */ /* 0x000fc8000f8e00ff */
[----:B------:R-:W-:-:S05]  /*1070*/  IMAD.U32 R3, RZ, RZ, UR6 ;  /* 0x00000006ff037e24 */ /* 0x000fca000f8e00ff */
[----:B------:R-:W2:Y:S02]  /*1080*/  LDG.E R2, desc[UR52][R2.64] ;  /* 0x0000003402027981 */ /* 0x000ea4000c1e1900 */
[----:B--2---:R-:W-:Y:S01]  /*1090*/  R2UR UR4, R2 ;  /* 0x00000000020472ca */ /* 0x004fe200000e0000 */
[----:B------:R-:W-:-:S14]  /*10a0*/  BRA `(.L_x_1963) ;  /* 0x0000000000347947 */ /* 0x000fdc0003800000 */
.L_x_1962:
        /* <DEDUP_REMOVED lines=13> */
.L_x_1963:
        /* <DEDUP_REMOVED lines=13> */
[----:B------:R-:W-:Y:S02]  /*1250*/  @UP0 UIMAD UR10, UR41, UR16, URZ ;  /* 0x00000010290a02a4 */ /* 0x000fe4000f8e023f */
[----:B------:R-:W-:Y:S02]  /*1260*/  @UP1 UIMAD UR12, UR41, UR18, URZ ;  /* 0x00000012290c12a4 */ /* 0x000fe4000f8e023f */
[----:B------:R-:W-:Y:S02]  /*1270*/  @UP0 UIMAD UR17, UR40, UR17, UR10 ;  /* 0x00000011281102a4 */ /* 0x000fe4000f8e020a */
[----:B------:R-:W-:Y:S02]  /*1280*/  @UP1 UIMAD.WIDE.U32 UR10, UR40, UR18, URZ ;  /* 0x00000012280a12a5 */ /* 0x000fe4000f8e003f */
[----:B------:R-:W-:-:S02]  /*1290*/  @UP0 UIMAD.WIDE.U32 UR14, UR40, UR16, URZ ;  /* 0x00000010280e02a5 */ /* 0x000fc4000f8e003f */
[----:B------:R-:W-:Y:S02]  /*12a0*/  @UP1 UIMAD UR18, UR40, UR19, UR12 ;  /* 0x00000013281212a4 */ /* 0x000fe4000f8e020c */
[----:B------:R-:W-:Y:S02]  /*12b0*/  @UP1 USHF.R.S32.HI UR19, URZ, 0x1f, UR48 ;  /* 0x0000001f3f131899 */ /* 0x000fe40008011430 */
[----:B------:R-:W-:Y:S01]  /*12c0*/  @UP0 USHF.R.S32.HI UR16, URZ, 0x1f, UR48 ;  /* 0x0000001f3f100899 */ /* 0x000fe20008011430 */
[----:B------:R-:W-:Y:S01]  /*12d0*/  @UP1 ULDC.64 UR12, c[0x0][0x9c0] ;  /* 0x00027000000c1ab9 */ /* 0x000fe20000000a00 */
[----:B------:R-:W-:Y:S02]  /*12e0*/  @UP0 UIADD3 UR15, UR15, UR17, URZ ;  /* 0x000000110f0f0290 */ /* 0x000fe4000fffe03f */
[----:B------:R-:W-:Y:S02]  /*12f0*/  @UP1 UIMAD UR17, UR19, UR12, URZ ;  /* 0x0000000c131112a4 */ /* 0x000fe4000f8e023f */
[----:B------:R-:W-:-:S02]  /*1300*/  @UP0 UIMAD UR16, UR16, UR20, URZ ;  /* 0x00000014101002a4 */ /* 0x000fc4000f8e023f */
[----:B------:R-:W-:Y:S02]  /*1310*/  @UP1 UIADD3 UR11, UR11, UR18, URZ ;  /* 0x000000120b0b1290 */ /* 0x000fe4000fffe03f */
[----:B------:R-:W-:Y:S02]  /*1320*/  @UP1 UIMAD UR17, UR48, UR13, UR17 ;  /* 0x0000000d301112a4 */ /* 0x000fe4000f8e0211 */
[----:B------:R-:W-:Y:S02]  /*1330*/  @UP0 UIMAD UR16, UR48, UR21, UR16 ;  /* 0x00000015301002a4 */ /* 0x000fe4000f8e0210 */
[----:B------:R-:W-:Y:S02]  /*1340*/  @UP0 UIMAD.WIDE.U32 UR14, UR48, UR20, UR14 ;  /* 0x00000014300e02a5 */ /* 0x000fe4000f8e000e */
[----:B------:R-:W-:Y:S02]  /*1350*/  @UP1 UIMAD.WIDE.U32 UR12, UR48, UR12, UR10 ;  /* 0x0000000c300c12a5 */ /* 0x000fe4000f8e000a */
[----:B------:R-:W-:-:S02]  /*1360*/  @UP0 UIADD3 UR11, UR15, UR16, URZ ;  /* 0x000000100f0b0290 */ /* 0x000fc4000fffe03f */
[----:B------:R-:W-:Y:S02]  /*1370*/  @UP0 ULEA UR8, UP2, UR14, UR8, 0x2 ;  /* 0x000000080e080291 */ /* 0x000fe4000f84103f */
[----:B------:R-:W-:Y:S02]  /*1380*/  @UP1 UIADD3 UR10, UR13, UR17, URZ ;  /* 0x000000110d0a1290 */ /* 0x000fe4000fffe03f */
[----:B------:R-:W-:Y:S02]  /*1390*/  @UP1 ULEA UR6, UP3, UR12, UR6, 0x2 ;  /* 0x000000060c061291 */ /* 0x000fe4000f86103f */
[----:B------:R-:W-:Y:S01]  /*13a0*/  @UP0 ULEA.HI.X UR9, UR14, UR9, UR11, 0x2, UP2 ;  /* 0x000000090e090291 */ /* 0x000fe200090f140b */
[----:B------:R-:W-:Y:S01]  /*13b0*/  IMAD.U32 R2, RZ, RZ, UR8 ;  /* 0x00000008ff027e24 */ /* 0x000fe2000f8e00ff */
[----:B------:R-:W-:Y:S02]  /*13c0*/  @UP1 ULEA.HI.X UR7, UR12, UR7, UR10, 0x2, UP3 ;  /* 0x000000070c071291 */ /* 0x000fe400098f140a */
[----:B------:R-:W-:Y:S01]  /*13d0*/  IMAD.U32 R4, RZ, RZ, UR6 ;  /* 0x00000006ff047e24 */ /* 0x000fe2000f8e00ff */
[----:B------:R-:W-:Y:S01]  /*13e0*/  UIMAD UR43, UR5, 0xc0, URZ ;  /* 0x000000c0052b78a4 */ /* 0x000fe2000f8e023f */
[----:B------:R-:W-:Y:S01]  /*13f0*/  IMAD.U32 R3, RZ, RZ, UR9 ;  /* 0x00000009ff037e24 */ /* 0x000fe2000f8e00ff */
[----:B------:R-:W-:Y:S01]  /*1400*/  ULDC UR6, c[0x0][0x988] ;  /* 0x0002620000067ab9 */ /* 0x000fe20000000800 */
[----:B------:R-:W-:Y:S01]  /*1410*/  IMAD.U32 R5, RZ, RZ, UR7 ;  /* 0x00000007ff057e24 */ /* 0x000fe2000f8e00ff */
[----:B------:R-:W-:-:S02]  /*1420*/  ULDC UR5, c[0x0][0x448] ;  /* 0x0001120000057ab9 */ /* 0x000fc40000000800 */
[----:B------:R0:W2:Y:S04]  /*1430*/  @P0 LDG.E R7, desc[UR52][R2.64] ;  /* 0x0000003402070981 */ /* 0x0000a8000c1e1900 */
[----:B------:R-:W2:Y:S01]  /*1440*/  @P1 LDG.E R0, desc[UR52][R4.64] ;  /* 0x0000003404001981 */ /* 0x000ea2000c1e1900 */
[----:B------:R-:W-:Y:S01]  /*1450*/  UISETP.NE.AND UP4, UPT, UR5, 0x1, UPT ;  /* 0x000000010500788c */ /* 0x000fe2000bf85270 */
[----:B------:R-:W-:Y:S01]  /*1460*/  PLOP3.LUT P0, PT, PT, PT, PT, 0x80, 0x0 ;  /* 0x000000000000781c */ /* 0x000fe20003f0f070 */
[----:B------:R-:W-:Y:S01]  /*1470*/  UIADD3 UR49, -UR49, UR4, URZ ;  /* 0x0000000431317290 */ /* 0x000fe2000fffe13f */
[----:B------:R-:W-:Y:S01]  /*1480*/  CS2R R8, SRZ ;  /* 0x0000000000087805 */ /* 0x000fe2000001ff00 */
[----:B------:R-:W-:Y:S01]  /*1490*/  UP2UR UR51, UPR, URZ, 0x10 ;  /* 0x000000103f337883 */ /* 0x000fe20008000000 */
[----:B0-----:R-:W-:Y:S01]  /*14a0*/  IMAD.MOV.U32 R3, RZ, RZ, RZ ;  /* 0x000000ffff037224 */ /* 0x001fe200078e00ff */
[----:B------:R-:W-:Y:S01]  /*14b0*/  UIADD3 UR7, UR49, 0x80, -UR50 ;  /* 0x0000008031077890 */ /* 0x000fe2000fffe832 */
[----:B------:R-:W-:-:S02]  /*14c0*/  CS2R R134, SRZ ;  /* 0x0000000000867805 */ /* 0x000fc4000001ff00 */
[----:B------:R-:W-:Y:S02]  /*14d0*/  CS2R R132, SRZ ;  /* 0x0000000000847805 */ /* 0x000fe4000001ff00 */
[----:B------:R-:W-:Y:S02]  /*14e0*/  CS2R R10, SRZ ;  /* 0x00000000000a7805 */ /* 0x000fe4000001ff00 */
[----:B------:R-:W-:Y:S01]  /*14f0*/  CS2R R126, SRZ ;  /* 0x00000000007e7805 */ /* 0x000fe2000001ff00 */
[----:B------:R-:W-:Y:S01]  /*1500*/  @UP4 ULDC UR4, c[0x0][0x44c] ;  /* 0x0001130000044ab9 */ /* 0x000fe20000000800 */
[----:B------:R-:W-:Y:S01]  /*1510*/  @UP4 ULDC UR8, c[0x0][0x450] ;  /* 0x0001140000084ab9 */ /* 0x000fe20000000800 */
        /* <DEDUP_REMOVED lines=20> */
[----:B------:R-:W-:-:S03]  /*1660*/  CS2R R6, SRZ ;  /* 0x0000000000067805 */ /* 0x000fc6000001ff00 */
[----:B------:R-:W-:Y:S01]  /*1670*/  FMUL.FTZ R0, R0, UR6 ;  /* 0x0000000600007c20 */ /* 0x000fe20008410000 */
[----:B------:R-:W-:-:S04]  /*1680*/  UIADD3 UR6, UR43, 0xbf, URZ ;  /* 0x000000bf2b067890 */ /* 0x000fc8000fffe03f */
[----:B------:R-:W-:Y:S01]  /*1690*/  UIMAD.WIDE.U32 UR4, UR6, UR4, URZ ;  /* 0x00000004060472a5 */ /* 0x000fe2000f8e003f */
[----:B------:R-:W-:Y:S01]  /*16a0*/  R2UR UR44, R0 ;  /* 0x00000000002c72ca */ /* 0x000fe200000e0000 */
[----:B------:R-:W-:Y:S02]  /*16b0*/  UIADD3 UR4, UR49, 0x7f, URZ ;  /* 0x0000007f31047890 */ /* 0x000fe4000fffe03f */
        /* <DEDUP_REMOVED lines=44> */
.L_x_1965:
        /* <DEDUP_REMOVED lines=9> */
.L_x_2114:
[----:B------:R-:W-:Y:S05]  /*1a10*/  @!P0 BRA `(.L_x_1967) ;  /* 0x0000000000048947 */ /* 0x000fea0003800000 */
[----:B------:R-:W-:Y:S01]  /*1a20*/  BPT.TRAP 0x1 ;  /* 0x000000040000795c */ /* 0x000fe20000300000 */
.L_x_1967:
[----:B0-----:R-:W-:Y:S02]  /*1a30*/  IMAD.U32 R3, RZ, RZ, UR38 ;  /* 0x00000026ff037e24 */ /* 0x001fe4000f8e00ff */
[----:B------:R-:W-:-:S03]  /*1a40*/  IMAD.U32 R0, RZ, RZ, UR37 ;  /* 0x00000025ff007e24 */ /* 0x000fc6000f8e00ff */
[----:B------:R-:W-:Y:S02]  /*1a50*/  LEA R3, R3, UR46, 0x3 ;  /* 0x0000002e03037c11 */ /* 0x000fe4000f8e18ff */
[----:B------:R-:W-:-:S04]  /*1a60*/  SHF.L.U32 R0, R0, 0x1f, RZ ;  /* 0x0000001f00007819 */ /* 0x000fc800000006ff */
[----:B------:R0:W1:Y:S01]  /*1a70*/  SYNCS.PHASECHK.TRANS64.TRYWAIT P1, [R3+URZ+0x19c30], R0 ;  /* 0x019c3000030075a7 */ /* 0x000062000802017f */
[----:B------:R-:W-:Y:S05]  /*1a80*/  @!P0 BRA `(.L_x_1968) ;  /* 0x0000000000048947 */ /* 0x000fea0003800000 */
[----:B------:R-:W-:Y:S01]  /*1a90*/  BPT.TRAP 0x1 ;  /* 0x000000040000795c */ /* 0x000fe20000300000 */
.L_x_1968:
[----:B-1----:R-:W-:Y:S05]  /*1aa0*/  @P1 BRA `(.L_x_1969) ;  /* 0x0000000000081947 */ /* 0x002fea0003800000 */
[----:B------:R-:W1:Y:S02]  /*1ab0*/  SYNCS.PHASECHK.TRANS64.TRYWAIT P1, [R3+URZ+0x19c30], R0 ;  /* 0x019c3000030075a7 */ /* 0x000e64000802017f */
[----:B-1----:R-:W-:Y:S05]  /*1ac0*/  @!P1 BRA `(.L_x_1970) ;  /* 0x000000e800009947 */ /* 0x002fea0003800000 */
.L_x_1969:
        /* <DEDUP_REMOVED lines=28> */
.L_x_1971:
[----:B------:R-:W-:Y:S01]  /*1c90*/  UISETP.NE.AND UP0, UPT, UR51, URZ, UPT ;  /* 0x0000003f3300728c */ /* 0x000fe2000bf05270 */
[----:B------:R-:W-:Y:S01]  /*1ca0*/  VIADD R6, R17, UR43 ;  /* 0x0000002b11067c36 */ /* 0x000fe20008000000 */
[----:B------:R-:W-:Y:S01]  /*1cb0*/  R2UR UR11, R3 ;  /* 0x00000000030b72ca */ /* 0x000fe200000e0000 */
[----:B------:R-:W-:Y:S01]  /*1cc0*/  IMAD.U32 R111, RZ, RZ, UR44 ;  /* 0x0000002cff6f7e24 */ /* 0x000fe2000f8e00ff */
[----:B------:R-:W-:Y:S01]  /*1cd0*/  UMOV UR10, UR43 ;  /* 0x0000002b000a7c82 */ /* 0x000fe20008000000 */
[----:B------:R-:W-:Y:S01]  /*1ce0*/  UIADD3 UR18, UR54, -0x2, URZ ;  /* 0xfffffffe36127890 */ /* 0x000fe2000fffe03f */
[----:B------:R-:W-:Y:S02]  /*1cf0*/  PLOP3.LUT P1, PT, PT, PT, UP0, 0x80, 0x0 ;  /* 0x000000000000781c */ /* 0x000fe40003f2f008 */
[----:B------:R-:W-:Y:S02]  /*1d00*/  CS2R R134, SRZ ;  /* 0x0000000000867805 */ /* 0x000fe4000001ff00 */
[----:B------:R-:W-:-:S02]  /*1d10*/  PLOP3.LUT P2, PT, PT, PT, UP0, 0x80, 0x0 ;  /* 0x000000000000781c */ /* 0x000fc40003f4f008 */
[----:B------:R-:W-:Y:S02]  /*1d20*/  CS2R R132, SRZ ;  /* 0x0000000000847805 */ /* 0x000fe4000001ff00 */
[----:B------:R-:W-:Y:S01]  /*1d30*/  CS2R R130, SRZ ;  /* 0x0000000000827805 */ /* 0x000fe2000001ff00 */
[----:B------:R-:W-:Y:S01]  /*1d40*/  @UP0 ULDC UR6, c[0x0][0x44c] ;  /* 0x0001130000060ab9 */ /* 0x000fe20000000800 */
[----:B------:R-:W-:Y:S01]  /*1d50*/  @UP0 ULDC UR14, c[0x0][0x450] ;  /* 0x00011400000e0ab9 */ /* 0x000fe20000000800 */
[----:B------:R-:W-:Y:S02]  /*1d60*/  CS2R R128, SRZ ;  /* 0x0000000000807805 */ /* 0x000fe4000001ff00 */
[----:B------:R-:W-:Y:S02]  /*1d70*/  CS2R R126, SRZ ;  /* 0x00000000007e7805 */ /* 0x000fe4000001ff00 */
[----:B------:R-:W-:Y:S02]  /*1d80*/  CS2R R124, SRZ ;  /* 0x00000000007c7805 */ /* 0x000fe4000001ff00 */
[----:B------:R-:W-:-:S02]  /*1d90*/  CS2R R122, SRZ ;  /* 0x00000000007a7805 */ /* 0x000fc4000001ff00 */
[----:B------:R-:W-:Y:S02]  /*1da0*/  CS2R R120, SRZ ;  /* 0x0000000000787805 */ /* 0x000fe4000001ff00 */
[----:B------:R-:W-:Y:S01]  /*1db0*/  CS2R R118, SRZ ;  /* 0x0000000000767805 */ /* 0x000fe2000001ff00 */
[----:B01----:R-:W-:Y:S01]  /*1dc0*/  @P1 IMAD.HI.U32 R0, R6, UR6, RZ ;  /* 0x0000000606001c27 */ /* 0x003fe2000f8e00ff */
[----:B------:R-:W-:Y:S01]  /*1dd0*/  @UP0 ULDC UR6, c[0x0][0x450] ;  /* 0x0001140000060ab9 */ /* 0x000fe20000000800 */
[----:B------:R-:W-:Y:S02]  /*1de0*/  CS2R R116, SRZ ;  /* 0x0000000000747805 */ /* 0x000fe4000001ff00 */
[----:B------:R-:W-:Y:S02]  /*1df0*/  CS2R R114, SRZ ;  /* 0x0000000000727805 */ /* 0x000fe4000001ff00 */
[----:B------:R-:W-:Y:S02]  /*1e00*/  CS2R R112, SRZ ;  /* 0x0000000000707805 */ /* 0x000fe4000001ff00 */
[----:B------:R-:W-:Y:S01]  /*1e10*/  @P2 SHF.R.U32.HI R6, RZ, UR6, R0 ;  /* 0x00000006ff062c19 */ /* 0x000fe20008011600 */
[----:B------:R-:W-:-:S02]  /*1e20*/  UMOV UR6, 0xffffff80 ;  /* 0xffffff8000067882 */ /* 0x000fc40000000000 */
[----:B------:R-:W-:Y:S02]  /*1e30*/  UIMAD UR6, UR54, UR6, 0x80 ;  /* 0x00000080360674a4 */ /* 0x000fe4000f8e0206 */
[----:B------:R-:W0:Y:S02]  /*1e40*/  SHFL.IDX PT, R4, R6, 0x1, 0x1c1f ;  /* 0x003c1f0006047f89 */ /* 0x000e2400000e0000 */
[----:B------:R-:W-:Y:S02]  /*1e50*/  UIADD3 UR7, UR6, 0x1, URZ ;  /* 0x0000000106077890 */ /* 0x000fe4000fffe03f */
[----:B------:R-:W-:Y:S01]  /*1e60*/  UIADD3 UR6, UR49, UR6, URZ ;  /* 0x0000000631067290 */ /* 0x000fe2000fffe03f */
[----:B------:R-:W1:Y:S03]  /*1e70*/  SHFL.IDX PT, R6, R6, RZ, 0x1c1f ;  /* 0x001c1fff06067589 */ /* 0x000e6600000e0000 */
[----:B------:R-:W-:-:S02]  /*1e80*/  IMAD.U32 R7, RZ, RZ, UR7 ;  /* 0x00000007ff077e24 */ /* 0x000fc4000f8e00ff */
[----:B------:R-:W-:Y:S01]  /*1e90*/  IMAD.U32 R5, RZ, RZ, UR6 ;  /* 0x00000006ff057e24 */ /* 0x000fe2000f8e00ff */
[----:B------:R-:W-:Y:S01]  /*1ea0*/  @UP0 ULDC UR6, c[0x0][0x44c] ;  /* 0x0001130000060ab9 */ /* 0x000fe20000000800 */
[C---:B------:R-:W-:Y:S01]  /*1eb0*/  IMAD R0, R16.reuse, -0x2, R7 ;  /* 0xfffffffe10007824 */ /* 0x040fe200078e0207 */
[----:B------:R-:W-:Y:S01]  /*1ec0*/  UIMAD.WIDE.U32 UR6, UR43, UR6, URZ ;  /* 0x000000062b0672a5 */ /* 0x000fe2000f8e003f */
[----:B------:R-:W-:Y:S02]  /*1ed0*/  IMAD.U32 R7, RZ, RZ, UR50 ;  /* 0x00000032ff077e24 */ /* 0x000fe4000f8e00ff */
[----:B------:R-:W-:Y:S01]  /*1ee0*/  IMAD R2, R16, -0x2, R5 ;  /* 0xfffffffe10027824 */ /* 0x000fe200078e0205 */
[----:B------:R-:W-:Y:S02]  /*1ef0*/  @UP0 USHF.R.U32.HI UR10, URZ, UR14, UR7 ;  /* 0x0000000e3f0a0299 */ /* 0x000fe40008011607 */
[----:B------:R-:W-:Y:S02]  /*1f00*/  IADD3 R5, -R7, UR49, R0 ;  /* 0x0000003107057c10 */ /* 0x000fe4000fffe100 */
[----:B------:R-:W-:-:S02]  /*1f10*/  UIADD3 UR6, UR10, UR49, -UR50 ;  /* 0x000000310a067290 */ /* 0x000fc4000fffe832 */
[----:B0-----:R-:W-:Y:S02]  /*1f20*/  VIADDMNMX R4, R4, R5, R2, PT ;  /* 0x0000000504047246 */ /* 0x001fe40003800102 */
[----:B------:R-:W-:Y:S02]  /*1f30*/  USHF.R.S32.HI UR7, URZ, 0x1f, UR6 ;  /* 0x0000001f3f077899 */ /* 0x000fe40008011406 */
[C---:B------:R-:W-:Y:S02]  /*1f40*/  ISETP.GT.AND P1, PT, R4.reuse, RZ, PT ;  /* 0x000000ff0400720c */ /* 0x040fe40003f24270 */
[----:B------:R-:W-:Y:S01]  /*1f50*/  ULEA.HI UR7, UR7, UR6, URZ, 0x7 ;  /* 0x0000000607077291 */ /* 0x000fe2000f8f383f */
[C---:B------:R-:W-:Y:S01]  /*1f60*/  ISETP.GT.AND P2, PT, R4.reuse, 0x1, PT ;  /* 0x000000010400780c */ /* 0x040fe20003f44270 */
[----:B------:R-:W-:Y:S01]  /*1f70*/  UIADD3 UR6, UR11, 0x19c40, URZ ;  /* 0x00019c400b067890 */ /* 0x000fe2000fffe03f */
[----:B------:R-:W-:Y:S01]  /*1f80*/  ISETP.GT.AND P3, PT, R4, 0x8, PT ;  /* 0x000000080400780c */ /* 0x000fe20003f64270 */
[----:B------:R-:W-:Y:S01]  /*1f90*/  USHF.R.S32.HI UR7, URZ, 0x7, UR7 ;  /* 0x000000073f077899 */ /* 0x000fe20008011407 */
[----:B------:R-:W-:Y:S01]  /*1fa0*/  FSEL R105, R26, -INF , P1 ;  /* 0xff8000001a697808 */ /* 0x000fe20000800000 */
[----:B------:R-:W-:Y:S01]  /*1fb0*/  UPRMT UR6, UR45, 0x654, UR6 ;  /* 0x000006542d067896 */ /* 0x000fe20008000006 */
[----:B------:R-:W-:Y:S01]  /*1fc0*/  FSEL R107, R27, -INF , P2 ;  /* 0xff8000001b6b7808 */ /* 0x000fe20001000000 */
[----:B------:R-:W-:Y:S01]  /*1fd0*/  UISETP.LT.AND UP0, UPT, URZ, UR7, UPT ;  /* 0x000000073f00728c */ /* 0x000fe2000bf01270 */
[----:B------:R-:W-:-:S02]  /*1fe0*/  ISETP.GT.AND P1, PT, R4, 0x9, PT ;  /* 0x000000090400780c */ /* 0x000fc40003f24270 */
[----:B------:R-:W-:Y:S01]  /*1ff0*/  FSEL R7, R30, -INF , P3 ;  /* 0xff8000001e077808 */ /* 0x000fe20001800000 */
[----:B------:R-:W-:Y:S01]  /*2000*/  USEL UR17, URZ, UR7, !UP0 ;  /* 0x000000073f117287 */ /* 0x000fe2000c000000 */
[----:B------:R-:W-:Y:S02]  /*2010*/  FMNMX.FTZ R0, R105, R107, !PT ;  /* 0x0000006b69007209 */ /* 0x000fe40007810000 */
[C---:B------:R-:W-:Y:S01]  /*2020*/  ISETP.GT.AND P2, PT, R4.reuse, 0x10, PT ;  /* 0x000000100400780c */ /* 0x040fe20003f44270 */
[----:B------:R-:W-:Y:S01]  /*2030*/  UISETP.GE.AND UP0, UPT, UR18, UR17, UPT ;  /* 0x000000111200728c */ /* 0x000fe2000bf06270 */
[----:B------:R-:W-:Y:S01]  /*2040*/  FSEL R103, R31, -INF , P1 ;  /* 0xff8000001f677808 */ /* 0x000fe20000800000 */
[----:B------:R-:W-:Y:S01]  /*2050*/  SYNCS.ARRIVE.TRANS64.RED.A1T0 RZ, [UR6], RZ ;  /* 0x000000ffffff79a7 */ /* 0x000fe20008100406 */
[----:B------:R-:W-:Y:S02]  /*2060*/  FMNMX.FTZ R0, R7, R0, !PT ;  /* 0x0000000007007209 */ /* 0x000fe40007810000 */
        /* <DEDUP_REMOVED lines=82> */
[----:B------:R-:W-:Y:S02]  /*2590*/  FMNMX.FTZ R0, R11, R0, !PT ;  /* 0x000000000b007209 */ /* 0x000fe40007810000 */
[----:B-1----:R-:W-:Y:S02]  /*25a0*/  VIADDMNMX R2, R6, R5, R2, PT ;  /* 0x0000000506027246 */ /* 0x002fe40003800102 */
[----:B------:R-:W-:-:S02]  /*25b0*/  FMNMX.FTZ R8, R87, R0, !PT ;  /* 0x0000000057087209 */ /* 0x000fc40007810000 */
[C---:B------:R-:W-:Y:S02]  /*25c0*/  ISETP.GT.AND P2, PT, R2.reuse, 0x1, PT ;  /* 0x000000010200780c */ /* 0x040fe40003f44270 */
[----:B------:R-:W-:Y:S01]  /*25d0*/  ISETP.GT.AND P3, PT, R2, 0x8, PT ;  /* 0x000000080200780c */ /* 0x000fe20003f64270 */
[----:B------:R-:W0:Y:S01]  /*25e0*/  SHFL.BFLY PT, R109, R8, 0x2, 0x1f ;  /* 0x0c401f00086d7f89 */ /* 0x000e2200000e0000 */
[----:B------:R-:W-:Y:S02]  /*25f0*/  FSEL R25, R25, -INF , P2 ;  /* 0xff80000019197808 */ /* 0x000fe40001000000 */
[----:B------:R-:W-:Y:S02]  /*2600*/  FSEL R28, R28, -INF , P3 ;  /* 0xff8000001c1c7808 */ /* 0x000fe40001800000 */
[----:B------:R-:W-:-:S04]  /*2610*/  ISETP.GT.AND P2, PT, R2, 0x10, PT ;  /* 0x000000100200780c */ /* 0x000fc80003f44270 */
[----:B------:R-:W-:Y:S02]  /*2620*/  FSEL R32, R32, -INF , P2 ;  /* 0xff80000020207808 */ /* 0x000fe40001000000 */
[----:B------:R-:W-:-:S04]  /*2630*/  ISETP.GT.AND P2, PT, R2, 0x18, PT ;  /* 0x000000180200780c */ /* 0x000fc80003f44270 */
[----:B------:R-:W-:Y:S02]  /*2640*/  FSEL R36, R36, -INF , P2 ;  /* 0xff80000024247808 */ /* 0x000fe40001000000 */
[----:B------:R-:W-:-:S04]  /*2650*/  ISETP.GT.AND P2, PT, R2, 0x20, PT ;  /* 0x000000200200780c */ /* 0x000fc80003f44270 */
[----:B------:R-:W-:Y:S02]  /*2660*/  FSEL R40, R40, -INF , P2 ;  /* 0xff80000028287808 */ /* 0x000fe40001000000 */
[----:B------:R-:W-:Y:S02]  /*2670*/  ISETP.GT.AND P2, PT, R2, 0x28, PT ;  /* 0x000000280200780c */ /* 0x000fe40003f44270 */
[----:B0-----:R-:W-:Y:S02]  /*2680*/  FMNMX.FTZ R109, R8, R109, !PT ;  /* 0x0000006d086d7209 */ /* 0x001fe40007810000 */
[----:B------:R-:W-:Y:S02]  /*2690*/  FSEL R44, R44, -INF , P2 ;  /* 0xff8000002c2c7808 */ /* 0x000fe40001000000 */
[----:B------:R-:W-:Y:S01]  /*26a0*/  ISETP.GT.AND P2, PT, R2, 0x30, PT ;  /* 0x000000300200780c */ /* 0x000fe20003f44270 */
[----:B------:R-:W0:Y:S03]  /*26b0*/  SHFL.BFLY PT, R0, R109, 0x1, 0x1f ;  /* 0x0c201f006d007f89 */ /* 0x000e2600000e0000 */
[----:B------:R-:W-:-:S02]  /*26c0*/  FSEL R48, R48, -INF , P2 ;  /* 0xff80000030307808 */ /* 0x000fc40001000000 */
        /* <DEDUP_REMOVED lines=8> */
[----:B------:R-:W-:Y:S02]  /*2750*/  CS2R R108, SRZ ;  /* 0x00000000006c7805 */ /* 0x000fe4000001ff00 */
[----:B------:R-:W-:Y:S02]  /*2760*/  FSEL R64, R64, -INF , P2 ;  /* 0xff80000040407808 */ /* 0x000fe40001000000 */
[C---:B------:R-:W-:Y:S01]  /*2770*/  FSETP.NEU.FTZ.AND P1, PT, R0.reuse, -INF , PT ;  /* 0xff8000000000780b */ /* 0x040fe20003f3d000 */
[----:B------:R-:W-:-:S01]  /*2780*/  FFMA.FTZ R4, R0, R111, -8 ;  /* 0xc100000000047423 */ /* 0x000fc2000001006f */
[----:B------:R-:W-:-:S02]  /*2790*/  ISETP.GT.AND P2, PT, R2, 0x58, PT ;  /* 0x000000580200780c */ /* 0x000fc40003f44270 */
[----:B------:R-:W-:Y:S02]  /*27a0*/  CS2R R110, SRZ ;  /* 0x00000000006e7805 */ /* 0x000fe4000001ff00 */
[----:B------:R-:W-:Y:S02]  /*27b0*/  FSEL R4, R4, RZ, P1 ;  /* 0x000000ff04047208 */ /* 0x000fe40000800000 */
[----:B------:R-:W-:Y:S02]  /*27c0*/  ISETP.GT.AND P1, PT, R2, RZ, PT ;  /* 0x000000ff0200720c */ /* 0x000fe40003f24270 */
[----:B------:R-:W-:Y:S01]  /*27d0*/  FSEL R68, R68, -INF , P2 ;  /* 0xff80000044447808 */ /* 0x000fe20001000000 */
[----:B------:R-:W-:-:S01]  /*27e0*/  FFMA.FTZ R5, R105, UR44, -R4 ;  /* 0x0000002c69057c23 */ /* 0x000fc20008010804 */
[----:B------:R-:W-:Y:S01]  /*27f0*/  FSEL R24, R24, -INF , P1 ;  /* 0xff80000018187808 */ /* 0x000fe20000800000 */
[----:B------:R-:W-:-:S01]  /*2800*/  FFMA.FTZ R26, R99, UR44, -R4 ;  /* 0x0000002c631a7c23 */ /* 0x000fc20008010804 */
[----:B------:R-:W-:Y:S01]  /*2810*/  ISETP.GT.AND P1, PT, R2, 0x9, PT ;  /* 0x000000090200780c */ /* 0x000fe20003f24270 */
[----:B------:R-:W-:-:S01]  /*2820*/  FFMA.FTZ R46, R51, UR44, -R4 ;  /* 0x0000002c332e7c23 */ /* 0x000fc20008010804 */
[----:B------:R-:W-:Y:S01]  /*2830*/  FMNMX.FTZ R105, R24, R25, !PT ;  /* 0x0000001918697209 */ /* 0x000fe20007810000 */
[----:B------:R-:W-:-:S01]  /*2840*/  FFMA.FTZ R6, R107, UR44, -R4 ;  /* 0x0000002c6b067c23 */ /* 0x000fc20008010804 */
[----:B------:R-:W-:Y:S01]  /*2850*/  FSEL R29, R29, -INF , P1 ;  /* 0xff8000001d1d7808 */ /* 0x000fe20000800000 */
[----:B------:R-:W-:-:S01]  /*2860*/  FFMA.FTZ R7, R7, UR44, -R4 ;  /* 0x0000002c07077c23 */ /* 0x000fc20008010804 */
[----:B------:R-:W-:Y:S01]  /*2870*/  FMNMX.FTZ R8, R28, R105, !PT ;  /* 0x000000691c087209 */ /* 0x000fe20007810000 */
[----:B------:R-:W-:Y:S01]  /*2880*/  MUFU.EX2 R5, R5 ;  /* 0x0000000500057308 */ /* 0x000fe20000000800 */
[----:B------:R-:W-:Y:S01]  /*2890*/  ISETP.GT.AND P1, PT, R2, 0x11, PT ;  /* 0x000000110200780c */ /* 0x000fe20003f24270 */
[--C-:B------:R-:W-:Y:S01]  /*28a0*/  FFMA.FTZ R10, R101, UR44, -R4.reuse ;  /* 0x0000002c650a7c23 */ /* 0x100fe20008010804 */
[----:B------:R-:W-:Y:S01]  /*28b0*/  FMNMX.FTZ R105, R29, R8, !PT ;  /* 0x000000081d697209 */ /* 0x000fe20007810000 */
[--C-:B------:R-:W-:Y:S01]  /*28c0*/  FFMA.FTZ R8, R103, UR44, -R4.reuse ;  /* 0x0000002c67087c23 */ /* 0x100fe20008010804 */
[----:B------:R-:W-:Y:S01]  /*28d0*/  FSEL R12, R33, -INF , P1 ;  /* 0xff800000210c7808 */ /* 0x000fe20000800000 */
[--C-:B------:R-:W-:Y:S01]  /*28e0*/  FFMA.FTZ R62, R75, UR44, -R4.reuse ;  /* 0x0000002c4b3e7c23 */ /* 0x100fe20008010804 */
        /* <DEDUP_REMOVED lines=17> */
[----:B------:R-:W0:Y:S01]  /*2a00*/  MUFU.EX2 R8, R8 ;  /* 0x0000000800087308 */ /* 0x000e220000000800 */
[----:B------:R-:W-:Y:S01]  /*2a10*/  ISETP.GT.AND P1, PT, R2, 0x29, PT ;  /* 0x000000290200780c */ /* 0x000fe20003f24270 */
[--C-:B------:R-:W-:Y:S01]  /*2a20*/  FFMA.FTZ R27, R27, UR44, -R4.reuse ;  /* 0x0000002c1b1b7c23 */ /* 0x100fe20008010804 */
[----:B------:R-:W-:Y:S01]  /*2a30*/  FMNMX.FTZ R99, R41, R14, !PT ;  /* 0x0000000e29637209 */ /* 0x000fe20007810000 */
[--C-:B------:R-:W-:Y:S01]  /*2a40*/  FFMA.FTZ R14, R97, UR44, -R4.reuse ;  /* 0x0000002c610e7c23 */ /* 0x100fe20008010804 */
[----:B------:R-:W-:Y:S01]  /*2a50*/  FSEL R45, R45, -INF , P1 ;  /* 0xff8000002d2d7808 */ /* 0x000fe20000800000 */
[--C-:B------:R-:W-:Y:S01]  /*2a60*/  FFMA.FTZ R35, R35, UR44, -R4.reuse ;  /* 0x0000002c23237c23 */ /* 0x100fe20008010804 */
[----:B------:R-:W-:Y:S01]  /*2a70*/  FMNMX.FTZ R20, R44, R99, !PT ;  /* 0x000000632c147209 */ /* 0x000fe20007810000 */
[----:B------:R1:W-:Y:S01]  /*2a80*/  MUFU.EX2 R33, R26 ;  /* 0x0000001a00217308 */ /* 0x0003e20000000800 */
[C---:B------:R-:W-:Y:S01]  /*2a90*/  ISETP.GT.AND P1, PT, R2.reuse, 0x31, PT ;  /* 0x000000310200780c */ /* 0x040fe20003f24270 */
[--C-:B------:R-:W-:Y:S01]  /*2aa0*/  FFMA.FTZ R21, R21, UR44, -R4.reuse ;  /* 0x0000002c15157c23 */ /* 0x100fe20008010804 */
[----:B------:R-:W-:Y:S01]  /*2ab0*/  FMNMX.FTZ R97, R45, R20, !PT ;  /* 0x000000142d617209 */ /* 0x000fe20007810000 */
[--C-:B------:R-:W-:Y:S01]  /*2ac0*/  FFMA.FTZ R20, R93, UR44, -R4.reuse ;  /* 0x0000002c5d147c23 */ /* 0x100fe20008010804 */
[----:B------:R-:W-:Y:S01]  /*2ad0*/  ISETP.GT.AND P2, PT, R2, 0x60, PT ;  /* 0x000000600200780c */ /* 0x000fe20003f44270 */
[--C-:B------:R-:W-:Y:S01]  /*2ae0*/  FFMA.FTZ R31, R31, UR44, -R4.reuse ;  /* 0x0000002c1f1f7c23 */ /* 0x100fe20008010804 */
[----:B------:R-:W-:Y:S01]  /*2af0*/  FMNMX.FTZ R97, R48, R97, !PT ;  /* 0x0000006130617209 */ /* 0x000fe20007810000 */
[----:B------:R-:W-:Y:S01]  /*2b00*/  MUFU.EX2 R10, R10 ;  /* 0x0000000a000a7308 */ /* 0x000fe20000000800 */
[----:B-1----:R-:W-:Y:S01]  /*2b10*/  FSEL R26, R49, -INF , P1 ;  /* 0xff800000311a7808 */ /* 0x002fe20000800000 */
[--C-:B------:R-:W-:Y:S01]  /*2b20*/  FFMA.FTZ R49, R95, UR44, -R4.reuse ;  /* 0x0000002c5f317c23 */ /* 0x100fe20008010804 */
        /* <DEDUP_REMOVED lines=13> */
[----:B------:R-:W-:Y:S01]  /*2c00*/  FFMA.FTZ R11, R11, UR44, -R4 ;  /* 0x0000002c0b0b7c23 */ /* 0x000fe20008010804 */
[----:B------:R-:W-:Y:S01]  /*2c10*/  FMNMX.FTZ R34, R56, R97, !PT ;  /* 0x0000006138227209 */ /* 0x000fe20007810000 */
[----:B------:R-:W1:Y:S01]  /*2c20*/  MUFU.EX2 R49, R49 ;  /* 0x0000003100317308 */ /* 0x000e620000000800 */
[----:B------:R-:W-:-:S02]  /*2c30*/  ISETP.GT.AND P1, PT, R2, 0x49, PT ;  /* 0x000000490200780c */ /* 0x000fc40003f24270 */
[----:B------:R-:W-:Y:S02]  /*2c40*/  CS2R R106, SRZ ;  /* 0x00000000006a7805 */ /* 0x000fe4000001ff00 */
[----:B------:R-:W-:Y:S01]  /*2c50*/  FMNMX.FTZ R91, R57, R34, !PT ;  /* 0x00000022395b7209 */ /* 0x000fe20007810000 */
[----:B------:R-:W-:Y:S01]  /*2c60*/  FFMA.FTZ R34, R89, UR44, -R4 ;  /* 0x0000002c59227c23 */ /* 0x000fe20008010804 */
[----:B------:R-:W-:Y:S02]  /*2c70*/  FSEL R61, R61, -INF , P1 ;  /* 0xff8000003d3d7808 */ /* 0x000fe40000800000 */
[----:B------:R-:W-:Y:S02]  /*2c80*/  CS2R R104, SRZ ;  /* 0x0000000000687805 */ /* 0x000fe4000001ff00 */
[----:B------:R-:W-:Y:S01]  /*2c90*/  FMNMX.FTZ R38, R60, R91, !PT ;  /* 0x0000005b3c267209 */ /* 0x000fe20007810000 */
[----:B------:R-:W-:Y:S01]  /*2ca0*/  MUFU.EX2 R20, R20 ;  /* 0x0000001400147308 */ /* 0x000fe20000000800 */
[----:B------:R-:W-:-:S02]  /*2cb0*/  ISETP.GT.AND P1, PT, R2, 0x51, PT ;  /* 0x000000510200780c */ /* 0x000fc40003f24270 */
[----:B------:R-:W-:Y:S02]  /*2cc0*/  CS2R R102, SRZ ;  /* 0x0000000000667805 */ /* 0x000fe4000001ff00 */
[----:B------:R-:W-:Y:S02]  /*2cd0*/  FMNMX.FTZ R89, R61, R38, !PT ;  /* 0x000000263d597209 */ /* 0x000fe40007810000 */
[----:B------:R-:W-:Y:S02]  /*2ce0*/  CS2R R100, SRZ ;  /* 0x0000000000647805 */ /* 0x000fe4000001ff00 */
[----:B------:R-:W-:Y:S02]  /*2cf0*/  FSEL R65, R65, -INF , P1 ;  /* 0xff80000041417808 */ /* 0x000fe40000800000 */
[----:B------:R-:W-:Y:S02]  /*2d00*/  CS2R R98, SRZ ;  /* 0x0000000000627805 */ /* 0x000fe4000001ff00 */
[----:B------:R-:W-:Y:S01]  /*2d10*/  FMNMX.FTZ R38, R64, R89, !PT ;  /* 0x0000005940267209 */ /* 0x000fe20007810000 */
[----:B------:R-:W-:Y:S01]  /*2d20*/  MUFU.EX2 R53, R53 ;  /* 0x0000003500357308 */ /* 0x000fe20000000800 */
        /* <DEDUP_REMOVED lines=10> */
[----:B------:R-:W-:Y:S02]  /*2dd0*/  FSEL R72, R72, -INF , P2 ;  /* 0xff80000048487808 */ /* 0x000fe40001000000 */
[----:B------:R-:W-:Y:S02]  /*2de0*/  CS2R R90, SRZ ;  /* 0x00000000005a7805 */ /* 0x000fe4000001ff00 */
[----:B------:R-:W-:Y:S02]  /*2df0*/  FMNMX.FTZ R43, R69, R42, !PT ;  /* 0x0000002a452b7209 */ /* 0x000fe40007810000 */
[----:B------:R-:W-:Y:S02]  /*2e00*/  CS2R R88, SRZ ;  /* 0x0000000000587805 */ /* 0x000fe4000001ff00 */
[----:B------:R-:W-:Y:S01]  /*2e10*/  ISETP.GT.AND P2, PT, R2, 0x68, PT ;  /* 0x000000680200780c */ /* 0x000fe20003f44270 */
[----:B------:R-:W-:Y:S01]  /*2e20*/  MUFU.EX2 R47, R47 ;  /* 0x0000002f002f7308 */ /* 0x000fe20000000800 */
[----:B------:R-:W-:-:S02]  /*2e30*/  FSEL R73, R73, -INF , P1 ;  /* 0xff80000049497808 */ /* 0x000fc40000800000 */
[----:B------:R-:W-:Y:S02]  /*2e40*/  FMNMX.FTZ R42, R72, R43, !PT ;  /* 0x0000002b482a7209 */ /* 0x000fe40007810000 */
[----:B------:R-:W-:Y:S02]  /*2e50*/  ISETP.GT.AND P1, PT, R2, 0x69, PT ;  /* 0x000000690200780c */ /* 0x000fe40003f24270 */
[----:B------:R-:W-:Y:S01]  /*2e60*/  FSEL R76, R76, -INF , P2 ;  /* 0xff8000004c4c7808 */ /* 0x000fe20001000000 */
[----:B------:R2:W-:Y:S01]  /*2e70*/  MUFU.EX2 R43, R46 ;  /* 0x0000002e002b7308 */ /* 0x0005e20000000800 */
[----:B------:R-:W-:Y:S02]  /*2e80*/  FMNMX.FTZ R51, R73, R42, !PT ;  /* 0x0000002a49337209 */ /* 0x000fe40007810000 */
[----:B------:R-:W-:Y:S02]  /*2e90*/  ISETP.GT.AND P2, PT, R2, 0x70, PT ;  /* 0x000000700200780c */ /* 0x000fe40003f44270 */
[----:B------:R-:W-:-:S02]  /*2ea0*/  FSEL R77, R77, -INF , P1 ;  /* 0xff8000004d4d7808 */ /* 0x000fc40000800000 */
        /* <DEDUP_REMOVED lines=177> */
[C---:B0-----:R-:W-:Y:S01]  /*39c0*/  F2FP.SATFINITE.E4M3.F32.PACK_AB_MERGE_C R15, R66.reuse, R15, RZ ;  /* 0x0000000f420f723e */ /* 0x041fe200048070ff */
[----:B------:R-:W-:-:S03]  /*39d0*/  FADD.FTZ R66, R66, R7 ;  /* 0x0000000742427221 */ /* 0x000fc60000010000 */
[----:B------:R-:W-:-:S03]  /*39e0*/  F2FP.SATFINITE.E4M3.F32.PACK_AB_MERGE_C R137, R62, R31, R15 ;  /* 0x0000001f3e89723e */ /* 0x000fc6000480700f */
[----:B------:R-:W0:Y:S01]  /*39f0*/  MUFU.EX2 R80, R80 ;  /* 0x0000005000507308 */ /* 0x000e220000000800 */
[C---:B--2---:R-:W-:Y:S01]  /*3a00*/  F2FP.SATFINITE.E4M3.F32.PACK_AB_MERGE_C R76, R77.reuse, R76, RZ ;  /* 0x0000004c4d4c723e */ /* 0x044fe200048070ff */
[----:B------:R-:W-:-:S03]  /*3a10*/  FADD.FTZ R77, R77, R6 ;  /* 0x000000064d4d7221 */ /* 0x000fc60000010000 */
[----:B------:R-:W-:-:S03]  /*3a20*/  F2FP.SATFINITE.E4M3.F32.PACK_AB_MERGE_C R136, R40, R3, R76 ;  /* 0x000000032888723e */ /* 0x000fc6000480704c */
[----:B------:R-:W2:Y:S01]  /*3a30*/  MUFU.EX2 R70, R70 ;  /* 0x0000004600467308 */ /* 0x000ea20000000800 */
[----:B-1----:R-:W-:-:S07]  /*3a40*/  FADD.FTZ R5, R9, R66 ;  /* 0x0000004209057221 */ /* 0x002fce0000010000 */
[----:B------:R-:W1:Y:S01]  /*3a50*/  MUFU.EX2 R81, R81 ;  /* 0x0000005100517308 */ /* 0x000e620000000800 */
[----:B0-----:R-:W-:-:S07]  /*3a60*/  FADD.FTZ R6, R80, R77 ;  /* 0x0000004d50067221 */ /* 0x001fce0000010000 */
[----:B------:R-:W-:Y:S01]  /*3a70*/  MUFU.EX2 R11, R11 ;  /* 0x0000000b000b7308 */ /* 0x000fe20000000800 */
[----:B--2---:R-:W-:-:S07]  /*3a80*/  FADD.FTZ R8, R70, R5 ;  /* 0x0000000546087221 */ /* 0x004fce0000010000 */
[----:B------:R-:W0:Y:S01]  /*3a90*/  MUFU.EX2 R4, R4 ;  /* 0x0000000400047308 */ /* 0x000e220000000800 */
[----:B-1----:R-:W-:-:S07]  /*3aa0*/  FADD.FTZ R3, R81, R6 ;  /* 0x0000000651037221 */ /* 0x002fce0000010000 */
[----:B------:R-:W-:Y:S08]  /*3ab0*/  MUFU.EX2 R84, R84 ;  /* 0x0000005400547308 */ /* 0x000ff00000000800 */
[----:B------:R-:W1:Y:S01]  /*3ac0*/  MUFU.EX2 R51, R51 ;  /* 0x0000003300337308 */ /* 0x000e620000000800 */
[----:B0-----:R-:W-:Y:S01]  /*3ad0*/  F2FP.SATFINITE.E4M3.F32.PACK_AB_MERGE_C R6, R4, R11, RZ ;  /* 0x0000000b0406723e */ /* 0x001fe200048070ff */
[----:B------:R-:W-:-:S03]  /*3ae0*/  FADD.FTZ R11, R11, R8 ;  /* 0x000000080b0b7221 */ /* 0x000fc60000010000 */
[----:B------:R-:W-:Y:S02]  /*3af0*/  F2FP.SATFINITE.E4M3.F32.PACK_AB_MERGE_C R139, R70, R9, R6 ;  /* 0x00000009468b723e */ /* 0x000fe40004807006 */
[----:B-1----:R-:W-:Y:S01]  /*3b00*/  F2FP.SATFINITE.E4M3.F32.PACK_AB_MERGE_C R5, R51, R84, RZ ;  /* 0x000000543305723e */ /* 0x002fe200048070ff */
        /* <DEDUP_REMOVED lines=9> */
[----:B------:R-:W-:-:S07]  /*3ba0*/  IMAD.MOV.U32 R135, RZ, RZ, RZ ;  /* 0x000000ffff877224 */ /* 0x000fce00078e00ff */
.L_x_1983:
[----:B------:R-:W-:-:S04]  /*3bb0*/  UISETP.NE.AND UP0, UPT, UR21, 0x1, UPT ;  /* 0x000000011500788c */ /* 0x000fc8000bf05270 */
[----:B------:R-:W-:-:S04]  /*3bc0*/  USEL UR37, URZ, 0x1, UP0 ;  /* 0x000000013f257887 */ /* 0x000fc80008000000 */
[----:B------:R-:W-:Y:S01]  /*3bd0*/  ULOP3.LUT UR37, UR20, UR37, URZ, 0x3c, !UPT ;  /* 0x0000002514257292 */ /* 0x000fe2000f8e3c3f */
[----:B------:R-:W-:Y:S11]  /*3be0*/  @!P0 BRA `(.L_x_1973) ;  /* 0x0000000000048947 */ /* 0x000ff60003800000 */
[----:B------:R-:W-:Y:S01]  /*3bf0*/  BPT.TRAP 0x1 ;  /* 0x000000040000795c */ /* 0x000fe20000300000 */
.L_x_1973:
        /* <DEDUP_REMOVED lines=9> */
.L_x_1974:
[----:B-1----:R-:W-:Y:S05]  /*3c90*/  @P1 BRA `(.L_x_1975) ;  /* 0x0000000000081947 */ /* 0x002fea0003800000 */
[----:B------:R-:W1:Y:S02]  /*3ca0*/  SYNCS.PHASECHK.TRANS64.TRYWAIT P1, [UR19+0x19c30], R0 ;  /* 0x019c3000ff0075a7 */ /* 0x000e640008020153 */
[----:B-1----:R-:W-:Y:S05]  /*3cb0*/  @!P1 BRA `(.L_x_1976) ;  /* 0x000000c400989947 */ /* 0x002fea0003800000 */
.L_x_1975:
        /* <DEDUP_REMOVED lines=17> */
.L_x_1977:
[----:B------:R-:W-:Y:S01]  /*3dd0*/  ULEA UR11, UR21, UR46, 0x3 ;  /* 0x0000002e150b7291 */ /* 0x000fe2000f8e183f */
[----:B01----:R-:W-:-:S05]  /*3de0*/  IMAD.U32 R0, RZ, RZ, UR20 ;  /* 0x00000014ff007e24 */ /* 0x003fca000f8e00ff */
[----:B------:R-:W-:-:S04]  /*3df0*/  SHF.L.U32 R0, R0, 0x1f, RZ ;  /* 0x0000001f00007819 */ /* 0x000fc800000006ff */
[----:B------:R0:W1:Y:S01]  /*3e00*/  SYNCS.PHASECHK.TRANS64.TRYWAIT P1, [UR11+0x19c50], R0 ;  /* 0x019c5000ff0075a7 */ /* 0x000062000802014b */
[----:B------:R-:W-:Y:S05]  /*3e10*/  @!P0 BRA `(.L_x_1978) ;  /* 0x0000000000048947 */ /* 0x000fea0003800000 */
[----:B------:R-:W-:Y:S01]  /*3e20*/  BPT.TRAP 0x1 ;  /* 0x000000040000795c */ /* 0x000fe20000300000 */
.L_x_1978:
[----:B-1----:R-:W-:Y:S05]  /*3e30*/  @P1 BRA `(.L_x_1979) ;  /* 0x0000000000081947 */ /* 0x002fea0003800000 */
[----:B------:R-:W1:Y:S02]  /*3e40*/  SYNCS.PHASECHK.TRANS64.TRYWAIT P1, [UR11+0x19c50], R0 ;  /* 0x019c5000ff0075a7 */ /* 0x000e64000802014b */
[----:B-1----:R-:W-:Y:S05]  /*3e50*/  @!P1 BRA `(.L_x_1980) ;  /* 0x000000c400489947 */ /* 0x002fea0003800000 */
.L_x_1979:
        /* <DEDUP_REMOVED lines=27> */
.L_x_1981:
[----:B------:R-:W-:Y:S01]  /*4010*/  UISETP.NE.AND UP0, UPT, UR51, URZ, UPT ;  /* 0x0000003f3300728c */ /* 0x000fe2000bf05270 */
[----:B-1----:R-:W-:Y:S01]  /*4020*/  VIADD R7, R17, UR43 ;  /* 0x0000002b11077c36 */ /* 0x002fe20008000000 */
[----:B------:R-:W-:Y:S01]  /*4030*/  UIADD3 UR19, UR19, 0x19c40, URZ ;  /* 0x00019c4013137890 */ /* 0x000fe2000fffe03f */
[----:B------:R-:W-:-:S03]  /*4040*/  IMAD.MOV.U32 R11, RZ, RZ, -0x2 ;  /* 0xfffffffeff0b7424 */ /* 0x000fc600078e00ff */
[----:B------:R-:W-:Y:S01]  /*4050*/  PLOP3.LUT P1, PT, PT, PT, UP0, 0x80, 0x0 ;  /* 0x000000000000781c */ /* 0x000fe20003f2f008 */
[----:B------:R-:W-:Y:S01]  /*4060*/  UPRMT UR19, UR45, 0x654, UR19 ;  /* 0x000006542d137896 */ /* 0x000fe20008000013 */
[----:B------:R-:W-:-:S03]  /*4070*/  PLOP3.LUT P2, PT, PT, PT, UP0, 0x80, 0x0 ;  /* 0x000000000000781c */ /* 0x000fc60003f4f008 */
[----:B------:R-:W-:-:S05]  /*4080*/  @UP0 ULDC UR6, c[0x0][0x44c] ;  /* 0x0001130000060ab9 */ /* 0x000fca0000000800 */
[----:B------:R-:W-:Y:S03]  /*4090*/  SYNCS.ARRIVE.TRANS64.RED.A1T0 RZ, [UR19], RZ ;  /* 0x000000ffffff79a7 */ /* 0x000fe60008100413 */
[----:B0-----:R-:W-:Y:S01]  /*40a0*/  @P1 IMAD.HI.U32 R0, R7, UR6, RZ ;  /* 0x0000000607001c27 */ /* 0x001fe2000f8e00ff */
[----:B------:R-:W-:-:S04]  /*40b0*/  @UP0 ULDC UR6, c[0x0][0x450] ;  /* 0x0001140000060ab9 */ /* 0x000fc80000000800 */
[----:B------:R-:W-:Y:S01]  /*40c0*/  @P2 SHF.R.U32.HI R7, RZ, UR6, R0 ;  /* 0x00000006ff072c19 */ /* 0x000fe20008011600 */
[----:B------:R-:W-:Y:S02]  /*40d0*/  UMOV UR6, 0xffffff80 ;  /* 0xffffff8000067882 */ /* 0x000fe40000000000 */
[----:B------:R-:W-:Y:S02]  /*40e0*/  UIMAD UR6, UR18, UR6, 0x1 ;  /* 0x00000001120674a4 */ /* 0x000fe4000f8e0206 */
[----:B------:R-:W0:Y:S04]  /*40f0*/  SHFL.IDX PT, R9, R7, RZ, 0x1c1f ;  /* 0x001c1fff07097589 */ /* 0x000e2800000e0000 */
[----:B------:R-:W-:Y:S01]  /*4100*/  IMAD R0, R16, R11, UR6 ;  /* 0x0000000610007e24 */ /* 0x000fe2000f8e020b */
[----:B------:R-:W1:Y:S01]  /*4110*/  SHFL.IDX PT, R7, R7, 0x1, 0x1c1f ;  /* 0x003c1f0007077f89 */ /* 0x000e6200000e0000 */
[----:B------:R-:W-:-:S05]  /*4120*/  IMAD.U32 R11, RZ, RZ, UR50 ;  /* 0x00000032ff0b7e24 */ /* 0x000fca000f8e00ff */
[----:B------:R-:W-:-:S05]  /*4130*/  IADD3 R0, -R11, UR49, R0 ;  /* 0x000000310b007c10 */ /* 0x000fca000fffe100 */
[----:B0-----:R-:W-:-:S05]  /*4140*/  IMAD.IADD R2, R0, 0x1, R9 ;  /* 0x0000000100027824 */ /* 0x001fca00078e0209 */
[----:B------:R-:W-:Y:S01]  /*4150*/  ISETP.GT.AND P1, PT, R2, RZ, PT ;  /* 0x000000ff0200720c */ /* 0x000fe20003f24270 */
[----:B-1----:R-:W-:Y:S01]  /*4160*/  IMAD.IADD R0, R0, 0x1, R7 ;  /* 0x0000000100007824 */ /* 0x002fe200078e0207 */
        /* <DEDUP_REMOVED lines=94> */
[----:B------:R-:W-:-:S02]  /*4750*/  ISETP.GT.AND P2, PT, R0, RZ, PT ;  /* 0x000000ff0000720c */ /* 0x000fc40003f44270 */
[----:B------:R-:W-:Y:S02]  /*4760*/  FMNMX.FTZ R10, R85, R2, !PT ;  /* 0x00000002550a7209 */ /* 0x000fe40007810000 */
[----:B------:R-:W-:Y:S02]  /*4770*/  ISETP.GT.AND P3, PT, R0, 0x1, PT ;  /* 0x000000010000780c */ /* 0x000fe40003f64270 */
[----:B------:R-:W-:Y:S01]  /*4780*/  FSEL R7, R26, -INF , P2 ;  /* 0xff8000001a077808 */ /* 0x000fe20001000000 */
[----:B------:R-:W0:Y:S01]  /*4790*/  SHFL.BFLY PT, R9, R10, 0x2, 0x1f ;  /* 0x0c401f000a097f89 */ /* 0x000e2200000e0000 */
        /* <DEDUP_REMOVED lines=12> */
[----:B0-----:R-:W-:Y:S01]  /*4860*/  FMNMX.FTZ R11, R10, R9, !PT ;  /* 0x000000090a0b7209 */ /* 0x001fe20007810000 */
[----:B------:R-:W-:Y:S01]  /*4870*/  IMAD.U32 R9, RZ, RZ, UR44 ;  /* 0x0000002cff097e24 */ /* 0x000fe2000f8e00ff */
[----:B------:R-:W-:Y:S02]  /*4880*/  ISETP.GT.AND P2, PT, R0, 0x18, PT ;  /* 0x000000180000780c */ /* 0x000fe40003f44270 */
[----:B------:R-:W-:Y:S01]  /*4890*/  FSEL R35, R35, -INF , P3 ;  /* 0xff80000023237808 */ /* 0x000fe20001800000 */
[----:B------:R-:W0:Y:S01]  /*48a0*/  SHFL.BFLY PT, R2, R11, 0x1, 0x1f ;  /* 0x0c201f000b027f89 */ /* 0x000e2200000e0000 */
        /* <DEDUP_REMOVED lines=12> */
[----:B0-----:R-:W-:-:S02]  /*4970*/  FMNMX.FTZ R2, R11, R2, !PT ;  /* 0x000000020b027209 */ /* 0x001fc40007810000 */
[----:B------:R-:W-:Y:S02]  /*4980*/  FMNMX.FTZ R20, R42, R15, !PT ;  /* 0x0000000f2a147209 */ /* 0x000fe40007810000 */
[C---:B------:R-:W-:Y:S01]  /*4990*/  FSETP.NEU.FTZ.AND P1, PT, R2.reuse, -INF , PT ;  /* 0xff8000000200780b */ /* 0x040fe20003f3d000 */
[----:B------:R-:W-:-:S01]  /*49a0*/  FFMA.FTZ R8, R2, R9, -8 ;  /* 0xc100000002087423 */ /* 0x000fc20000010009 */
[----:B------:R-:W-:Y:S02]  /*49b0*/  ISETP.GT.AND P3, PT, R0, 0x29, PT ;  /* 0x000000290000780c */ /* 0x000fe40003f64270 */
[----:B------:R-:W-:Y:S02]  /*49c0*/  FSEL R46, R46, -INF , P2 ;  /* 0xff8000002e2e7808 */ /* 0x000fe40001000000 */
[----:B------:R-:W-:Y:S02]  /*49d0*/  FSEL R8, R8, RZ, P1 ;  /* 0x000000ff08087208 */ /* 0x000fe40000800000 */
[----:B------:R-:W-:-:S02]  /*49e0*/  FMNMX.FTZ R21, R43, R20, !PT ;  /* 0x000000142b157209 */ /* 0x000fc40007810000 */
        /* <DEDUP_REMOVED lines=44> */
[----:B------:R-:W-:-:S01]  /*4cb0*/  FFMA.FTZ R26, R45, UR44, -R8 ;  /* 0x0000002c2d1a7c23 */ /* 0x000fc20008010808 */
[----:B------:R-:W-:Y:S01]  /*4cc0*/  ISETP.GT.AND P2, PT, R0, 0x50, PT ;  /* 0x000000500000780c */ /* 0x000fe20003f44270 */
[----:B------:R-:W-:-:S01]  /*4cd0*/  FFMA.FTZ R45, R65, UR44, -R8 ;  /* 0x0000002c412d7c23 */ /* 0x000fc20008010808 */
[----:B------:R-:W-:Y:S01]  /*4ce0*/  FSEL R63, R63, -INF , P3 ;  /* 0xff8000003f3f7808 */ /* 0x000fe20001800000 */
[----:B------:R-:W-:Y:S01]  /*4cf0*/  IMAD.U32 R65, RZ, RZ, UR44 ;  /* 0x0000002cff417e24 */ /* 0x000fe2000f8e00ff */
[----:B------:R-:W-:Y:S01]  /*4d00*/  FMNMX.FTZ R28, R62, R29, !PT ;  /* 0x0000001d3e1c7209 */ /* 0x000fe20007810000 */
[----:B------:R0:W-:Y:S01]  /*4d10*/  MUFU.EX2 R25, R44 ;  /* 0x0000002c00197308 */ /* 0x0001e20000000800 */
[----:B------:R-:W-:-:S02]  /*4d20*/  ISETP.GT.AND P3, PT, R0, 0x51, PT ;  /* 0x000000510000780c */ /* 0x000fc40003f64270 */
[----:B------:R-:W-:Y:S02]  /*4d30*/  FSEL R66, R66, -INF , P2 ;  /* 0xff80000042427808 */ /* 0x000fe40001000000 */
[----:B------:R-:W-:Y:S01]  /*4d40*/  FMNMX.FTZ R29, R63, R28, !PT ;  /* 0x0000001c3f1d7209 */ /* 0x000fe20007810000 */
[--C-:B------:R-:W-:Y:S01]  /*4d50*/  FFMA.FTZ R28, R48, UR44, -R8.reuse ;  /* 0x0000002c301c7c23 */ /* 0x100fe20008010808 */
[----:B------:R-:W-:Y:S01]  /*4d60*/  ISETP.GT.AND P2, PT, R0, 0x58, PT ;  /* 0x000000580000780c */ /* 0x000fe20003f44270 */
[--C-:B------:R-:W-:Y:S01]  /*4d70*/  FFMA.FTZ R48, R68, UR44, -R8.reuse ;  /* 0x0000002c44307c23 */ /* 0x100fe20008010808 */
[----:B------:R-:W-:Y:S01]  /*4d80*/  FSEL R67, R67, -INF , P3 ;  /* 0xff80000043437808 */ /* 0x000fe20001800000 */
[--C-:B0-----:R-:W-:Y:S01]  /*4d90*/  FFMA.FTZ R44, R64, UR44, -R8.reuse ;  /* 0x0000002c402c7c23 */ /* 0x101fe20008010808 */
        /* <DEDUP_REMOVED lines=8> */
[----:B------:R-:W-:Y:S01]  /*4e20*/  MUFU.EX2 R11, R11 ;  /* 0x0000000b000b7308 */ /* 0x000fe20000000800 */
[----:B------:R-:W-:Y:S02]  /*4e30*/  FMNMX.FTZ R32, R70, R29, !PT ;  /* 0x0000001d46207209 */ /* 0x000fe40007810000 */
[----:B------:R-:W-:Y:S02]  /*4e40*/  ISETP.GT.AND P3, PT, R0, 0x61, PT ;  /* 0x000000610000780c */ /* 0x000fe40003f64270 */
[----:B------:R-:W-:-:S02]  /*4e50*/  FSEL R74, R74, -INF , P2 ;  /* 0xff8000004a4a7808 */ /* 0x000fc40001000000 */
[----:B------:R-:W-:Y:S01]  /*4e60*/  FMNMX.FTZ R33, R71, R32, !PT ;  /* 0x0000002047217209 */ /* 0x000fe20007810000 */
[----:B------:R-:W-:Y:S01]  /*4e70*/  MUFU.EX2 R29, R49 ;  /* 0x00000031001d7308 */ /* 0x000fe20000000800 */
[----:B------:R-:W-:Y:S01]  /*4e80*/  ISETP.GT.AND P2, PT, R0, 0x68, PT ;  /* 0x000000680000780c */ /* 0x000fe20003f44270 */
[--C-:B------:R-:W-:Y:S01]  /*4e90*/  FFMA.FTZ R32, R52, UR44, -R8.reuse ;  /* 0x0000002c34207c23 */ /* 0x100fe20008010808 */
[----:B------:R-:W-:Y:S01]  /*4ea0*/  FSEL R75, R75, -INF , P3 ;  /* 0xff8000004b4b7808 */ /* 0x000fe20001800000 */
[----:B------:R-:W-:Y:S01]  /*4eb0*/  FFMA.FTZ R52, R72, UR44, -R8 ;  /* 0x0000002c48347c23 */ /* 0x000fe20008010808 */
[----:B------:R-:W-:Y:S02]  /*4ec0*/  FMNMX.FTZ R36, R74, R33, !PT ;  /* 0x000000214a247209 */ /* 0x000fe40007810000 */
        /* <DEDUP_REMOVED lines=11> */
[----:B------:R0:W-:Y:S01]  /*4f80*/  MUFU.EX2 R33, R53 ;  /* 0x0000003500217308 */ /* 0x0001e20000000800 */
[----:B------:R-:W-:Y:S01]  /*4f90*/  ISETP.GT.AND P2, PT, R0, 0x78, PT ;  /* 0x000000780000780c */ /* 0x000fe20003f44270 */
[--C-:B------:R-:W-:Y:S01]  /*4fa0*/  FFMA.FTZ R36, R56, UR44, -R8.reuse ;  /* 0x0000002c38247c23 */ /* 0x100fe20008010808 */
[----:B------:R-:W-:Y:S01]  /*4fb0*/  FSEL R83, R83, -INF , P3 ;  /* 0xff80000053537808 */ /* 0x000fe20001800000 */
[--C-:B------:R-:W-:Y:S01]  /*4fc0*/  FFMA.FTZ R56, R76, UR44, -R8.reuse ;  /* 0x0000002c4c387c23 */ /* 0x100fe20008010808 */
[----:B------:R-:W-:Y:S02]  /*4fd0*/  FMNMX.FTZ R40, R82, R37, !PT ;  /* 0x0000002552287209 */ /* 0x000fe40007810000 */
[----:B------:R-:W-:Y:S01]  /*4fe0*/  ISETP.GT.AND P3, PT, R0, 0x79, PT ;  /* 0x000000790000780c */ /* 0x000fe20003f64270 */
[----:B------:R-:W-:Y:S01]  /*4ff0*/  MUFU.EX2 R20, R20 ;  /* 0x0000001400147308 */ /* 0x000fe20000000800 */
[----:B------:R-:W-:Y:S01]  /*5000*/  FSEL R86, R86, -INF , P2 ;  /* 0xff80000056567808 */ /* 0x000fe20001000000 */
[--C-:B0-----:R-:W-:Y:S01]  /*5010*/  FFMA.FTZ R53, R73, UR44, -R8.reuse ;  /* 0x0000002c49357c23 */ /* 0x101fe20008010808 */
[----:B------:R-:W-:Y:S01]  /*5020*/  FMNMX.FTZ R37, R83, R40, !PT ;  /* 0x0000002853257209 */ /* 0x000fe20007810000 */
[--C-:B------:R-:W-:Y:S01]  /*5030*/  FFMA.FTZ R40, R60, UR44, -R8.reuse ;  /* 0x0000002c3c287c23 */ /* 0x100fe20008010808 */
[----:B------:R-:W-:Y:S01]  /*5040*/  FSEL R87, R87, -INF , P3 ;  /* 0xff80000057577808 */ /* 0x000fe20001800000 */
[----:B------:R-:W-:Y:S01]  /*5050*/  FFMA.FTZ R60, R80, UR44, -R8 ;  /* 0x0000002c503c7c23 */ /* 0x000fe20008010808 */
[----:B------:R-:W-:Y:S01]  /*5060*/  FMNMX.FTZ R0, R86, R37, !PT ;  /* 0x0000002556007209 */ /* 0x000fe20007810000 */
[----:B------:R-:W-:Y:S01]  /*5070*/  MUFU.EX2 R24, R24 ;  /* 0x0000001800187308 */ /* 0x000fe20000000800 */
[----:B------:R-:W-:-:S02]  /*5080*/  FSEL R72, R2, RZ, P1 ;  /* 0x000000ff02487208 */ /* 0x000fc40000800000 */
        /* <DEDUP_REMOVED lines=128> */
[--C-:B------:R-:W-:Y:S01]  /*5890*/  FFMA.FTZ R75, R86, UR44, -R8.reuse ;  /* 0x0000002c564b7c23 */ /* 0x100fe20008010808 */
[----:B------:R-:W-:-:S02]  /*58a0*/  FFMA.FTZ R8, R87, UR44, -R8 ;  /* 0x0000002c57087c23 */ /* 0x000fc40008010808 */
[----:B------:R-:W-:-:S03]  /*58b0*/  FADD.FTZ R77, R49, R78 ;  /* 0x0000004e314d7221 */ /* 0x000fc60000010000 */
        /* <DEDUP_REMOVED lines=32> */
[----:B0-----:R-:W-:-:S03]  /*5ac0*/  FADD.FTZ R4, R65, R78 ;  /* 0x0000004e41047221 */ /* 0x001fc60000010000 */
[----:B-1----:R-:W-:Y:S01]  /*5ad0*/  FADD.FTZ R3, R8, R3 ;  /* 0x0000000308037221 */ /* 0x002fe20000010000 */
[----:B------:R-:W-:Y:S06]  /*5ae0*/  @!P0 BRA `(.L_x_1982) ;  /* 0x0000000000048947 */ /* 0x000fec0003800000 */
[----:B------:R-:W-:Y:S01]  /*5af0*/  BPT.TRAP 0x1 ;  /* 0x000000040000795c */ /* 0x000fe20000300000 */
.L_x_1982:
        /* <DEDUP_REMOVED lines=91> */
.L_x_1972:
[----:B------:R-:W-:-:S13]  /*60b0*/  ISETP.LE.AND P1, PT, RZ, UR18, PT ;  /* 0x00000012ff007c0c */ /* 0x000fda000bf23270 */
[----:B------:R-:W-:Y:S05]  /*60c0*/  @!P1 BRA `(.L_x_1984) ;  /* 0x0000001800f09947 */ /* 0x000fea0003800000 */
[----:B------:R-:W-:Y:S01]  /*60d0*/  IMAD.MOV.U32 R7, RZ, RZ, R0 ;  /* 0x000000ffff077224 */ /* 0x000fe200078e0000 */
[----:B------:R-:W-:Y:S01]  /*60e0*/  UMOV UR17, UR37 ;  /* 0x0000002500117c82 */ /* 0x000fe20008000000 */
[----:B------:R-:W-:Y:S01]  /*60f0*/  IMAD.MOV.U32 R5, RZ, RZ, R2 ;  /* 0x000000ffff057224 */ /* 0x000fe200078e0002 */
[----:B------:R-:W-:-:S06]  /*6100*/  UMOV UR19, UR38 ;  /* 0x0000002600137c82 */ /* 0x000fcc0008000000 */
.L_x_1995:
[----:B------:R-:W-:-:S04]  /*6110*/  UIADD3 UR38, UR19, 0x1, URZ ;  /* 0x0000000113267890 */ /* 0x000fc8000fffe03f */
[----:B------:R-:W-:-:S04]  /*6120*/  UISETP.NE.AND UP0, UPT, UR38, 0x2, UPT ;  /* 0x000000022600788c */ /* 0x000fc8000bf05270 */
[----:B------:R-:W-:Y:S02]  /*6130*/  USEL UR37, URZ, 0x1, UP0 ;  /* 0x000000013f257887 */ /* 0x000fe40008000000 */
[----:B------:R-:W-:Y:S02]  /*6140*/  USEL UR38, UR38, URZ, UP0 ;  /* 0x0000003f26267287 */ /* 0x000fe40008000000 */
[----:B------:R-:W-:Y:S01]  /*6150*/  ULOP3.LUT UR37, UR17, UR37, URZ, 0x3c, !UPT ;  /* 0x0000002511257292 */ /* 0x000fe2000f8e3c3f */
[----:B------:R-:W-:Y:S11]  /*6160*/  @!P0 BRA `(.L_x_1985) ;  /* 0x0000000000048947 */ /* 0x000ff60003800000 */
[----:B------:R-:W-:Y:S01]  /*6170*/  BPT.TRAP 0x1 ;  /* 0x000000040000795c */ /* 0x000fe20000300000 */
.L_x_1985:
[----:B------:R-:W-:Y:S01]  /*6180*/  ULEA UR6, UR38, UR46, 0x3 ;  /* 0x0000002e26067291 */ /* 0x000fe2000f8e183f */
[----:B------:R-:W-:-:S05]  /*6190*/  IMAD.U32 R0, RZ, RZ, UR37 ;  /* 0x00000025ff007e24 */ /* 0x000fca000f8e00ff */
[----:B------:R-:W-:-:S04]  /*61a0*/  SHF.L.U32 R0, R0, 0x1f, RZ ;  /* 0x0000001f00007819 */ /* 0x000fc800000006ff */
[----:B------:R0:W1:Y:S01]  /*61b0*/  SYNCS.PHASECHK.TRANS64.TRYWAIT P1, [UR6+0x19c30], R0 ;  /* 0x019c3000ff0075a7 */ /* 0x0000620008020146 */
[----:B------:R-:W-:Y:S05]  /*61c0*/  @!P0 BRA `(.L_x_1986) ;  /* 0x0000000000048947 */ /* 0x000fea0003800000 */
[----:B------:R-:W-:Y:S01]  /*61d0*/  BPT.TRAP 0x1 ;  /* 0x000000040000795c */ /* 0x000fe20000300000 */
.L_x_1986:
[----:B-1----:R-:W-:Y:S05]  /*61e0*/  @P1 BRA `(.L_x_1987) ;  /* 0x0000000000081947 */ /* 0x002fea0003800000 */
[----:B------:R-:W1:Y:S02]  /*61f0*/  SYNCS.PHASECHK.TRANS64.TRYWAIT P1, [UR6+0x19c30], R0 ;  /* 0x019c3000ff0075a7 */ /* 0x000e640008020146 */
[----:B-1----:R-:W-:Y:S05]  /*6200*/  @!P1 BRA `(.L_x_1988) ;  /* 0x000000a000749947 */ /* 0x002fea0003800000 */
.L_x_1987:
        /* <DEDUP_REMOVED lines=17> */
.L_x_1989:
[----:B------:R-:W-:Y:S01]  /*6320*/  ULEA UR11, UR19, UR46, 0x3 ;  /* 0x0000002e130b7291 */ /* 0x000fe2000f8e183f */
[----:B01----:R-:W-:-:S05]  /*6330*/  IMAD.U32 R0, RZ, RZ, UR17 ;  /* 0x00000011ff007e24 */ /* 0x003fca000f8e00ff */
[----:B------:R-:W-:-:S04]  /*6340*/  SHF.L.U32 R0, R0, 0x1f, RZ ;  /* 0x0000001f00007819 */ /* 0x000fc800000006ff */
[----:B------:R0:W1:Y:S01]  /*6350*/  SYNCS.PHASECHK.TRANS64.TRYWAIT P1, [UR11+0x19c50], R0 ;  /* 0x019c5000ff0075a7 */ /* 0x000062000802014b */
[----:B------:R-:W-:Y:S05]  /*6360*/  @!P0 BRA `(.L_x_1990) ;  /* 0x0000000000048947 */ /* 0x000fea0003800000 */
[----:B------:R-:W-:Y:S01]  /*6370*/  BPT.TRAP 0x1 ;  /* 0x000000040000795c */ /* 0x000fe20000300000 */
.L_x_1990:
[----:B-1----:R-:W-:Y:S05]  /*6380*/  @P1 BRA `(.L_x_1991) ;  /* 0x0000000000081947 */ /* 0x002fea0003800000 */
[----:B------:R-:W1:Y:S02]  /*6390*/  SYNCS.PHASECHK.TRANS64.TRYWAIT P1, [UR11+0x19c50], R0 ;  /* 0x019c5000ff0075a7 */ /* 0x000e64000802014b */
[----:B-1----:R-:W-:Y:S05]  /*63a0*/  @!P1 BRA `(.L_x_1992) ;  /* 0x000000a000249947 */ /* 0x002fea0003800000 */
.L_x_1991:
        /* <DEDUP_REMOVED lines=27> */
.L_x_1993:
        /* <DEDUP_REMOVED lines=280> */
.L_x_1994:
        /* <DEDUP_REMOVED lines=91> */
.L_x_1984:
[----:B------:R-:W-:Y:S06]  /*7c90*/  BAR.ARV 0x8, 0x200 ;  /* 0x0208000000007b1d */ /* 0x000fec0000002000 */
[----:B------:R-:W-:Y:S05]  /*7ca0*/  @!P0 BRA `(.L_x_1996) ;  /* 0x0000000000048947 */ /* 0x000fea0003800000 */
[----:B------:R-:W-:Y:S01]  /*7cb0*/  BPT.TRAP 0x1 ;  /* 0x000000040000795c */ /* 0x000fe20000300000 */
.L_x_1996:
[----:B------:R-:W-:Y:S01]  /*7cc0*/  ULEA UR14, UR38, UR46, 0x3 ;  /* 0x0000002e260e7291 */ /* 0x000fe2000f8e183f */
[----:B------:R-:W-:-:S05]  /*7cd0*/  IMAD.U32 R5, RZ, RZ, UR37 ;  /* 0x00000025ff057e24 */ /* 0x000fca000f8e00ff */
[----:B------:R-:W-:-:S04]  /*7ce0*/  SHF.L.U32 R5, R5, 0x1f, RZ ;  /* 0x0000001f05057819 */ /* 0x000fc800000006ff */
[----:B------:R0:W1:Y:S01]  /*7cf0*/  SYNCS.PHASECHK.TRANS64.TRYWAIT P1, [UR14+0x19c50], R5 ;  /* 0x019c5005ff0075a7 */ /* 0x000062000802014e */
[----:B------:R-:W-:Y:S05]  /*7d00*/  @!P0 BRA `(.L_x_1997) ;  /* 0x0000000000048947 */ /* 0x000fea0003800000 */
[----:B------:R-:W-:Y:S01]  /*7d10*/  BPT.TRAP 0x1 ;  /* 0x000000040000795c */ /* 0x000fe20000300000 */
.L_x_1997:
[----:B-1----:R-:W-:Y:S05]  /*7d20*/  @P1 BRA `(.L_x_1998) ;  /* 0x0000000000081947 */ /* 0x002fea0003800000 */
[----:B------:R-:W1:Y:S02]  /*7d30*/  SYNCS.PHASECHK.TRANS64.TRYWAIT P1, [UR14+0x19c50], R5 ;  /* 0x019c5005ff0075a7 */ /* 0x000e64000802014e */
[----:B-1----:R-:W-:Y:S05]  /*7d40*/  @!P1 BRA `(.L_x_1999) ;  /* 0x0000008400d49947 */ /* 0x002fea0003800000 */
.L_x_1998:
        /* <DEDUP_REMOVED lines=81> */
.L_x_2000:
        /* <DEDUP_REMOVED lines=58> */
.L_x_1964:
        /* <DEDUP_REMOVED lines=43> */
[----:B------:R-:W-:Y:S02]  /*88b0*/  SEL R51, R7, R6, P0 ;  /* 0x0000000607337207 */ /* 0x000fe40000000000 */
[----:B------:R-:W-:Y:S02]  /*88c0*/  SEL R54, R6, R7, P0 ;  /* 0x0000000706367207 */ /* 0x000fe40000000000 */
[----:B------:R-:W-:Y:S02]  /*88d0*/  IADD3 R9, P5, R12, 0x20, RZ ;  /* 0x000000200c097810 */ /* 0x000fe40007fbe0ff */
[----:B------:R-:W-:-:S02]  /*88e0*/  F2FP.BF16.F32.PACK_AB R27, R108, R27 ;  /* 0x0000001b6c1b723e */ /* 0x000fc400000010ff */
[----:B------:R-:W-:Y:S02]  /*88f0*/  LOP3.LUT R6, R9, 0x180, RZ, 0xc0, !PT ;  /* 0x0000018009067812 */ /* 0x000fe400078ec0ff */
[----:B------:R-:W-:Y:S02]  /*8900*/  F2FP.BF16.F32.PACK_AB R28, R109, R28 ;  /* 0x0000001c6d1c723e */ /* 0x000fe400000010ff */
[----:B------:R-:W-:Y:S02]  /*8910*/  SEL R37, R35, R36, P0 ;  /* 0x0000002423257207 */ /* 0x000fe40000000000 */
[----:B------:R-:W-:Y:S02]  /*8920*/  SEL R36, R36, R35, P0 ;  /* 0x0000002324247207 */ /* 0x000fe40000000000 */
[----:B------:R-:W-:Y:S02]  /*8930*/  F2FP.BF16.F32.PACK_AB R21, R116, R21 ;  /* 0x000000157415723e */ /* 0x000fe400000010ff */
[----:B------:R-:W-:-:S02]  /*8940*/  F2FP.BF16.F32.PACK_AB R24, R117, R24 ;  /* 0x000000187518723e */ /* 0x000fc400000010ff */
[----:B------:R-:W-:Y:S02]  /*8950*/  SEL R35, R31, R32, P0 ;  /* 0x000000201f237207 */ /* 0x000fe40000000000 */
[----:B------:R-:W-:Y:S02]  /*8960*/  F2FP.BF16.F32.PACK_AB R33, R94, R33 ;  /* 0x000000215e21723e */ /* 0x000fe400000010ff */
[----:B------:R-:W-:Y:S02]  /*8970*/  F2FP.BF16.F32.PACK_AB R34, R95, R34 ;  /* 0x000000225f22723e */ /* 0x000fe400000010ff */
[----:B------:R-:W-:Y:S02]  /*8980*/  SEL R32, R32, R31, P0 ;  /* 0x0000001f20207207 */ /* 0x000fe40000000000 */
[----:B------:R-:W-:Y:S02]  /*8990*/  SHF.R.U64 R6, R6, 0x3, RZ ;  /* 0x0000000306067819 */ /* 0x000fe400000012ff */
[----:B------:R-:W-:-:S02]  /*89a0*/  F2FP.BF16.F32.PACK_AB R29, R102, R29 ;  /* 0x0000001d661d723e */ /* 0x000fc400000010ff */
[----:B------:R-:W-:Y:S02]  /*89b0*/  F2FP.BF16.F32.PACK_AB R30, R103, R30 ;  /* 0x0000001e671e723e */ /* 0x000fe400000010ff */
[----:B------:R-:W-:Y:S02]  /*89c0*/  SEL R31, R27, R28, P0 ;  /* 0x0000001c1b1f7207 */ /* 0x000fe40000000000 */
[----:B------:R-:W-:Y:S02]  /*89d0*/  IADD3 R10, P3, R12, 0x3020, RZ ;  /* 0x000030200c0a7810 */ /* 0x000fe40007f7e0ff */
[----:B------:R-:W-:Y:S02]  /*89e0*/  F2FP.BF16.F32.PACK_AB R25, R110, R25 ;  /* 0x000000196e19723e */ /* 0x000fe400000010ff */
[----:B------:R-:W-:Y:S02]  /*89f0*/  F2FP.BF16.F32.PACK_AB R26, R111, R26 ;  /* 0x0000001a6f1a723e */ /* 0x000fe400000010ff */
[----:B------:R-:W-:-:S02]  /*8a00*/  SEL R28, R28, R27, P0 ;  /* 0x0000001b1c1c7207 */ /* 0x000fc40000000000 */
[----:B------:R-:W-:Y:S02]  /*8a10*/  SEL R27, R21, R24, P0 ;  /* 0x00000018151b7207 */ /* 0x000fe40000000000 */
[----:B------:R-:W-:Y:S02]  /*8a20*/  SEL R40, R24, R21, P0 ;  /* 0x0000001518287207 */ /* 0x000fe40000000000 */
[----:B------:R-:W-:Y:S02]  /*8a30*/  IADD3 R55, P2, R12, 0x6000, RZ ;  /* 0x000060000c377810 */ /* 0x000fe40007f5e0ff */
[----:B------:R-:W-:Y:S02]  /*8a40*/  SEL R43, R33, R34, P0 ;  /* 0x00000022212b7207 */ /* 0x000fe40000000000 */
[----:B------:R-:W-:Y:S02]  /*8a50*/  SEL R46, R34, R33, P0 ;  /* 0x00000021222e7207 */ /* 0x000fe40000000000 */
[----:B------:R-:W-:-:S02]  /*8a60*/  IADD3 R53, P4, R12, 0x3000, RZ ;  /* 0x000030000c357810 */ /* 0x000fc40007f9e0ff */
[----:B------:R-:W-:Y:S02]  /*8a70*/  LOP3.LUT R24, R6, R9, RZ, 0x3c, !PT ;  /* 0x0000000906187212 */ /* 0x000fe400078e3cff */
[----:B------:R-:W-:Y:S01]  /*8a80*/  SEL R33, R29, R30, P0 ;  /* 0x0000001e1d217207 */ /* 0x000fe20000000000 */
[----:B------:R-:W-:Y:S01]  /*8a90*/  IMAD.X R21, RZ, RZ, R13, P4 ;  /* 0x000000ffff157224 */ /* 0x000fe200020e060d */
[----:B------:R-:W-:Y:S02]  /*8aa0*/  SEL R48, R30, R29, P0 ;  /* 0x0000001d1e307207 */ /* 0x000fe40000000000 */
[----:B------:R-:W-:Y:S02]  /*8ab0*/  IADD3 R57, P1, R12, 0x6020, RZ ;  /* 0x000060200c397810 */ /* 0x000fe40007f3e0ff */
[----:B------:R-:W-:Y:S02]  /*8ac0*/  LOP3.LUT R9, R10, 0x180, RZ, 0xc0, !PT ;  /* 0x000001800a097812 */ /* 0x000fe400078ec0ff */
[----:B------:R-:W-:-:S02]  /*8ad0*/  SEL R29, R25, R26, P0 ;  /* 0x0000001a191d7207 */ /* 0x000fc40000000000 */
[----:B------:R-:W-:Y:S01]  /*8ae0*/  SEL R50, R26, R25, P0 ;  /* 0x000000191a327207 */ /* 0x000fe20000000000 */
[----:B------:R-:W-:Y:S01]  /*8af0*/  IMAD.X R25, RZ, RZ, R13, P5 ;  /* 0x000000ffff197224 */ /* 0x000fe200028e060d */
[----:B------:R-:W-:Y:S02]  /*8b00*/  LOP3.LUT R26, R55, 0x180, RZ, 0xc0, !PT ;  /* 0x00000180371a7812 */ /* 0x000fe400078ec0ff */
[----:B------:R-:W-:Y:S02]  /*8b10*/  LOP3.LUT R6, R53, 0x180, RZ, 0xc0, !PT ;  /* 0x0000018035067812 */ /* 0x000fe400078ec0ff */
[----:B------:R-:W-:Y:S02]  /*8b20*/  F2FP.BF16.F32.PACK_AB R11, R126, R11 ;  /* 0x0000000b7e0b723e */ /* 0x000fe400000010ff */
[----:B------:R-:W-:Y:S02]  /*8b30*/  LOP3.LUT R30, R57, 0x180, RZ, 0xc0, !PT ;  /* 0x00000180391e7812 */ /* 0x000fe400078ec0ff */
[----:B------:R-:W-:-:S02]  /*8b40*/  SHF.R.U64 R9, R9, 0x3, RZ ;  /* 0x0000000309097819 */ /* 0x000fc400000012ff */
[----:B------:R-:W-:Y:S02]  /*8b50*/  F2FP.BF16.F32.PACK_AB R15, R118, R15 ;  /* 0x0000000f760f723e */ /* 0x000fe400000010ff */
[----:B------:R-:W-:Y:S02]  /*8b60*/  F2FP.BF16.F32.PACK_AB R20, R119, R20 ;  /* 0x000000147714723e */ /* 0x000fe400000010ff */
[----:B------:R-:W-:Y:S02]  /*8b70*/  SHF.R.U64 R26, R26, 0x3, RZ ;  /* 0x000000031a1a7819 */ /* 0x000fe400000012ff */
[----:B------:R-:W-:Y:S02]  /*8b80*/  SHF.R.U64 R6, R6, 0x3, RZ ;  /* 0x0000000306067819 */ /* 0x000fe400000012ff */
[----:B------:R-:W-:Y:S02]  /*8b90*/  SEL R49, R11, R38, P0 ;  /* 0x000000260b317207 */ /* 0x000fe40000000000 */
[----:B------:R-:W-:-:S02]  /*8ba0*/  SHF.R.U64 R30, R30, 0x3, RZ ;  /* 0x000000031e1e7819 */ /* 0x000fc400000012ff */
[----:B------:R-:W-:Y:S02]  /*8bb0*/  LOP3.LUT R14, R9, R10, RZ, 0x3c, !PT ;  /* 0x0000000a090e7212 */ /* 0x000fe400078e3cff */
[----:B------:R-:W-:Y:S01]  /*8bc0*/  SEL R38, R38, R11, P0 ;  /* 0x0000000b26267207 */ /* 0x000fe20000000000 */
[--C-:B------:R-:W-:Y:S01]  /*8bd0*/  IMAD.X R11, RZ, RZ, R13.reuse, P2 ;  /* 0x000000ffff0b7224 */ /* 0x100fe200010e060d */
[----:B------:R-:W-:Y:S02]  /*8be0*/  SEL R45, R15, R20, P0 ;  /* 0x000000140f2d7207 */ /* 0x000fe40000000000 */
[----:B------:R-:W-:Y:S01]  /*8bf0*/  SEL R52, R20, R15, P0 ;  /* 0x0000000f14347207 */ /* 0x000fe20000000000 */
[----:B------:R-:W-:Y:S01]  /*8c00*/  IMAD.X R15, RZ, RZ, R13, P3 ;  /* 0x000000ffff0f7224 */ /* 0x000fe200018e060d */
[----:B------:R-:W-:Y:S02]  /*8c10*/  LOP3.LUT R10, R26, R55, RZ, 0x3c, !PT ;  /* 0x000000371a0a7212 */ /* 0x000fe400078e3cff */
[----:B------:R-:W-:-:S02]  /*8c20*/  LOP3.LUT R20, R6, R53, RZ, 0x3c, !PT ;  /* 0x0000003506147212 */ /* 0x000fc400078e3cff */
[----:B------:R-:W-:Y:S02]  /*8c30*/  LOP3.LUT R6, R30, R57, RZ, 0x3c, !PT ;  /* 0x000000391e067212 */ /* 0x000fe400078e3cff */
[----:B------:R-:W-:Y:S02]  /*8c40*/  MOV R56, R20 ;  /* 0x0000001400387202 */ /* 0x000fe40000000f00 */
[----:B------:R-:W-:Y:S02]  /*8c50*/  MOV R53, R10 ;  /* 0x0000000a00357202 */ /* 0x000fe40000000f00 */
[----:B------:R-:W-:Y:S02]  /*8c60*/  LOP3.LUT R7, R12, 0x180, RZ, 0xc0, !PT ;  /* 0x000001800c077812 */ /* 0x000fe400078ec0ff */
[----:B------:R-:W-:Y:S02]  /*8c70*/  MOV R55, R14 ;  /* 0x0000000e00377202 */ /* 0x000fe40000000f00 */
[----:B------:R-:W-:-:S02]  /*8c80*/  SHF.R.U64 R7, R7, 0x3, RZ ;  /* 0x0000000307077819 */ /* 0x000fc400000012ff */
[----:B------:R-:W-:Y:S02]  /*8c90*/  MOV R57, R24 ;  /* 0x0000001800397202 */ /* 0x000fe40000000f00 */
[----:B------:R-:W-:Y:S01]  /*8ca0*/  LOP3.LUT R12, R7, R12, RZ, 0x3c, !PT ;  /* 0x0000000c070c7212 */ /* 0x000fe200078e3cff */
[----:B------:R-:W-:Y:S01]  /*8cb0*/  IMAD.X R7, RZ, RZ, R13, P1 ;  /* 0x000000ffff077224 */ /* 0x000fe200008e060d */
[----:B------:R-:W-:Y:S02]  /*8cc0*/  PLOP3.LUT P2, PT, PT, PT, UP0, 0x80, 0x0 ;  /* 0x000000000000781c */ /* 0x000fe40003f4f008 */
[----:B------:R-:W-:Y:S02]  /*8cd0*/  MOV R58, R12 ;  /* 0x0000000c003a7202 */ /* 0x000fe40000000f00 */
[----:B--2---:R-:W-:Y:S01]  /*8ce0*/  LOP3.LUT R9, R2, 0x2, RZ, 0x3c, !PT ;  /* 0x0000000202097812 */ /* 0x004fe200078e3cff */
[----:B------:R-:W-:Y:S04]  /*8cf0*/  SHFL.IDX PT, R37, R37, R2, 0x1c1f ;  /* 0x001c1f0225257589 */ /* 0x000fe800000e0000 */
[----:B------:R-:W0:Y:S04]  /*8d00*/  SHFL.IDX PT, R36, R36, R9, 0x1c1f ;  /* 0x001c1f0924247589 */ /* 0x000e2800000e0000 */
[----:B------:R-:W-:Y:S04]  /*8d10*/  SHFL.IDX PT, R43, R43, R2, 0x1c1f ;  /* 0x001c1f022b2b7589 */ /* 0x000fe800000e0000 */
[----:B------:R-:W1:Y:S04]  /*8d20*/  SHFL.IDX PT, R46, R46, R9, 0x1c1f ;  /* 0x001c1f092e2e7589 */ /* 0x000e6800000e0000 */
[----:B------:R-:W-:Y:S04]  /*8d30*/  SHFL.IDX PT, R31, R31, R2, 0x1c1f ;  /* 0x001c1f021f1f7589 */ /* 0x000fe800000e0000 */
[----:B------:R-:W2:Y:S04]  /*8d40*/  SHFL.IDX PT, R30, R28, R9, 0x1c1f ;  /* 0x001c1f091c1e7589 */ /* 0x000ea800000e0000 */
[----:B------:R-:W-:Y:S04]  /*8d50*/  SHFL.IDX PT, R35, R35, R2, 0x1c1f ;  /* 0x001c1f0223237589 */ /* 0x000fe800000e0000 */
[----:B------:R-:W3:Y:S01]  /*8d60*/  SHFL.IDX PT, R32, R32, R9, 0x1c1f ;  /* 0x001c1f0920207589 */ /* 0x000ee200000e0000 */
[----:B0-----:R-:W-:-:S02]  /*8d70*/  SEL R12, R37, R36, P0 ;  /* 0x00000024250c7207 */ /* 0x001fc40000000000 */
[----:B------:R-:W-:Y:S01]  /*8d80*/  SEL R14, R36, R37, P0 ;  /* 0x00000025240e7207 */ /* 0x000fe20000000000 */
[----:B------:R-:W-:Y:S04]  /*8d90*/  SHFL.IDX PT, R33, R33, R2, 0x1c1f ;  /* 0x001c1f0221217589 */ /* 0x000fe800000e0000 */
[----:B------:R-:W0:Y:S01]  /*8da0*/  SHFL.IDX PT, R48, R48, R9, 0x1c1f ;  /* 0x001c1f0930307589 */ /* 0x000e2200000e0000 */
[----:B-1----:R-:W-:Y:S02]  /*8db0*/  SEL R13, R43, R46, P0 ;  /* 0x0000002e2b0d7207 */ /* 0x002fe40000000000 */
[----:B------:R-:W-:Y:S01]  /*8dc0*/  SEL R15, R46, R43, P0 ;  /* 0x0000002b2e0f7207 */ /* 0x000fe20000000000 */
[----:B------:R1:W-:Y:S01]  /*8dd0*/  SHFL.IDX PT, R34, R27, R2, 0x1c1f ;  /* 0x001c1f021b227589 */ /* 0x0003e200000e0000 */
[----:B------:R-:W-:Y:S01]  /*8de0*/  MOV R46, R6 ;  /* 0x00000006002e7202 */ /* 0x000fe20000000f00 */
[----:B------:R-:W-:-:S02]  /*8df0*/  IMAD.U32 R6, RZ, RZ, UR6 ;  /* 0x00000006ff067e24 */ /* 0x000fc4000f8e00ff */
[----:B------:R-:W-:Y:S01]  /*8e00*/  SHFL.IDX PT, R10, R29, R2, 0x1c1f ;  /* 0x001c1f021d0a7589 */ /* 0x000fe200000e0000 */
[----:B--2---:R-:W-:Y:S01]  /*8e10*/  SEL R28, R31, R30, P0 ;  /* 0x0000001e1f1c7207 */ /* 0x004fe20000000000 */
[----:B------:R-:W-:Y:S01]  /*8e20*/  IMAD.U32 R7, RZ, RZ, UR7 ;  /* 0x00000007ff077e24 */ /* 0x000fe2000f8e00ff */
[----:B------:R-:W-:Y:S01]  /*8e30*/  SEL R30, R30, R31, P0 ;  /* 0x0000001f1e1e7207 */ /* 0x000fe20000000000 */
[----:B------:R-:W2:Y:S01]  /*8e40*/  SHFL.IDX PT, R11, R40, R9, 0x1c1f ;  /* 0x001c1f09280b7589 */ /* 0x000ea200000e0000 */
[----:B------:R-:W-:-:S03]  /*8e50*/  ULDC.64 UR6, c[0x0][0xc08] ;  /* 0x0003020000067ab9 */ /* 0x000fc60000000a00 */
[----:B------:R-:W4:Y:S01]  /*8e60*/  SHFL.IDX PT, R21, R50, R9, 0x1c1f ;  /* 0x001c1f0932157589 */ /* 0x000f2200000e0000 */
[----:B---3--:R-:W-:Y:S02]  /*8e70*/  SEL R24, R35, R32, P0 ;  /* 0x0000002023187207 */ /* 0x008fe40000000000 */
[----:B------:R-:W-:Y:S01]  /*8e80*/  SEL R26, R32, R35, P0 ;  /* 0x00000023201a7207 */ /* 0x000fe20000000000 */
[----:B------:R-:W-:Y:S04]  /*8e90*/  SHFL.IDX PT, R39, R39, R2, 0x1c1f ;  /* 0x001c1f0227277589 */ /* 0x000fe800000e0000 */
[----:B------:R-:W-:Y:S01]  /*8ea0*/  SHFL.IDX PT, R45, R45, R2, 0x1c1f ;  /* 0x001c1f022d2d7589 */ /* 0x000fe200000e0000 */
[----:B0-----:R-:W-:Y:S02]  /*8eb0*/  SEL R25, R33, R48, P0 ;  /* 0x0000003021197207 */ /* 0x001fe40000000000 */
[----:B-1----:R-:W-:Y:S01]  /*8ec0*/  SEL R27, R48, R33, P0 ;  /* 0x00000021301b7207 */ /* 0x002fe20000000000 */
[----:B------:R-:W0:Y:S04]  /*8ed0*/  SHFL.IDX PT, R42, R42, R9, 0x1c1f ;  /* 0x001c1f092a2a7589 */ /* 0x000e2800000e0000 */
[----:B------:R-:W1:Y:S04]  /*8ee0*/  SHFL.IDX PT, R52, R52, R9, 0x1c1f ;  /* 0x001c1f0934347589 */ /* 0x000e6800000e0000 */
[----:B------:R-:W-:Y:S01]  /*8ef0*/  SHFL.IDX PT, R41, R41, R2, 0x1c1f ;  /* 0x001c1f0229297589 */ /* 0x000fe200000e0000 */
[----:B--2---:R-:W-:-:S02]  /*8f00*/  SEL R32, R34, R11, P0 ;  /* 0x0000000b22207207 */ /* 0x004fc40000000000 */
[----:B------:R-:W-:Y:S01]  /*8f10*/  SEL R34, R11, R34, P0 ;  /* 0x000000220b227207 */ /* 0x000fe20000000000 */
[----:B------:R-:W-:Y:S01]  /*8f20*/  SHFL.IDX PT, R49, R49, R2, 0x1c1f ;  /* 0x001c1f0231317589 */ /* 0x000fe200000e0000 */
[----:B----4-:R-:W-:Y:S02]  /*8f30*/  SEL R29, R10, R21, P0 ;  /* 0x000000150a1d7207 */ /* 0x010fe40000000000 */
[----:B------:R-:W-:Y:S01]  /*8f40*/  SEL R31, R21, R10, P0 ;  /* 0x0000000a151f7207 */ /* 0x000fe20000000000 */
[----:B------:R-:W2:Y:S04]  /*8f50*/  SHFL.IDX PT, R44, R44, R9, 0x1c1f ;  /* 0x001c1f092c2c7589 */ /* 0x000ea800000e0000 */
[----:B------:R3:W4:Y:S04]  /*8f60*/  SHFL.IDX PT, R20, R38, R9, 0x1c1f ;  /* 0x001c1f0926147589 */ /* 0x00072800000e0000 */
[----:B------:R-:W-:Y:S01]  /*8f70*/  SHFL.IDX PT, R51, R51, R2, 0x1c1f ;  /* 0x001c1f0233337589 */ /* 0x000fe200000e0000 */
[----:B0-----:R-:W-:-:S03]  /*8f80*/  SEL R36, R39, R42, P0 ;  /* 0x0000002a27247207 */ /* 0x001fc60000000000 */
[----:B------:R-:W0:Y:S01]  /*8f90*/  SHFL.IDX PT, R54, R54, R9, 0x1c1f ;  /* 0x001c1f0936367589 */ /* 0x000e2200000e0000 */
[----:B-1----:R-:W-:Y:S02]  /*8fa0*/  SEL R33, R45, R52, P0 ;  /* 0x000000342d217207 */ /* 0x002fe40000000000 */
[----:B---3--:R-:W-:Y:S01]  /*8fb0*/  SEL R38, R42, R39, P0 ;  /* 0x000000272a267207 */ /* 0x008fe20000000000 */
[----:B------:R-:W-:Y:S01]  /*8fc0*/  BAR.SYNC.DEFER_BLOCKING 0x1, 0x180 ;  /* 0x0046000000007b1d */ /* 0x000fe20000010000 */
[----:B------:R-:W-:Y:S01]  /*8fd0*/  SEL R35, R52, R45, P0 ;  /* 0x0000002d34237207 */ /* 0x000fe20000000000 */
[----:B------:R-:W-:Y:S01]  /*8fe0*/  UISETP.NE.U32.AND UP1, UPT, UR6, URZ, UPT ;  /* 0x0000003f0600728c */ /* 0x000fe2000bf25070 */
[----:B--2---:R-:W-:Y:S02]  /*8ff0*/  SEL R40, R41, R44, P0 ;  /* 0x0000002c29287207 */ /* 0x004fe40000000000 */
[----:B------:R-:W-:Y:S01]  /*9000*/  SEL R42, R44, R41, P0 ;  /* 0x000000292c2a7207 */ /* 0x000fe20000000000 */
[----:B------:R-:W-:Y:S01]  /*9010*/  UMOV UR4, URZ ;  /* 0x0000003f00047c82 */ /* 0x000fe20008000000 */
[----:B----4-:R-:W-:Y:S01]  /*9020*/  SEL R37, R49, R20, P0 ;  /* 0x0000001431257207 */ /* 0x010fe20000000000 */
[----:B------:R-:W-:Y:S01]  /*9030*/  ULDC UR8, c[0x0][0xa88] ;  /* 0x0002a20000087ab9 */ /* 0x000fe20000000800 */
[----:B------:R-:W-:Y:S01]  /*9040*/  SEL R39, R20, R49, P0 ;  /* 0x0000003114277207 */ /* 0x000fe20000000000 */
[----:B------:R-:W1:Y:S01]  /*9050*/  LDC R45, c[0x0][0xbe8] ;  /* 0x0002fa00ff2d7b82 */ /* 0x000e620000000800 */
[----:B0-----:R-:W-:-:S02]  /*9060*/  SEL R41, R51, R54, P0 ;  /* 0x0000003633297207 */ /* 0x001fc40000000000 */
[----:B------:R-:W-:Y:S01]  /*9070*/  SEL R43, R54, R51, P0 ;  /* 0x00000033362b7207 */ /* 0x000fe20000000000 */
[----:B------:R0:W-:Y:S04]  /*9080*/  STSM.16.M88.4 [R58], R12 ;  /* 0x0000000c3a007844 */ /* 0x0001e80000000200 */
[----:B------:R2:W-:Y:S04]  /*9090*/  STSM.16.M88.4 [R57], R24 ;  /* 0x0000001839007844 */ /* 0x0005e80000000200 */
[----:B------:R2:W-:Y:S04]  /*90a0*/  STSM.16.M88.4 [R56], R28 ;  /* 0x0000001c38007844 */ /* 0x0005e80000000200 */
[----:B------:R2:W-:Y:S04]  /*90b0*/  STSM.16.M88.4 [R55], R32 ;  /* 0x0000002037007844 */ /* 0x0005e80000000200 */
[----:B------:R2:W-:Y:S04]  /*90c0*/  STSM.16.M88.4 [R53], R36 ;  /* 0x0000002435007844 */ /* 0x0005e80000000200 */
[----:B------:R2:W-:Y:S01]  /*90d0*/  STSM.16.M88.4 [R46], R40 ;  /* 0x000000282e007844 */ /* 0x0005e20000000200 */
[----:B------:R-:W-:Y:S06]  /*90e0*/  BAR.SYNC.DEFER_BLOCKING 0x1, 0x180 ;  /* 0x0046000000007b1d */ /* 0x000fec0000010000 */
[----:B------:R-:W3:Y:S01]  /*90f0*/  @P2 LDG.E R2, desc[UR52][R6.64] ;  /* 0x0000003406022981 */ /* 0x000ee2000c1e1900 */
[----:B------:R-:W-:Y:S01]  /*9100*/  UISETP.NE.AND.EX UP1, UPT, UR7, URZ, UPT, UP1 ;  /* 0x0000003f0700728c */ /* 0x000fe2000bf25310 */
[----:B-1----:R-:W-:Y:S01]  /*9110*/  ISETP.NE.AND P1, PT, R45, 0x1, PT ;  /* 0x000000012d00780c */ /* 0x002fe20003f25270 */
[----:B0-----:R-:W-:-:S04]  /*9120*/  VIADD R12, R17, UR43 ;  /* 0x0000002b110c7c36 */ /* 0x001fc80008000000 */
[----:B------:R-:W-:-:S05]  /*9130*/  PLOP3.LUT P0, PT, PT, PT, UP1, 0x80, 0x0 ;  /* 0x000000000000781c */ /* 0x000fca0003f0f018 */
[----:B------:R-:W-:-:S03]  /*9140*/  @UP1 ULEA UR6, UP2, UR40, UR6, 0x2 ;  /* 0x0000000628061291 */ /* 0x000fc6000f84103f */
[----:B------:R-:W0:Y:S01]  /*9150*/  @P1 LDC R9, c[0x0][0xbec] ;  /* 0x0002fb00ff091b82 */ /* 0x000e220000000800 */
[----:B------:R-:W-:Y:S02]  /*9160*/  @UP1 ULEA.HI.X UR7, UR40, UR7, UR41, 0x2, UP2 ;  /* 0x0000000728071291 */ /* 0x000fe400090f1429 */
[----:B------:R-:W-:-:S04]  /*9170*/  IMAD.U32 R14, RZ, RZ, UR6 ;  /* 0x00000006ff0e7e24 */ /* 0x000fc8000f8e00ff */
[----:B------:R-:W-:Y:S01]  /*9180*/  IMAD.U32 R15, RZ, RZ, UR7 ;  /* 0x00000007ff0f7e24 */ /* 0x000fe2000f8e00ff */
[----:B------:R-:W1:Y:S01]  /*9190*/  @P1 LDC R10, c[0x0][0xbf0] ;  /* 0x0002fc00ff0a1b82 */ /* 0x000e620000000800 */
[----:B---3--:R-:W-:Y:S01]  /*91a0*/  @P2 R2UR UR4, R2 ;  /* 0x00000000020422ca */ /* 0x008fe200000e0000 */
[----:B------:R-:W-:-:S06]  /*91b0*/  IMAD.U32 R2, RZ, RZ, UR8 ;  /* 0x00000008ff027e24 */ /* 0x000fcc000f8e00ff */
[----:B------:R2:W5:Y:S01]  /*91c0*/  @P0 LDG.E R2, desc[UR52][R14.64] ;  /* 0x000000340e020981 */ /* 0x000562000c1e1900 */
[----:B01----:R-:W-:Y:S07]  /*91d0*/  @P0 BRA `(.L_x_2003) ;  /* 0x0000000000100947 */ /* 0x003fee0003800000 */
[----:B------:R-:W-:Y:S05]  /*91e0*/  @!P2 BRA `(.L_x_2003) ;  /* 0x00000000000ca947 */ /* 0x000fea0003800000 */
[----:B------:R-:W3:Y:S04]  /*91f0*/  LDG.E R11, desc[UR52][R6.64] ;  /* 0x00000034060b7981 */ /* 0x000ee8000c1e1900 */
[----:B-----5:R-:W3:Y:S02]  /*9200*/  LDG.E R2, desc[UR52][R6.64+0x4] ;  /* 0x0000043406027981 */ /* 0x020ee4000c1e1900 */
[----:B---3--:R-:W-:-:S07]  /*9210*/  IMAD.IADD R2, R2, 0x1, -R11 ;  /* 0x0000000102027824 */ /* 0x008fce00078e0a0b */
.L_x_2003:
[----:B------:R-:W-:Y:S01]  /*9220*/  USHF.R.S32.HI UR14, URZ, 0x1f, UR42 ;  /* 0x0000001f3f0e7899 */ /* 0x000fe2000801142a */
[----:B------:R-:W-:Y:S01]  /*9230*/  @P1 IMAD.HI.U32 R7, R12, R9, RZ ;  /* 0x000000090c071227 */ /* 0x000fe200078e00ff */
[----:B------:R-:W-:Y:S01]  /*9240*/  ULDC.64 UR12, c[0x0][0xb90] ;  /* 0x0002e400000c7ab9 */ /* 0x000fe20000000a00 */
[----:B------:R-:W-:Y:S01]  /*9250*/  USHF.R.S32.HI UR9, URZ, 0x1f, UR4 ;  /* 0x0000001f3f097899 */ /* 0x000fe20008011404 */
[----:B--2---:R-:W0:Y:S01]  /*9260*/  @P1 LDC R42, c[0x0][0xbec] ;  /* 0x0002fb00ff2a1b82 */ /* 0x004e220000000800 */
[----:B------:R-:W-:Y:S01]  /*9270*/  UIMAD UR10, UR14, UR12, URZ ;  /* 0x0000000c0e0a72a4 */ /* 0x000fe2000f8e023f */
[----:B------:R-:W-:Y:S01]  /*9280*/  IMAD.MOV.U32 R6, RZ, RZ, R12 ;  /* 0x000000ffff067224 */ /* 0x000fe200078e000c */
[----:B------:R-:W-:Y:S01]  /*9290*/  UMOV UR8, UR4 ;  /* 0x0000000400087c82 */ /* 0x000fe20008000000 */
[----:B------:R-:W-:Y:S01]  /*92a0*/  @P1 SHF.R.U32.HI R6, RZ, R10, R7 ;  /* 0x0000000aff061219 */ /* 0x000fe20000011607 */
[----:B------:R-:W-:Y:S01]  /*92b0*/  USEL UR41, UR41, URZ, !UP0 ;  /* 0x0000003f29297287 */ /* 0x000fe2000c000000 */
[----:B------:R-:W-:Y:S01]  /*92c0*/  IMAD R7, R152, 0x20, R18 ;  /* 0x0000002098077824 */ /* 0x000fe200078e0212 */
[----:B------:R-:W-:Y:S01]  /*92d0*/  UIMAD.WIDE.U32 UR6, UR42, UR12, UR8 ;  /* 0x0000000c2a0672a5 */ /* 0x000fe2000f8e0008 */
[----:B-----5:R-:W-:Y:S01]  /*92e0*/  IMAD R43, R2, R45, RZ ;  /* 0x0000002d022b7224 */ /* 0x020fe200078e02ff */
[----:B------:R-:W-:Y:S01]  /*92f0*/  UIMAD UR10, UR42, UR13, UR10 ;  /* 0x0000000d2a0a72a4 */ /* 0x000fe2000f8e020a */
[----:B------:R-:W-:Y:S01]  /*9300*/  IMAD.MOV R10, RZ, RZ, -R6 ;  /* 0x000000ffff0a7224 */ /* 0x000fe200078e0a06 */
[----:B------:R-:W-:Y:S01]  /*9310*/  USEL UR40, UR40, URZ, !UP0 ;  /* 0x0000003f28287287 */ /* 0x000fe2000c000000 */
[----:B------:R-:W-:Y:S01]  /*9320*/  IMAD.WIDE R4, R7, 0x2, R4 ;  /* 0x0000000207047825 */ /* 0x000fe200078e0204 */
[----:B------:R-:W-:Y:S01]  /*9330*/  ULDC.64 UR12, c[0x0][0xb98] ;  /* 0x0002e600000c7ab9 */ /* 0x000fe20000000a00 */
[----:B------:R-:W-:-:S02]  /*9340*/  UIADD3 UR7, UR7, UR10, URZ ;  /* 0x0000000a07077290 */ /* 0x000fc4000fffe03f */
[----:B------:R-:W-:Y:S01]  /*9350*/  UIMAD UR8, UR41, UR12, URZ ;  /* 0x0000000c290872a4 */ /* 0x000fe2000f8e023f */
[----:B------:R-:W-:Y:S01]  /*9360*/  IMAD R9, R45, R10, R12 ;  /* 0x0000000a2d097224 */ /* 0x000fe200078e020c */
[----:B------:R-:W-:Y:S01]  /*9370*/  UIMAD.WIDE.U32 UR6, UR40, UR12, UR6 ;  /* 0x0000000c280672a5 */ /* 0x000fe2000f8e0006 */
[----:B------:R-:W-:Y:S01]  /*9380*/  IADD3 R12, P2, R4, 0x1800, RZ ;  /* 0x00001800040c7810 */ /* 0x000fe20007f5e0ff */
[----:B------:R-:W-:Y:S01]  /*9390*/  UIMAD UR8, UR40, UR13, UR8 ;  /* 0x0000000d280872a4 */ /* 0x000fe2000f8e0208 */
[----:B------:R-:W-:Y:S01]  /*93a0*/  SHF.R.S32.HI R10, RZ, 0x1f, R6 ;  /* 0x0000001fff0a7819 */ /* 0x000fe20000011406 */
[----:B------:R-:W-:Y:S01]  /*93b0*/  ULDC.64 UR10, c[0x0][0xb88] ;  /* 0x0002e200000a7ab9 */ /* 0x000fe20000000a00 */
[----:B------:R-:W-:Y:S02]  /*93c0*/  SHF.R.S32.HI R7, RZ, 0x1f, R9 ;  /* 0x0000001fff077819 */ /* 0x000fe40000011409 */
[----:B------:R-:W-:Y:S01]  /*93d0*/  LOP3.LUT R11, R12, 0x180, RZ, 0xc0, !PT ;  /* 0x000001800c0b7812 */ /* 0x000fe200078ec0ff */
[----:B------:R-:W-:Y:S01]  /*93e0*/  IMAD.U32 R13, RZ, RZ, UR8 ;  /* 0x00000008ff0d7e24 */ /* 0x000fe2000f8e00ff */
[----:B------:R-:W-:Y:S01]  /*93f0*/  IADD3 R6, P0, R6, UR6, RZ ;  /* 0x0000000606067c10 */ /* 0x000fe2000ff1e0ff */
[----:B------:R-:W-:Y:S01]  /*9400*/  IMAD R14, R7, UR10, RZ ;  /* 0x0000000a070e7c24 */ /* 0x000fe2000f8e02ff */
[----:B------:R-:W-:-:S02]  /*9410*/  SHF.R.U64 R11, R11, 0x3, RZ ;  /* 0x000000030b0b7819 */ /* 0x000fc400000012ff */
[----:B------:R-:W-:Y:S01]  /*9420*/  IADD3.X R7, R10, UR7, R13, P0, !PT ;  /* 0x000000070a077c10 */ /* 0x000fe200087fe40d */
[----:B------:R-:W-:Y:S01]  /*9430*/  ULDC.64 UR6, c[0x0][0xb50] ;  /* 0x0002d40000067ab9 */ /* 0x000fe20000000a00 */
[----:B------:R-:W-:Y:S01]  /*9440*/  LOP3.LUT R10, R11, R12, RZ, 0x3c, !PT ;  /* 0x0000000c0b0a7212 */ /* 0x000fe200078e3cff */
[C---:B------:R-:W-:Y:S01]  /*9450*/  IMAD R11, R9.reuse, UR11, R14 ;  /* 0x0000000b090b7c24 */ /* 0x040fe2000f8e020e */
[C---:B------:R-:W-:Y:S01]  /*9460*/  IADD3 R33, P6, R4.reuse, 0x3000, RZ ;  /* 0x0000300004217810 */ /* 0x040fe20007fde0ff */
[----:B------:R-:W-:Y:S01]  /*9470*/  IMAD.WIDE.U32 R6, R9, UR10, R6 ;  /* 0x0000000a09067c25 */ /* 0x000fe2000f8e0006 */
[C---:B------:R-:W-:Y:S01]  /*9480*/  IADD3 R25, P5, R4.reuse, 0x4800, RZ ;  /* 0x0000480004197810 */ /* 0x040fe20007fbe0ff */
[----:B------:R-:W-:Y:S01]  /*9490*/  ULDC.64 UR10, c[0x0][0xaa0] ;  /* 0x0002a800000a7ab9 */ /* 0x000fe20000000a00 */
[----:B------:R-:W-:Y:S01]  /*94a0*/  IADD3 R37, P4, R4, 0x6000, RZ ;  /* 0x0000600004257810 */ /* 0x000fe20007f9e0ff */
[----:B------:R-:W-:Y:S01]  /*94b0*/  IMAD.IADD R7, R7, 0x1, R11 ;  /* 0x0000000107077824 */ /* 0x000fe200078e020b */
[C---:B------:R-:W-:Y:S01]  /*94c0*/  LEA R9, P0, R6.reuse, UR6, 0x2 ;  /* 0x0000000606097c11 */ /* 0x040fe2000f8010ff */
[----:B------:R-:W-:Y:S01]  /*94d0*/  VIADD R12, R155, UR43 ;  /* 0x0000002b9b0c7c36 */ /* 0x000fe20008000000 */
[----:B------:R-:W-:Y:S01]  /*94e0*/  LOP3.LUT R32, R33, 0x180, RZ, 0xc0, !PT ;  /* 0x0000018021207812 */ /* 0x000fe200078ec0ff */
[----:B------:R-:W-:Y:S01]  /*94f0*/  IMAD.X R11, RZ, RZ, R5, P2 ;  /* 0x000000ffff0b7224 */ /* 0x000fe200010e0605 */
[----:B------:R-:W-:Y:S01]  /*9500*/  LEA.HI.X R6, R6, UR7, R7, 0x2, P0 ;  /* 0x0000000706067c11 */ /* 0x000fe200080f1407 */
[----:B------:R-:W-:Y:S01]  /*9510*/  SHFL.IDX PT, R20, R9, RZ, 0x1c1f ;  /* 0x001c1fff09147589 */ /* 0x000fe200000e0000 */
[----:B------:R-:W-:Y:S01]  /*9520*/  LOP3.LUT P0, RZ, R153, 0x3, RZ, 0xc0, !PT ;  /* 0x0000000399ff7812 */ /* 0x000fe2000780c0ff */
[----:B------:R-:W-:Y:S01]  /*9530*/  VIADD R2, R12, 0x8 ;  /* 0x000000080c027836 */ /* 0x000fe20000000000 */
[----:B------:R-:W-:Y:S01]  /*9540*/  IADD3 R7, P3, R4, 0x7800, RZ ;  /* 0x0000780004077810 */ /* 0x000fe20007f7e0ff */
[----:B------:R-:W1:Y:S01]  /*9550*/  SHFL.IDX PT, R21, R6, RZ, 0x1c1f ;  /* 0x001c1fff06157589 */ /* 0x000e6200000e0000 */
[----:B------:R-:W-:-:S02]  /*9560*/  ISETP.GE.OR P2, PT, R12, R43, P0 ;  /* 0x0000002b0c00720c */ /* 0x000fc40000746670 */
[----:B------:R-:W-:Y:S01]  /*9570*/  ISETP.GE.OR P0, PT, R2, R43, P0 ;  /* 0x0000002b0200720c */ /* 0x000fe20000706670 */
[----:B------:R-:W-:Y:S01]  /*9580*/  SHFL.IDX PT, R40, R9, 0x1, 0x1c1f ;  /* 0x003c1f0009287f89 */ /* 0x000fe200000e0000 */
[----:B------:R-:W-:Y:S01]  /*9590*/  LOP3.LUT R2, R7, 0x180, RZ, 0xc0, !PT ;  /* 0x0000018007027812 */ /* 0x000fe200078ec0ff */
[----:B------:R-:W-:Y:S01]  /*95a0*/  UIMAD UR8, UR9, UR10, URZ ;  /* 0x0000000a090872a4 */ /* 0x000fe2000f8e023f */
[----:B------:R-:W-:Y:S01]  /*95b0*/  LOP3.LUT R24, R25, 0x180, RZ, 0xc0, !PT ;  /* 0x0000018019187812 */ /* 0x000fe200078ec0ff */
[----:B------:R-:W2:Y:S01]  /*95c0*/  SHFL.IDX PT, R41, R6, 0x1, 0x1c1f ;  /* 0x003c1f0006297f89 */ /* 0x000ea200000e0000 */
[----:B------:R-:W-:Y:S02]  /*95d0*/  LOP3.LUT R36, R37, 0x180, RZ, 0xc0, !PT ;  /* 0x0000018025247812 */ /* 0x000fe400078ec0ff */
[----:B------:R-:W-:Y:S01]  /*95e0*/  LOP3.LUT R13, R4, 0x180, RZ, 0xc0, !PT ;  /* 0x00000180040d7812 */ /* 0x000fe200078ec0ff */
[----:B------:R-:W-:Y:S01]  /*95f0*/  UIMAD.WIDE.U32 UR6, UR4, UR10, URZ ;  /* 0x0000000a040672a5 */ /* 0x000fe2000f8e003f */
[----:B------:R-:W-:Y:S01]  /*9600*/  SHF.R.U64 R2, R2, 0x3, RZ ;  /* 0x0000000302027819 */ /* 0x000fe200000012ff */
[----:B------:R-:W-:Y:S01]  /*9610*/  UIMAD UR8, UR4, UR11, UR8 ;  /* 0x0000000b040872a4 */ /* 0x000fe2000f8e0208 */
[----:B------:R-:W-:Y:S01]  /*9620*/  SHF.R.U64 R32, R32, 0x3, RZ ;  /* 0x0000000320207819 */ /* 0x000fe200000012ff */
[----:B------:R-:W-:Y:S01]  /*9630*/  IMAD.X R29, RZ, RZ, R5, P3 ;  /* 0x000000ffff1d7224 */ /* 0x000fe200018e0605 */
[----:B------:R-:W-:Y:S01]  /*9640*/  SHF.R.U64 R24, R24, 0x3, RZ ;  /* 0x0000000318187819 */ /* 0x000fe200000012ff */
[----:B------:R-:W-:Y:S01]  /*9650*/  ULDC.64 UR10, c[0x0][0xae8] ;  /* 0x0002ba00000a7ab9 */ /* 0x000fe20000000a00 */
[----:B------:R-:W-:-:S02]  /*9660*/  SHF.R.U64 R36, R36, 0x3, RZ ;  /* 0x0000000324247819 */ /* 0x000fc400000012ff */
[----:B------:R-:W-:Y:S02]  /*9670*/  SHF.R.U64 R13, R13, 0x3, RZ ;  /* 0x000000030d0d7819 */ /* 0x000fe400000012ff */
[----:B------:R-:W-:Y:S01]  /*9680*/  LOP3.LUT R28, R2, R7, RZ, 0x3c, !PT ;  /* 0x00000007021c7212 */ /* 0x000fe200078e3cff */
[----:B-1----:R1:W-:Y:S01]  /*9690*/  @!P2 ST.E desc[UR52][R20.64], R3 ;  /* 0x000000031400a985 */ /* 0x0023e2000c101934 */
[----:B------:R-:W-:Y:S01]  /*96a0*/  IMAD R2, R23, 0x60, R152 ;  /* 0x0000006017027824 */ /* 0x000fe200078e0298 */
[----:B------:R-:W-:Y:S01]  /*96b0*/  LOP3.LUT R32, R32, R33, RZ, 0x3c, !PT ;  /* 0x0000002120207212 */ /* 0x000fe200078e3cff */
[----:B------:R-:W-:Y:S01]  /*96c0*/  UIADD3 UR7, UR7, UR8, URZ ;  /* 0x0000000807077290 */ /* 0x000fe2000fffe03f */
[----:B------:R-:W-:Y:S01]  /*96d0*/  LOP3.LUT R24, R24, R25, RZ, 0x3c, !PT ;  /* 0x0000001918187212 */ /* 0x000fe200078e3cff */
[----:B------:R-:W-:Y:S01]  /*96e0*/  UIMAD UR4, UR14, UR10, URZ ;  /* 0x0000000a0e0472a4 */ /* 0x000fe2000f8e023f */
[----:B------:R-:W-:Y:S01]  /*96f0*/  LOP3.LUT R36, R36, R37, RZ, 0x3c, !PT ;  /* 0x0000002524247212 */ /* 0x000fe200078e3cff */
[--C-:B------:R-:W-:Y:S01]  /*9700*/  IMAD.X R33, RZ, RZ, R5.reuse, P6 ;  /* 0x000000ffff217224 */ /* 0x100fe200030e0605 */
[----:B------:R-:W-:Y:S01]  /*9710*/  LOP3.LUT R12, R13, R4, RZ, 0x3c, !PT ;  /* 0x000000040d0c7212 */ /* 0x000fe200078e3cff */
[--C-:B------:R-:W-:Y:S01]  /*9720*/  IMAD.X R25, RZ, RZ, R5.reuse, P5 ;  /* 0x000000ffff197224 */ /* 0x100fe200028e0605 */
[----:B--2---:R2:W-:Y:S01]  /*9730*/  @!P0 ST.E desc[UR52][R40.64], R8 ;  /* 0x0000000828008985 */ /* 0x0045e2000c101934 */
[--C-:B------:R-:W-:Y:S01]  /*9740*/  IMAD.X R37, RZ, RZ, R5.reuse, P4 ;  /* 0x000000ffff257224 */ /* 0x100fe200020e0605 */
[----:B-1----:R-:W1:Y:S01]  /*9750*/  @P1 LDC R3, c[0x0][0xbf0] ;  /* 0x0002fc00ff031b82 */ /* 0x002e620000000800 */
[----:B------:R-:W-:Y:S01]  /*9760*/  IMAD.MOV.U32 R13, RZ, RZ, R5 ;  /* 0x000000ffff0d7224 */ /* 0x000fe200078e0005 */
[----:B------:R-:W-:Y:S01]  /*9770*/  UIMAD UR4, UR42, UR11, UR4 ;  /* 0x0000000b2a0472a4 */ /* 0x000fe2000f8e0204 */
[----:B------:R3:W5:Y:S01]  /*9780*/  LD.E.128 R4, desc[UR52][R10.64] ;  /* 0x000000340a047980 */ /* 0x000762000c101d00 */
[----:B------:R-:W-:Y:S01]  /*9790*/  UIMAD.WIDE.U32 UR6, UR42, UR10, UR6 ;  /* 0x0000000a2a0672a5 */ /* 0x000fe2000f8e0006 */
[----:B------:R-:W-:-:S02]  /*97a0*/  ULDC.64 UR8, c[0x0][0xaf0] ;  /* 0x0002bc0000087ab9 */ /* 0x000fc40000000a00 */
[----:B------:R-:W5:Y:S01]  /*97b0*/  LD.E.128 R12, desc[UR52][R12.64] ;  /* 0x000000340c0c7980 */ /* 0x000f62000c101d00 */
[----:B------:R-:W-:-:S03]  /*97c0*/  UIADD3 UR7, UR7, UR4, URZ ;  /* 0x0000000407077290 */ /* 0x000fc6000fffe03f */
[----:B------:R-:W5:Y:S01]  /*97d0*/  LD.E.128 R32, desc[UR52][R32.64] ;  /* 0x0000003420207980 */ /* 0x000f62000c101d00 */
[----:B---3--:R-:W-:Y:S01]  /*97e0*/  VIADD R11, R2, UR43 ;  /* 0x0000002b020b7c36 */ /* 0x008fe20008000000 */
[----:B------:R-:W-:Y:S02]  /*97f0*/  UIMAD UR4, UR41, UR8, URZ ;  /* 0x00000008290472a4 */ /* 0x000fe4000f8e023f */
[----:B------:R-:W5:Y:S01]  /*9800*/  LD.E.128 R24, desc[UR52][R24.64] ;  /* 0x0000003418187980 */ /* 0x000f62000c101d00 */
[----:B0-----:R-:W-:Y:S01]  /*9810*/  @P1 IMAD.HI.U32 R2, R11, R42, RZ ;  /* 0x0000002a0b021227 */ /* 0x001fe200078e00ff */
[----:B------:R-:W-:Y:S02]  /*9820*/  UIMAD UR4, UR40, UR9, UR4 ;  /* 0x00000009280472a4 */ /* 0x000fe4000f8e0204 */
[----:B------:R-:W5:Y:S01]  /*9830*/  LD.E.128 R36, desc[UR52][R36.64] ;  /* 0x0000003424247980 */ /* 0x000f62000c101d00 */
[----:B------:R-:W-:Y:S01]  /*9840*/  IMAD.MOV.U32 R9, RZ, RZ, R11 ;  /* 0x000000ffff097224 */ /* 0x000fe200078e000b */
[----:B------:R-:W-:-:S02]  /*9850*/  UIMAD.WIDE.U32 UR6, UR40, UR8, UR6 ;  /* 0x00000008280672a5 */ /* 0x000fc4000f8e0006 */
[----:B------:R-:W5:Y:S01]  /*9860*/  LD.E.128 R28, desc[UR52][R28.64] ;  /* 0x000000341c1c7980 */ /* 0x000f62000c101d00 */
[----:B-1----:R-:W-:Y:S01]  /*9870*/  @P1 SHF.R.U32.HI R9, RZ, R3, R2 ;  /* 0x00000003ff091219 */ /* 0x002fe20000011602 */
[----:B------:R-:W-:Y:S01]  /*9880*/  ULDC.64 UR8, c[0x0][0xae0] ;  /* 0x0002b80000087ab9 */ /* 0x000fe20000000a00 */
[----:B------:R-:W-:Y:S01]  /*9890*/  UIADD3 UR4, UR7, UR4, URZ ;  /* 0x0000000407047290 */ /* 0x000fe2000fffe03f */
[----:B------:R-:W-:Y:S01]  /*98a0*/  @!PT LDS RZ, [RZ] ;  /* 0x00000000fffff984 */ /* 0x000fe20000000800 */
[----:B------:R-:W-:Y:S01]  /*98b0*/  @!PT LDS RZ, [RZ] ;  /* 0x00000000fffff984 */ /* 0x000fe20000000800 */
[----:B------:R-:W-:Y:S01]  /*98c0*/  @!PT LDS RZ, [RZ] ;  /* 0x00000000fffff984 */ /* 0x000fe20000000800 */
[----:B------:R-:W-:Y:S01]  /*98d0*/  @!PT LDS RZ, [RZ] ;  /* 0x00000000fffff984 */ /* 0x000fe20000000800 */
[----:B------:R0:W-:Y:S06]  /*98e0*/  MEMBAR.ALL.CTA ;  /* 0x0000000000007992 */ /* 0x0001ec0000008000 */
[----:B0-----:R-:W0:Y:S01]  /*98f0*/  FENCE.VIEW.ASYNC.S ;  /* 0x00000000000073c6 */ /* 0x001e220000000000 */
[--C-:B--2---:R-:W-:Y:S01]  /*9900*/  SHF.R.S32.HI R8, RZ, 0x1f, R9.reuse ;  /* 0x0000001fff087819 */ /* 0x104fe20000011409 */
[----:B------:R-:W-:-:S02]  /*9910*/  IMAD.MOV R10, RZ, RZ, -R9 ;  /* 0x000000ffff0a7224 */ /* 0x000fc400078e0a09 */
[----:B------:R-:W-:Y:S02]  /*9920*/  IMAD.U32 R3, RZ, RZ, UR7 ;  /* 0x00000007ff037e24 */ /* 0x000fe4000f8e00ff */
[----:B------:R-:W-:Y:S02]  /*9930*/  IMAD R8, R8, UR8, RZ ;  /* 0x0000000808087c24 */ /* 0x000fe4000f8e02ff */
[----:B------:R-:W-:Y:S02]  /*9940*/  IMAD R11, R45, R10, R11 ;  /* 0x0000000a2d0b7224 */ /* 0x000fe400078e020b */
[----:B------:R-:W-:Y:S01]  /*9950*/  IMAD.U32 R2, RZ, RZ, UR6 ;  /* 0x00000006ff027e24 */ /* 0x000fe2000f8e00ff */
[----:B------:R-:W-:Y:S01]  /*9960*/  ULDC.64 UR6, c[0x0][0xad8] ;  /* 0x0002b60000067ab9 */ /* 0x000fe20000000a00 */
[----:B------:R-:W-:Y:S02]  /*9970*/  IMAD.U32 R3, RZ, RZ, UR4 ;  /* 0x00000004ff037e24 */ /* 0x000fe4000f8e00ff */
        /* <DEDUP_REMOVED lines=33> */
.L_x_2005:
[----:B------:R-:W-:Y:S05]  /*9b90*/  BSYNC B1 ;  /* 0x0000000000017941 */ /* 0x000fea0003800000 */
.L_x_2004:
        /* <DEDUP_REMOVED lines=8> */
[C---:B-1-3--:R-:W-:Y:S02]  /*9c20*/  @!P2 LEA R10, P0, R19.reuse, R8, 0x1 ;  /* 0x00000008130aa211 */ /* 0x04afe400078008ff */
[----:B--2---:R-:W-:Y:S02]  /*9c30*/  @!P1 IMAD.WIDE R2, R18, 0x2, R8 ;  /* 0x0000000212029825 */ /* 0x004fe400078e0208 */
[----:B------:R-:W-:Y:S02]  /*9c40*/  @!P2 LEA.HI.X R11, R19, R9, R44, 0x1, P0 ;  /* 0x00000009130ba211 */ /* 0x000fe400000f0c2c */
[----:B------:R-:W-:Y:S01]  /*9c50*/  ISETP.GE.AND P0, PT, R22, UR4, PT ;  /* 0x0000000416007c0c */ /* 0x000fe2000bf06270 */
[----:B-----5:R0:W-:Y:S04]  /*9c60*/  @!P1 ST.E.128 desc[UR52][R2.64], R4 ;  /* 0x0000000402009985 */ /* 0x0201e8000c101d34 */
[----:B------:R0:W-:Y:S08]  /*9c70*/  @!P2 ST.E.128 desc[UR52][R10.64], R24 ;  /* 0x000000180a00a985 */ /* 0x0001f0000c101d34 */
[----:B------:R-:W-:Y:S05]  /*9c80*/  @P0 BRA `(.L_x_2006) ;  /* 0x0000000800900947 */ /* 0x000fea0003800000 */
[----:B0-----:R-:W-:-:S04]  /*9c90*/  LEA R2, P0, R22, R8, 0x1 ;  /* 0x0000000816027211 */ /* 0x001fc800078008ff */
[----:B------:R-:W-:-:S05]  /*9ca0*/  LEA.HI.X R3, R22, R9, R157, 0x1, P0 ;  /* 0x0000000916037211 */ /* 0x000fca00000f0c9d */
[----:B------:R4:W-:Y:S01]  /*9cb0*/  ST.E.128 desc[UR52][R2.64], R28 ;  /* 0x0000001c02007985 */ /* 0x0009e2000c101d34 */
[----:B------:R-:W-:Y:S05]  /*9cc0*/  BRA `(.L_x_2006) ;  /* 0x0000000800807947 */ /* 0x000fea0003800000 */
.L_x_2002:
        /* <DEDUP_REMOVED lines=35> */
.L_x_2007:
[----:B------:R-:W-:Y:S01]  /*9f00*/  USEL UR40, UR40, URZ, !UP0 ;  /* 0x0000003f28287287 */ /* 0x000fe2000c000000 */
[----:B------:R-:W-:Y:S01]  /*9f10*/  BSSY B1, `(.L_x_2008) ;  /* 0x000002c000017945 */ /* 0x000fe20003800000 */
[----:B------:R-:W-:-:S03]  /*9f20*/  USEL UR41, UR41, URZ, !UP0 ;  /* 0x0000003f29297287 */ /* 0x000fc6000c000000 */
[----:B------:R-:W-:Y:S09]  /*9f30*/  @P1 BRA `(.L_x_2009) ;  /* 0x0000000000a41947 */ /* 0x000ff20003800000 */
        /* <DEDUP_REMOVED lines=41> */
.L_x_2009:
[----:B------:R-:W-:Y:S05]  /*a1d0*/  BSYNC B1 ;  /* 0x0000000000017941 */ /* 0x000fea0003800000 */
.L_x_2008:
        /* <DEDUP_REMOVED lines=61> */
.L_x_2011:
[----:B------:R-:W-:Y:S05]  /*a5b0*/  BSYNC B1 ;  /* 0x0000000000017941 */ /* 0x000fea0003800000 */
.L_x_2010:
        /* <DEDUP_REMOVED lines=17> */
.L_x_2006:
[----:B------:R-:W-:Y:S05]  /*a6d0*/  BSYNC B0 ;  /* 0x0000000000007941 */ /* 0x000fea0003800000 */
.L_x_2001:
[----:B------:R-:W-:Y:S02]  /*a6e0*/  ULDC UR4, c[0x0][0xc3c] ;  /* 0x00030f0000047ab9 */ /* 0x000fe40000000800 */
[----:B------:R-:W-:-:S13]  /*a6f0*/  ISETP.GE.AND P0, PT, R47, UR4, PT ;  /* 0x000000042f007c0c */ /* 0x000fda000bf06270 */
[----:B------:R-:W-:Y:S05]  /*a700*/  @!P0 BRA `(.L_x_2012) ;  /* 0xffffff6400788947 */ /* 0x000fea000383ffff */
[----:B------:R-:W-:Y:S05]  /*a710*/  EXIT ;  /* 0x000000000000794d */ /* 0x000fea0003800000 */
.L_x_1959:
        /* <DEDUP_REMOVED lines=55> */
.L_x_2018:
        /* <DEDUP_REMOVED lines=12> */
.L_x_2017:
[----:B------:R-:W-:Y:S05]  /*ab50*/  BSYNC B0 ;  /* 0x0000000000007941 */ /* 0x000fea0003800000 */
.L_x_2016:
        /* <DEDUP_REMOVED lines=21> */
.L_x_2014:
[----:B------:R-:W-:-:S04]  /*acb0*/  IMAD.IADD R14, R6, 0x1, -R3 ;  /* 0x00000001060e7824 */ /* 0x000fc800078e0a03 */
[----:B------:R-:W-:-:S05]  /*acc0*/  IMAD R2, R10, R9, R14 ;  /* 0x000000090a027224 */ /* 0x000fca00078e020e */
[----:B------:R-:W-:-:S13]  /*acd0*/  ISETP.GT.AND P0, PT, R2, R7, PT ;  /* 0x000000070200720c */ /* 0x000fda0003f04270 */
[----:B------:R-:W-:Y:S02]  /*ace0*/  VOTEU.ANY UR7, UPT, !P0 ;  /* 0x0000000000077886 */ /* 0x000fe400040e0100 */
[----:B------:R-:W-:-:S04]  /*acf0*/  UPOPC UR6, UR7 ;  /* 0x00000007000672bf */ /* 0x000fc80008000000 */
[----:B------:R-:W-:-:S03]  /*ad00*/  UIADD3 UR40, UR6, UR4, URZ ;  /* 0x0000000406287290 */ /* 0x000fc6000fffe03f */
[----:B------:R-:W-:Y:S02]  /*ad10*/  ULDC.64 UR4, c[0x0][0xc90] ;  /* 0x0003240000047ab9 */ /* 0x000fe40000000a00 */
[----:B------:R-:W-:-:S06]  /*ad20*/  UIMAD.WIDE UR4, UR40, 0x4, UR4 ;  /* 0x00000004280478a5 */ /* 0x000fcc000f8e0204 */
[----:B------:R-:W-:Y:S02]  /*ad30*/  IMAD.U32 R2, RZ, RZ, UR4 ;  /* 0x00000004ff027e24 */ /* 0x000fe4000f8e00ff */
[----:B------:R-:W-:-:S05]  /*ad40*/  IMAD.U32 R3, RZ, RZ, UR5 ;  /* 0x00000005ff037e24 */ /* 0x000fca000f8e00ff */
[----:B------:R-:W2:Y:S01]  /*ad50*/  LDG.E R8, desc[UR52][R2.64] ;  /* 0x0000003402087981 */ /* 0x000ea2000c1e1900 */
[----:B------:R-:W-:Y:S01]  /*ad60*/  IMAD.U32 R15, RZ, RZ, UR6 ;  /* 0x00000006ff0f7e24 */ /* 0x000fe2000f8e00ff */
[----:B------:R-:W-:-:S04]  /*ad70*/  ISETP.NE.AND P0, PT, RZ, UR7, PT ;  /* 0x00000007ff007c0c */ /* 0x000fc8000bf05270 */
        /* <DEDUP_REMOVED lines=9> */
[----:B------:R-:W-:-:S06]  /*ae10*/  UIADD3 UR4, UR6, -0x1, URZ ;  /* 0xffffffff06047890 */ /* 0x000fcc000fffe03f */
[----:B------:R-:W-:-:S05]  /*ae20*/  IMAD.U32 R13, RZ, RZ, UR4 ;  /* 0x00000004ff0d7e24 */ /* 0x000fca000f8e00ff */
[----:B------:R0:W1:Y:S02]  /*ae30*/  SHFL.IDX PT, R16, R10, R13, 0x1f ;  /* 0x00001f0d0a107589 */ /* 0x00006400000e0000 */
.L_x_2019:
[----:B-1----:R-:W-:Y:S01]  /*ae40*/  IMAD R16, R16, R9, R14 ;  /* 0x0000000910107224 */ /* 0x002fe200078e020e */
[----:B------:R-:W-:Y:S01]  /*ae50*/  IABS R12, R6 ;  /* 0x00000006000c7213 */ /* 0x000fe20000000000 */
[----:B------:R-:W-:Y:S02]  /*ae60*/  IMAD.MOV.U32 R2, RZ, RZ, R17 ;  /* 0x000000ffff027224 */ /* 0x000fe400078e0011 */
[----:B------:R-:W-:Y:S02]  /*ae70*/  IMAD.IADD R7, R7, 0x1, -R16 ;  /* 0x0000000107077824 */ /* 0x000fe400078e0a10 */
[----:B0-----:R-:W-:Y:S02]  /*ae80*/  IMAD R13, R2, R11, RZ ;  /* 0x0000000b020d7224 */ /* 0x001fe400078e02ff */
        /* <DEDUP_REMOVED lines=16> */
[----:B------:R-:W-:Y:S01]  /*af90*/  @!P2 IMAD.MOV R2, RZ, RZ, -R2 ;  /* 0x000000ffff02a224 */ /* 0x000fe200078e0a02 */
[----:B------:R-:W-:-:S05]  /*afa0*/  @!P1 LOP3.LUT R2, RZ, R6, RZ, 0x33, !PT ;  /* 0x00000006ff029212 */ /* 0x000fca00078e33ff */
[----:B------:R-:W-:Y:S02]  /*afb0*/  IMAD R10, R8, R2, RZ ;  /* 0x00000002080a7224 */ /* 0x000fe400078e02ff */
[----:B------:R-:W-:Y:S02]  /*afc0*/  IMAD.MOV R2, RZ, RZ, -R2 ;  /* 0x000000ffff027224 */ /* 0x000fe400078e0a02 */
[----:B------:R-:W-:Y:S02]  /*afd0*/  IMAD.MOV R3, RZ, RZ, -R10 ;  /* 0x000000ffff037224 */ /* 0x000fe400078e0a0a */
[----:B------:R-:W-:-:S03]  /*afe0*/  IMAD R15, R6, R2, R7 ;  /* 0x00000002060f7224 */ /* 0x000fc600078e0207 */
[----:B------:R-:W-:Y:S02]  /*aff0*/  VIADDMNMX R8, R3, R9, R8, PT ;  /* 0x0000000903087246 */ /* 0x000fe40003800108 */
[----:B------:R-:W-:Y:S02]  /*b000*/  IABS R13, R15 ;  /* 0x0000000f000d7213 */ /* 0x000fe40000000000 */
[-C--:B------:R-:W-:Y:S02]  /*b010*/  IABS R9, R8.reuse ;  /* 0x0000000800097213 */ /* 0x080fe40000000000 */
[----:B------:R-:W-:Y:S02]  /*b020*/  IABS R6, R8 ;  /* 0x0000000800067213 */ /* 0x000fe40000000000 */
[----:B------:R-:W0:Y:S03]  /*b030*/  I2F.RP R11, R9 ;  /* 0x00000009000b7306 */ /* 0x000e260000209400 */
[----:B------:R-:W-:-:S05]  /*b040*/  IMAD.MOV R6, RZ, RZ, -R6 ;  /* 0x000000ffff067224 */ /* 0x000fca00078e0a06 */
[----:B0-----:R-:W0:Y:S02]  /*b050*/  MUFU.RCP R11, R11 ;  /* 0x0000000b000b7308 */ /* 0x001e240000001000 */
[----:B0-----:R-:W-:-:S06]  /*b060*/  VIADD R3, R11, 0xffffffe ;  /* 0x0ffffffe0b037836 */ /* 0x001fcc0000000000 */
[----:B------:R-:W0:Y:S02]  /*b070*/  F2I.FTZ.U32.TRUNC.NTZ R3, R3 ;  /* 0x0000000300037305 */ /* 0x000e24000021f000 */
[----:B0-----:R-:W-:-:S04]  /*b080*/  IMAD.MOV R12, RZ, RZ, -R3 ;  /* 0x000000ffff0c7224 */ /* 0x001fc800078e0a03 */
[----:B------:R-:W-:-:S04]  /*b090*/  IMAD.MOV.U32 R2, RZ, RZ, R12 ;  /* 0x000000ffff027224 */ /* 0x000fc800078e000c */
[----:B------:R-:W-:Y:S02]  /*b0a0*/  IMAD R7, R2, R9, RZ ;  /* 0x0000000902077224 */ /* 0x000fe400078e02ff */
[----:B------:R-:W-:-:S04]  /*b0b0*/  IMAD.MOV.U32 R2, RZ, RZ, RZ ;  /* 0x000000ffff027224 */ /* 0x000fc800078e00ff */
[----:B------:R-:W-:Y:S01]  /*b0c0*/  IMAD.HI.U32 R2, R3, R7, R2 ;  /* 0x0000000703027227 */ /* 0x000fe200078e0002 */
[----:B------:R-:W-:-:S04]  /*b0d0*/  LOP3.LUT R3, R15, R8, RZ, 0x3c, !PT ;  /* 0x000000080f037212 */ /* 0x000fc800078e3cff */
[----:B------:R-:W-:Y:S01]  /*b0e0*/  ISETP.GE.AND P2, PT, R3, RZ, PT ;  /* 0x000000ff0300720c */ /* 0x000fe20003f46270 */
[----:B------:R-:W-:-:S04]  /*b0f0*/  IMAD.HI.U32 R2, R2, R13, RZ ;  /* 0x0000000d02027227 */ /* 0x000fc800078e00ff */
[----:B------:R-:W-:Y:S02]  /*b100*/  IMAD R6, R2, R6, R13 ;  /* 0x0000000602067224 */ /* 0x000fe400078e020d */
[----:B------:R-:W-:-:S03]  /*b110*/  IMAD.IADD R3, R15, 0x1, R10 ;  /* 0x000000010f037824 */ /* 0x000fc600078e020a */
[----:B------:R-:W-:-:S13]  /*b120*/  ISETP.GT.U32.AND P1, PT, R9, R6, PT ;  /* 0x000000060900720c */ /* 0x000fda0003f24070 */
[----:B------:R-:W-:Y:S02]  /*b130*/  @!P1 IMAD.IADD R6, R6, 0x1, -R9 ;  /* 0x0000000106069824 */ /* 0x000fe400078e0a09 */
[----:B------:R-:W-:Y:S01]  /*b140*/  @!P1 VIADD R2, R2, 0x1 ;  /* 0x0000000102029836 */ /* 0x000fe20000000000 */
[----:B------:R-:W-:Y:S02]  /*b150*/  ISETP.NE.AND P1, PT, R8, RZ, PT ;  /* 0x000000ff0800720c */ /* 0x000fe40003f25270 */
[----:B------:R-:W-:-:S13]  /*b160*/  ISETP.GE.U32.AND P0, PT, R6, R9, PT ;  /* 0x000000090600720c */ /* 0x000fda0003f06070 */
[----:B------:R-:W-:-:S04]  /*b170*/  @P0 VIADD R2, R2, 0x1 ;  /* 0x0000000102020836 */ /* 0x000fc80000000000 */
[----:B------:R-:W-:Y:S01]  /*b180*/  @!P2 IMAD.MOV R2, RZ, RZ, -R2 ;  /* 0x000000ffff02a224 */ /* 0x000fe200078e0a02 */
[----:B------:R-:W-:Y:S01]  /*b190*/  @!P1 LOP3.LUT R2, RZ, R8, RZ, 0x33, !PT ;  /* 0x00000008ff029212 */ /* 0x000fe200078e33ff */
[----:B------:R-:W-:-:S03]  /*b1a0*/  IMAD.MOV R8, RZ, RZ, -R8 ;  /* 0x000000ffff087224 */ /* 0x000fc600078e0a08 */
[----:B------:R-:W-:Y:S01]  /*b1b0*/  LOP3.LUT R17, RZ, R2, RZ, 0x33, !PT ;  /* 0x00000002ff117212 */ /* 0x000fe200078e33ff */
[----:B------:R-:W-:-:S04]  /*b1c0*/  IMAD R18, R2, R8, R3 ;  /* 0x0000000802127224 */ /* 0x000fc800078e0203 */
[----:B------:R-:W-:Y:S01]  /*b1d0*/  IMAD.IADD R17, R4, 0x1, R17 ;  /* 0x0000000104117824 */ /* 0x000fe200078e0211 */
[----:B------:R-:W-:Y:S06]  /*b1e0*/  BRA `(.L_x_2020) ;  /* 0x0000000000107947 */ /* 0x000fec0003800000 */
.L_x_2015:
[----:B------:R-:W-:Y:S01]  /*b1f0*/  IMAD.MOV.U32 R16, RZ, RZ, R7 ;  /* 0x000000ffff107224 */ /* 0x000fe200078e0007 */
[----:B------:R-:W-:Y:S01]  /*b200*/  ULDC UR40, c[0x0][0xc3c] ;  /* 0x00030f0000287ab9 */ /* 0x000fe20000000800 */
[----:B------:R-:W-:Y:S02]  /*b210*/  IMAD.MOV.U32 R17, RZ, RZ, RZ ;  /* 0x000000ffff117224 */ /* 0x000fe400078e00ff */
[----:B------:R-:W-:-:S07]  /*b220*/  IMAD.MOV.U32 R18, RZ, RZ, RZ ;  /* 0x000000ffff127224 */ /* 0x000fce00078e00ff */
.L_x_2020:
[----:B------:R-:W-:Y:S01]  /*b230*/  ISETP.NE.AND P0, PT, R5, RZ, PT ;  /* 0x000000ff0500720c */ /* 0x000fe20003f05270 */
[----:B------:R-:W-:-:S12]  /*b240*/  IMAD.U32 R19, RZ, RZ, UR40 ;  /* 0x00000028ff137e24 */ /* 0x000fd8000f8e00ff */
[----:B------:R-:W0:Y:S01]  /*b250*/  @!P0 S2R R3, SR_CgaCtaId ;  /* 0x0000000000038919 */ /* 0x000e220000008800 */
[----:B------:R-:W-:-:S04]  /*b260*/  @!P0 MOV R2, 0x400 ;  /* 0x0000040000028802 */ /* 0x000fc80000000f00 */
[----:B0-----:R-:W-:-:S05]  /*b270*/  @!P0 LEA R2, R3, R2, 0x18 ;  /* 0x0000000203028211 */ /* 0x001fca00078ec0ff */
[----:B------:R0:W-:Y:S01]  /*b280*/  @!P0 STS.128 [R2+0x19cd0], R16 ;  /* 0x019cd01002008388 */ /* 0x0001e20000000c00 */
[----:B------:R-:W-:Y:S06]  /*b290*/  BAR.ARV 0x5, 0x200 ;  /* 0x0148000000007b1d */ /* 0x000fec0000002000 */
.L_x_2013:
        /* <DEDUP_REMOVED lines=46> */
[----:B------:R0:W-:Y:S01]  /*b580*/  STL [R1+0x4], R4 ;  /* 0x0000040401007387 */ /* 0x0001e20000100800 */
[----:B------:R-:W-:Y:S01]  /*b590*/  LOP3.LUT R3, R28, 0x20, RZ, 0xfc, !PT ;  /* 0x000000201c037812 */ /* 0x000fe200078efcff */
[----:B-1----:R-:W-:Y:S01]  /*b5a0*/  IMAD.SHL.U32 R0, R10, 0x40, RZ ;  /* 0x000000400a007824 */ /* 0x002fe200078e00ff */
[----:B------:R-:W-:Y:S01]  /*b5b0*/  SEL R2, R2, 0xffffffc0, !P0 ;  /* 0xffffffc002027807 */ /* 0x000fe20004000000 */
[----:B------:R0:W-:Y:S01]  /*b5c0*/  STL [R1], R6 ;  /* 0x0000000601007387 */ /* 0x0001e20000100800 */
[----:B------:R-:W-:-:S02]  /*b5d0*/  LOP3.LUT R2, R28, 0x40, RZ, 0xfc, !PT ;  /* 0x000000401c027812 */ /* 0x000fc400078efcff */
[----:B------:R-:W-:Y:S01]  /*b5e0*/  LOP3.LUT R5, R0, 0x40, RZ, 0xc0, !PT ;  /* 0x0000004000057812 */ /* 0x000fe200078ec0ff */
[----:B------:R0:W-:Y:S01]  /*b5f0*/  STL [R1+0x18], RZ ;  /* 0x000018ff01007387 */ /* 0x0001e20000100800 */
[----:B------:R-:W-:-:S04]  /*b600*/  SHF.R.U32.HI R0, RZ, 0x1, R8 ;  /* 0x00000001ff007819 */ /* 0x000fc80000011608 */
[----:B------:R-:W-:Y:S01]  /*b610*/  LOP3.LUT R0, R0, R5, RZ, 0xfc, !PT ;  /* 0x0000000500007212 */ /* 0x000fe200078efcff */
[----:B------:R-:W-:-:S05]  /*b620*/  IMAD.IADD R0, R22, 0x1, R4 ;  /* 0x0000000116007824 */ /* 0x000fca00078e0204 */
[----:B------:R0:W-:Y:S02]  /*b630*/  STL [R1+0x10], R0 ;  /* 0x0000100001007387 */ /* 0x0001e40000100800 */
.L_x_2096:
[----:B------:R-:W-:Y:S01]  /*b640*/  ULDC.64 UR4, c[0x0][0xc88] ;  /* 0x0003220000047ab9 */ /* 0x000fe20000000a00 */
[----:B------:R-:W-:Y:S01]  /*b650*/  ULDC.64 UR6, c[0x0][0xa18] ;  /* 0x0002860000067ab9 */ /* 0x000fe20000000a00 */
[----:B------:R-:W-:Y:S01]  /*b660*/  UIMAD.WIDE UR4, UR40, 0x4, UR4 ;  /* 0x00000004280478a5 */ /* 0x000fe2000f8e0204 */
[----:B------:R-:W-:-:S05]  /*b670*/  ULDC.64 UR8, c[0x0][0xa00] ;  /* 0x0002800000087ab9 */ /* 0x000fca0000000a00 */
[----:B0-----:R-:W-:Y:S02]  /*b680*/  IMAD.U32 R2, RZ, RZ, UR4 ;  /* 0x00000004ff027e24 */ /* 0x001fe4000f8e00ff */
        /* <DEDUP_REMOVED lines=26> */
[----:B0-----:R0:W2:Y:S03]  /*b830*/  @P0 LDG.E R0, desc[UR52][R2.64] ;  /* 0x0000003402000981 */ /* 0x0010a6000c1e1900 */
        /* <DEDUP_REMOVED lines=19> */
.L_x_2022:
        /* <DEDUP_REMOVED lines=19> */
.L_x_2023:
        /* <DEDUP_REMOVED lines=11> */
.L_x_2024:
[----:B------:R-:W-:Y:S01]  /*bb50*/  R2UR UR6, R17 ;  /* 0x00000000110672ca */ /* 0x000fe200000e0000 */
[----:B------:R-:W-:Y:S01]  /*bb60*/  ULDC UR4, c[0x0][0x448] ;  /* 0x0001120000047ab9 */ /* 0x000fe20000000800 */
[----:B------:R-:W-:Y:S01]  /*bb70*/  UIADD3 UR36, -UR38, UR36, URZ ;  /* 0x0000002426247290 */ /* 0x000fe2000fffe13f */
[----:B------:R-:W-:Y:S01]  /*bb80*/  BSSY B7, `(.L_x_2025) ;  /* 0x0000370000077945 */ /* 0x000fe20003800000 */
[----:B------:R-:W-:Y:S02]  /*bb90*/  UISETP.NE.AND UP0, UPT, UR4, 0x1, UPT ;  /* 0x000000010400788c */ /* 0x000fe4000bf05270 */
[----:B------:R-:W-:Y:S02]  /*bba0*/  UIADD3 UR7, UR36, 0x80, -UR41 ;  /* 0x0000008024077890 */ /* 0x000fe4000fffe829 */
[----:B------:R-:W-:-:S05]  /*bbb0*/  UP2UR UR49, UPR, URZ, 0x1 ;  /* 0x000000013f317883 */ /* 0x000fca0008000000 */
[----:B------:R-:W-:Y:S02]  /*bbc0*/  UIMAD UR6, UR6, 0xc0, URZ ;  /* 0x000000c0060678a4 */ /* 0x000fe4000f8e023f */
[----:B------:R-:W-:Y:S01]  /*bbd0*/  @UP0 ULDC UR4, c[0x0][0x44c] ;  /* 0x0001130000040ab9 */ /* 0x000fe20000000800 */
[----:B------:R-:W-:Y:S01]  /*bbe0*/  @UP0 ULDC UR8, c[0x0][0x450] ;  /* 0x0001140000080ab9 */ /* 0x000fe20000000800 */
[----:B------:R-:W-:-:S04]  /*bbf0*/  UIADD3 UR6, UR6, 0xbf, URZ ;  /* 0x000000bf06067890 */ /* 0x000fc8000fffe03f */
[----:B------:R-:W-:Y:S02]  /*bc00*/  UIMAD.WIDE.U32 UR4, UR6, UR4, URZ ;  /* 0x00000004060472a5 */ /* 0x000fe4000f8e003f */
        /* <DEDUP_REMOVED lines=10> */
[----:B------:R-:W-:-:S06]  /*bcb0*/  USEL UR42, UR5, UR7, UP0 ;  /* 0x00000007052a7287 */ /* 0x000fcc0008000000 */
[----:B------:R-:W-:-:S13]  /*bcc0*/  ISETP.LT.AND P0, PT, RZ, UR42, PT ;  /* 0x0000002aff007c0c */ /* 0x000fda000bf01270 */
        /* <DEDUP_REMOVED lines=18> */
.L_x_2026:
        /* <DEDUP_REMOVED lines=20> */
.L_x_2029:
[----:B------:R-:W-:Y:S05]  /*bf30*/  BSYNC B6 ;  /* 0x0000000000067941 */ /* 0x000fea0003800000 */
.L_x_2028:
        /* <DEDUP_REMOVED lines=22> */
.L_x_2031:
[----:B------:R-:W-:Y:S05]  /*c0a0*/  BSYNC B6 ;  /* 0x0000000000067941 */ /* 0x000fea0003800000 */
.L_x_2030:
        /* <DEDUP_REMOVED lines=20> */
.L_x_2033:
[----:B------:R-:W-:Y:S05]  /*c1f0*/  BSYNC B6 ;  /* 0x0000000000067941 */ /* 0x000fea0003800000 */
.L_x_2032:
        /* <DEDUP_REMOVED lines=19> */
.L_x_2035:
[----:B------:R-:W-:Y:S05]  /*c330*/  BSYNC B6 ;  /* 0x0000000000067941 */ /* 0x000fea0003800000 */
.L_x_2034:
        /* <DEDUP_REMOVED lines=61> */
.L_x_2116:
[----:B------:R-:W-:Y:S01]  /*c710*/  SHF.R.S32.HI R26, RZ, 0x1f, R18 ;  /* 0x0000001fff1a7819 */ /* 0x000fe20000011412 */
[----:B------:R-:W-:Y:S06]  /*c720*/  @!P2 BRA `(.L_x_2037) ;  /* 0x000000000004a947 */ /* 0x000fec0003800000 */
[----:B------:R-:W-:Y:S01]  /*c730*/  BPT.TRAP 0x1 ;  /* 0x000000040000795c */ /* 0x000fe20000300000 */
.L_x_2037:
[----:B------:R-:W-:Y:S01]  /*c740*/  IMAD R4, R23, 0x8, R22 ;  /* 0x0000000817047824 */ /* 0x000fe200078e0216 */
[----:B------:R-:W-:Y:S01]  /*c750*/  SHF.L.U32 R0, R24, 0x1f, RZ ;  /* 0x0000001f18007819 */ /* 0x000fe200000006ff */
[----:B------:R-:W-:Y:S01]  /*c760*/  BSSY B0, `(.L_x_2038) ;  /* 0x0000005000007945 */ /* 0x000fe20003800000 */
[----:B------:R-:W-:Y:S02]  /*c770*/  SHF.R.S32.HI R20, RZ, 0x1f, R6 ;  /* 0x0000001fff147819 */ /* 0x000fe40000011406 */
[----:B------:R-:W0:Y:S01]  /*c780*/  SYNCS.PHASECHK.TRANS64.TRYWAIT P0, [R4+URZ+0x19c80], R0 ;  /* 0x019c8000040075a7 */ /* 0x000e22000800017f */
[----:B------:R1:W-:Y:S02]  /*c790*/  STL [R1+0x14], R0 ;  /* 0x0000140001007387 */ /* 0x0003e40000100800 */
[----:B01----:R-:W-:Y:S05]  /*c7a0*/  @!P0 BRA `(.L_x_2039) ;  /* 0x0000003c00808947 */ /* 0x003fea0003800000 */
.L_x_2117:
[----:B------:R-:W-:Y:S05]  /*c7b0*/  BSYNC B0 ;  /* 0x0000000000007941 */ /* 0x000fea0003800000 */
.L_x_2038:
        /* <DEDUP_REMOVED lines=47> */
.L_x_2123:
        /* <DEDUP_REMOVED lines=13> */
.L_x_2041:
        /* <DEDUP_REMOVED lines=11> */
.L_x_2042:
[----:B------:R1:W-:Y:S01]  /*cc30*/  SYNCS.ARRIVE.TRANS64.A1T0 RZ, [R4+URZ+0x19c70], RZ ;  /* 0x019c70ff04ff79a7 */ /* 0x0003e2000810003f */
[----:B------:R-:W-:Y:S05]  /*cc40*/  @!P3 BRA `(.L_x_2043) ;  /* 0x000000000004b947 */ /* 0x000fea0003800000 */
[----:B------:R-:W-:Y:S01]  /*cc50*/  BPT.TRAP 0x1 ;  /* 0x000000040000795c */ /* 0x000fe20000300000 */
.L_x_2043:
[----:B------:R-:W2:Y:S01]  /*cc60*/  LDL R2, [R1+0x14] ;  /* 0x0000140001027983 */ /* 0x000ea20000100800 */
[----:B------:R-:W-:Y:S01]  /*cc70*/  BSSY B0, `(.L_x_2044) ;  /* 0x0000003000007945 */ /* 0x000fe20003800000 */
[----:B--2---:R-:W2:Y:S03]  /*cc80*/  SYNCS.PHASECHK.TRANS64.TRYWAIT P1, [R4+URZ+0x19c40], R2 ;  /* 0x019c4002040075a7 */ /* 0x004ea6000802017f */
[----:B--2---:R-:W-:Y:S05]  /*cc90*/  @!P1 BRA `(.L_x_2045) ;  /* 0x0000003c00349947 */ /* 0x004fea0003800000 */
.L_x_2124:
[----:B------:R-:W-:Y:S05]  /*cca0*/  BSYNC B0 ;  /* 0x0000000000007941 */ /* 0x000fea0003800000 */
.L_x_2044:
        /* <DEDUP_REMOVED lines=37> */
.L_x_2130:
        /* <DEDUP_REMOVED lines=10> */
.L_x_2047:
        /* <DEDUP_REMOVED lines=11> */
.L_x_2048:
        /* <DEDUP_REMOVED lines=34> */
.L_x_2050:
[----:B------:R-:W-:Y:S05]  /*d270*/  BSYNC B6 ;  /* 0x0000000000067941 */ /* 0x000fea0003800000 */
.L_x_2049:
[----:B------:R2:W5:Y:S01]  /*d280*/  LDL R9, [R1+0x10] ;  /* 0x0000100001097983 */ /* 0x0005620000100800 */
[----:B------:R-:W-:Y:S01]  /*d290*/  UISETP.NE.AND UP0, UPT, UR49, URZ, UPT ;  /* 0x0000003f3100728c */ /* 0x000fe2000bf05270 */
[----:B------:R-:W-:Y:S01]  /*d2a0*/  R2UR UR6, R26 ;  /* 0x000000001a0672ca */ /* 0x000fe200000e0000 */
[----:B------:R-:W-:Y:S01]  /*d2b0*/  ULDC.64 UR8, c[0x0][0x2d8] ;  /* 0x0000b60000087ab9 */ /* 0x000fe20000000a00 */
[----:B------:R-:W3:Y:S01]  /*d2c0*/  S2R R19, SR_TID.X ;  /* 0x0000000000137919 */ /* 0x000ee20000002100 */
[C---:B------:R-:W-:Y:S01]  /*d2d0*/  R2UR UR7, R18.reuse ;  /* 0x00000000120772ca */ /* 0x040fe200000e0000 */
[----:B------:R-:W4:Y:S01]  /*d2e0*/  LDC R8, c[0x0][0x448] ;  /* 0x00011200ff087b82 */ /* 0x000f220000000800 */
[----:B------:R-:W-:Y:S02]  /*d2f0*/  PLOP3.LUT P0, PT, PT, PT, UP0, 0x80, 0x0 ;  /* 0x000000000000781c */ /* 0x000fe40003f0f008 */
[----:B------:R-:W-:-:S03]  /*d300*/  R2UR UR10, R18 ;  /* 0x00000000120a72ca */ /* 0x000fc600000e0000 */
[----:B------:R-:W-:Y:S01]  /*d310*/  @UP0 ULDC UR4, c[0x0][0x44c] ;  /* 0x0001130000040ab9 */ /* 0x000fe20000000800 */
[----:B------:R-:W-:Y:S01]  /*d320*/  UMOV UR5, UR45 ;  /* 0x0000002d00057c82 */ /* 0x000fe20008000000 */
[----:B------:R-:W-:Y:S01]  /*d330*/  @UP0 ULDC UR12, c[0x0][0x44c] ;  /* 0x00011300000c0ab9 */ /* 0x000fe20000000800 */
[C---:B---3--:R-:W-:Y:S01]  /*d340*/  LOP3.LUT R2, R19.reuse, 0x7f, RZ, 0xc0, !PT ;  /* 0x0000007f13027812 */ /* 0x048fe200078ec0ff */
[----:B------:R-:W-:-:S03]  /*d350*/  IMAD.SHL.U32 R19, R19, 0x40, RZ ;  /* 0x0000004013137824 */ /* 0x000fc600078e00ff */
[----:B------:R-:W-:Y:S02]  /*d360*/  SHF.R.U32.HI R2, RZ, 0x1, R2 ;  /* 0x00000001ff027819 */ /* 0x000fe40000011602 */
[----:B------:R-:W-:-:S04]  /*d370*/  LOP3.LUT R19, R19, 0x40, RZ, 0xc0, !PT ;  /* 0x0000004013137812 */ /* 0x000fc800078ec0ff */
[----:B------:R-:W-:-:S05]  /*d380*/  LOP3.LUT R2, R2, R19, RZ, 0xfc, !PT ;  /* 0x0000001302027212 */ /* 0x000fca00078efcff */
[----:B------:R-:W-:-:S04]  /*d390*/  IMAD R6, R17, 0xc0, R2 ;  /* 0x000000c011067824 */ /* 0x000fc800078e0202 */
[----:B------:R-:W-:Y:S01]  /*d3a0*/  @P0 IMAD.HI.U32 R0, R6, UR4, RZ ;  /* 0x0000000406000c27 */ /* 0x000fe2000f8e00ff */
[----:B------:R-:W-:Y:S01]  /*d3b0*/  PLOP3.LUT P0, PT, PT, PT, UP0, 0x80, 0x0 ;  /* 0x000000000000781c */ /* 0x000fe20003f0f008 */
[----:B------:R-:W-:Y:S01]  /*d3c0*/  UIMAD UR6, UR6, UR8, URZ ;  /* 0x00000008060672a4 */ /* 0x000fe2000f8e023f */
[----:B------:R-:W-:Y:S02]  /*d3d0*/  UMOV UR4, UR36 ;  /* 0x0000002400047c82 */ /* 0x000fe40008000000 */
[----:B------:R-:W-:Y:S02]  /*d3e0*/  UIMAD.WIDE.U32 UR4, UR7, UR8, UR4 ;  /* 0x00000008070472a5 */ /* 0x000fe4000f8e0004 */
[----:B------:R-:W-:Y:S01]  /*d3f0*/  UIMAD UR6, UR10, UR9, UR6 ;  /* 0x000000090a0672a4 */ /* 0x000fe2000f8e0206 */
[----:B------:R-:W-:Y:S01]  /*d400*/  IMAD.MOV.U32 R2, RZ, RZ, R6 ;  /* 0x000000ffff027224 */ /* 0x000fe200078e0006 */
[----:B------:R-:W-:Y:S01]  /*d410*/  @UP0 ULDC UR7, c[0x0][0x450] ;  /* 0x0001140000070ab9 */ /* 0x000fe20000000800 */
[----:B------:R-:W-:Y:S01]  /*d420*/  ULDC.64 UR8, c[0x0][0x2e0] ;  /* 0x0000b80000087ab9 */ /* 0x000fe20000000a00 */
[----:B------:R-:W-:-:S03]  /*d430*/  UIADD3 UR5, UR5, UR6, URZ ;  /* 0x0000000605057290 */ /* 0x000fc6000fffe03f */
[----:B------:R-:W-:Y:S01]  /*d440*/  @P0 SHF.R.U32.HI R2, RZ, UR7, R0 ;  /* 0x00000007ff020c19 */ /* 0x000fe20008011600 */
[----:B------:R-:W-:Y:S02]  /*d450*/  UIMAD UR6, UR44, UR8, URZ ;  /* 0x000000082c0672a4 */ /* 0x000fe4000f8e023f */
[----:B------:R-:W-:Y:S01]  /*d460*/  UIMAD.WIDE.U32 UR4, UR43, UR8, UR4 ;  /* 0x000000082b0472a5 */ /* 0x000fe2000f8e0004 */
[----:B01----:R-:W-:Y:S01]  /*d470*/  SHF.R.S32.HI R4, RZ, 0x1f, R2 ;  /* 0x0000001fff047819 */ /* 0x003fe20000011402 */
[----:B------:R-:W-:Y:S01]  /*d480*/  UIMAD UR6, UR43, UR9, UR6 ;  /* 0x000000092b0672a4 */ /* 0x000fe2000f8e0206 */
[----:B------:R-:W-:Y:S02]  /*d490*/  ULDC.64 UR10, c[0x0][0x280] ;  /* 0x0000a000000a7ab9 */ /* 0x000fe40000000a00 */
[----:B------:R-:W-:Y:S01]  /*d4a0*/  ULDC.64 UR8, c[0x0][0x2d0] ;  /* 0x0000b40000087ab9 */ /* 0x000fe20000000a00 */
[----:B------:R-:W-:Y:S01]  /*d4b0*/  UIADD3 UR5, UR5, UR6, URZ ;  /* 0x0000000605057290 */ /* 0x000fe2000fffe03f */
[----:B------:R-:W-:-:S02]  /*d4c0*/  IMAD R4, R4, UR8, RZ ;  /* 0x0000000804047c24 */ /* 0x000fc4000f8e02ff */
[----:B------:R-:W-:Y:S01]  /*d4d0*/  IMAD.U32 R5, RZ, RZ, UR8 ;  /* 0x00000008ff057e24 */ /* 0x000fe2000f8e00ff */
[----:B------:R-:W-:Y:S01]  /*d4e0*/  ULDC.64 UR6, c[0x0][0x2c8] ;  /* 0x0000b20000067ab9 */ /* 0x000fe20000000a00 */
[----:B------:R-:W-:Y:S02]  /*d4f0*/  IMAD.MOV R0, RZ, RZ, -R2 ;  /* 0x000000ffff007224 */ /* 0x000fe400078e0a02 */
[C---:B------:R-:W-:Y:S02]  /*d500*/  IMAD R4, R2.reuse, UR9, R4 ;  /* 0x0000000902047c24 */ /* 0x040fe4000f8e0204 */
[----:B------:R-:W-:-:S04]  /*d510*/  IMAD.WIDE.U32 R2, R2, R5, UR4 ;  /* 0x0000000402027e25 */ /* 0x000fc8000f8e0005 */
[----:B----4-:R-:W-:Y:S02]  /*d520*/  IMAD R0, R8, R0, R6 ;  /* 0x0000000008007224 */ /* 0x010fe400078e0206 */
        /* <DEDUP_REMOVED lines=32> */
[----:B0-----:R-:W-:Y:S02]  /*d730*/  LOP3.LUT R19, R19, 0x7f, RZ, 0xc0, !PT ;  /* 0x0000007f13137812 */ /* 0x001fe400078ec0ff */
        /* <DEDUP_REMOVED lines=30> */
.L_x_2137:
        /* <DEDUP_REMOVED lines=12> */
.L_x_2053:
[----:B------:R-:W-:Y:S05]  /*d9e0*/  BSYNC B0 ;  /* 0x0000000000007941 */ /* 0x000fea0003800000 */
.L_x_2052:
[----:B------:R-:W-:Y:S01]  /*d9f0*/  NOP ;  /* 0x0000000000007918 */ /* 0x000fe20000000000 */
[----:B------:R-:W-:-:S13]  /*da00*/  PLOP3.LUT P0, PT, PT, PT, PT, 0x80, 0x0 ;  /* 0x000000000000781c */ /* 0x000fda0003f0f070 */
.L_x_2054:
        /* <DEDUP_REMOVED lines=18> */
.L_x_2138:
[----:B------:R-:W-:Y:S05]  /*db30*/  BSYNC B0 ;  /* 0x0000000000007941 */ /* 0x000fea0003800000 */
.L_x_2055:
[----:B------:R-:W-:-:S06]  /*db40*/  UISETP.GE.AND UP0, UPT, UR42, 0x2, UPT ;  /* 0x000000022a00788c */ /* 0x000fcc000bf06270 */
[----:B------:R-:W-:-:S13]  /*db50*/  PLOP3.LUT P0, PT, PT, PT, UP0, 0x80, 0x0 ;  /* 0x000000000000781c */ /* 0x000fda0003f0f008 */
[----:B------:R-:W-:Y:S05]  /*db60*/  @!P0 BRA `(.L_x_2057) ;  /* 0x0000001000148947 */ /* 0x000fea0003800000 */
[----:B------:R-:W-:Y:S01]  /*db70*/  UIADD3 UR4, UR42, -0x2, URZ ;  /* 0xfffffffe2a047890 */ /* 0x000fe2000fffe03f */
[----:B------:R-:W-:Y:S02]  /*db80*/  IMAD.MOV.U32 R5, RZ, RZ, R24 ;  /* 0x000000ffff057224 */ /* 0x000fe400078e0018 */
[----:B------:R-:W-:-:S03]  /*db90*/  IMAD.MOV.U32 R4, RZ, RZ, R23 ;  /* 0x000000ffff047224 */ /* 0x000fc600078e0017 */
[----:B------:R-:W-:-:S07]  /*dba0*/  IMAD.U32 R19, RZ, RZ, UR4 ;  /* 0x00000004ff137e24 */ /* 0x000fce000f8e00ff */
.L_x_2077:
        /* <DEDUP_REMOVED lines=41> */
.L_x_2058:
[----:B------:R-:W-:Y:S01]  /*de40*/  IMAD R0, R23, 0x8, R22 ;  /* 0x0000000817007824 */ /* 0x000fe200078e0216 */
[----:B------:R-:W-:Y:S01]  /*de50*/  SHF.L.U32 R10, R24, 0x1f, RZ ;  /* 0x0000001f180a7819 */ /* 0x000fe200000006ff */
[----:B------:R-:W-:Y:S01]  /*de60*/  BSSY B0, `(.L_x_2059) ;  /* 0x0000004000007945 */ /* 0x000fe20003800000 */
[----:B------:R-:W-:Y:S02]  /*de70*/  SHF.R.S32.HI R9, RZ, 0x1f, R8 ;  /* 0x0000001fff097819 */ /* 0x000fe40000011408 */
[----:B------:R-:W0:Y:S02]  /*de80*/  SYNCS.PHASECHK.TRANS64.TRYWAIT P0, [R0+URZ+0x19c80], R10 ;  /* 0x019c800a000075a7 */ /* 0x000e24000800017f */
[----:B0-----:R-:W-:Y:S05]  /*de90*/  @!P0 BRA `(.L_x_2060) ;  /* 0x0000003000788947 */ /* 0x001fea0003800000 */
.L_x_2139:
[----:B------:R-:W-:Y:S05]  /*dea0*/  BSYNC B0 ;  /* 0x0000000000007941 */ /* 0x000fea0003800000 */
.L_x_2059:
        /* <DEDUP_REMOVED lines=37> */
.L_x_2145:
        /* <DEDUP_REMOVED lines=10> */
.L_x_2062:
        /* <DEDUP_REMOVED lines=11> */
.L_x_2063:
[----:B------:R2:W-:Y:S01]  /*e250*/  SYNCS.ARRIVE.TRANS64.A1T0 RZ, [R0+URZ+0x19c70], RZ ;  /* 0x019c70ff00ff79a7 */ /* 0x0005e2000810003f */
[----:B------:R-:W-:Y:S05]  /*e260*/  @!P3 BRA `(.L_x_2064) ;  /* 0x000000000004b947 */ /* 0x000fea0003800000 */
[----:B------:R-:W-:Y:S01]  /*e270*/  BPT.TRAP 0x1 ;  /* 0x000000040000795c */ /* 0x000fe20000300000 */
.L_x_2064:
[----:B------:R-:W3:Y:S01]  /*e280*/  SYNCS.PHASECHK.TRANS64.TRYWAIT P0, [R0+URZ+0x19c40], R10 ;  /* 0x019c400a000075a7 */ /* 0x000ee2000800017f */
[----:B------:R-:W-:Y:S04]  /*e290*/  BSSY B0, `(.L_x_2065) ;  /* 0x0000002000007945 */ /* 0x000fe80003800000 */
[----:B---3--:R-:W-:Y:S05]  /*e2a0*/  @!P0 BRA `(.L_x_2066) ;  /* 0x0000003000248947 */ /* 0x008fea0003800000 */
.L_x_2146:
[----:B------:R-:W-:Y:S05]  /*e2b0*/  BSYNC B0 ;  /* 0x0000000000007941 */ /* 0x000fea0003800000 */
.L_x_2065:
        /* <DEDUP_REMOVED lines=34> */
.L_x_2152:
        /* <DEDUP_REMOVED lines=10> */
.L_x_2068:
        /* <DEDUP_REMOVED lines=11> */
.L_x_2069:
[----:B------:R2:W-:Y:S02]  /*e630*/  SYNCS.ARRIVE.TRANS64.A1T0 RZ, [R0+URZ+0x19c30], RZ ;  /* 0x019c30ff00ff79a7 */ /* 0x0005e4000810003f */
[----:B--23--:R-:W-:-:S05]  /*e640*/  IMAD.U32 R0, RZ, RZ, UR47 ;  /* 0x0000002fff007e24 */ /* 0x00cfca000f8e00ff */
[----:B------:R-:W-:-:S13]  /*e650*/  ISETP.NE.AND P0, PT, R0, 0x3, PT ;  /* 0x000000030000780c */ /* 0x000fda0003f05270 */
[----:B------:R-:W-:Y:S05]  /*e660*/  @!P0 BRA `(.L_x_2070) ;  /* 0x0000000000048947 */ /* 0x000fea0003800000 */
[----:B------:R-:W-:Y:S01]  /*e670*/  BPT.TRAP 0x1 ;  /* 0x000000040000795c */ /* 0x000fe20000300000 */
.L_x_2070:
[----:B------:R-:W-:Y:S01]  /*e680*/  LOP3.LUT R0, R5, 0x1, RZ, 0x3c, !PT ;  /* 0x0000000105007812 */ /* 0x000fe200078e3cff */
[----:B------:R-:W-:Y:S01]  /*e690*/  IMAD R2, R4, 0x8, R22 ;  /* 0x0000000804027824 */ /* 0x000fe200078e0216 */
[----:B------:R-:W-:Y:S02]  /*e6a0*/  BSSY B0, `(.L_x_2071) ;  /* 0x0000004000007945 */ /* 0x000fe40003800000 */
[----:B------:R-:W-:-:S04]  /*e6b0*/  SHF.L.U32 R0, R0, 0x1f, RZ ;  /* 0x0000001f00007819 */ /* 0x000fc800000006ff */
[----:B------:R-:W0:Y:S02]  /*e6c0*/  SYNCS.PHASECHK.TRANS64.TRYWAIT P2, [R2+URZ+0x19c70], R0 ;  /* 0x019c7000020075a7 */ /* 0x000e24000804017f */
[----:B0-----:R-:W-:Y:S05]  /*e6d0*/  @!P2 BRA `(.L_x_2072) ;  /* 0x0000002c00c4a947 */ /* 0x001fea0003800000 */
.L_x_2153:
[----:B------:R-:W-:Y:S05]  /*e6e0*/  BSYNC B0 ;  /* 0x0000000000007941 */ /* 0x000fea0003800000 */
.L_x_2071:
[----:B------:R-:W-:-:S05]  /*e6f0*/  IMAD.U32 R3, RZ, RZ, UR46 ;  /* 0x0000002eff037e24 */ /* 0x000fca000f8e00ff */
[----:B------:R-:W-:-:S13]  /*e700*/  ISETP.NE.AND P2, PT, R3, 0x3, PT ;  /* 0x000000030300780c */ /* 0x000fda0003f45270 */
[----:B------:R-:W-:Y:S05]  /*e710*/  @!P2 BRA `(.L_x_2073) ;  /* 0x000000000004a947 */ /* 0x000fea0003800000 */
[----:B------:R-:W-:Y:S01]  /*e720*/  BPT.TRAP 0x1 ;  /* 0x000000040000795c */ /* 0x000fe20000300000 */
.L_x_2073:
[----:B0-----:R-:W-:Y:S01]  /*e730*/  SHF.L.U32 R0, R5, 0x1f, RZ ;  /* 0x0000001f05007819 */ /* 0x001fe200000006ff */
[----:B------:R-:W-:-:S03]  /*e740*/  IMAD R3, R4, 0x3000, RZ ;  /* 0x0000300004037824 */ /* 0x000fc600078e02ff */
[----:B------:R-:W0:Y:S02]  /*e750*/  SYNCS.PHASECHK.TRANS64.TRYWAIT P2, [R2+URZ+0x19c60], R0 ;  /* 0x019c6000020075a7 */ /* 0x000e24000804017f */
[----:B0-----:R-:W-:Y:S05]  /*e760*/  @!P2 BRA `(.L_x_2074) ;  /* 0x0000002c00b4a947 */ /* 0x001fea0003800000 */
.L_x_2154:
        /* <DEDUP_REMOVED lines=58> */
.L_x_2075:
[----:B--2---:R2:W-:Y:S01]  /*eb10*/  SYNCS.ARRIVE.TRANS64.A1T0 RZ, [R2+URZ+0x19c50], RZ ;  /* 0x019c50ff02ff79a7 */ /* 0x0045e2000810003f */
[----:B------:R-:W-:Y:S06]  /*eb20*/  BAR.SYNC.DEFER_BLOCKING 0x2, 0x80 ;  /* 0x0082000000007b1d */ /* 0x000fec0000010000 */
[----:B------:R-:W-:Y:S05]  /*eb30*/  @!P0 BRA `(.L_x_2076) ;  /* 0x0000000000048947 */ /* 0x000fea0003800000 */
[----:B------:R-:W-:Y:S01]  /*eb40*/  BPT.TRAP 0x1 ;  /* 0x000000040000795c */ /* 0x000fe20000300000 */
.L_x_2076:
[----:B------:R-:W3:Y:S01]  /*eb50*/  LDL R0, [R1] ;  /* 0x0000000001007983 */ /* 0x000ee20000100800 */
[----:B--2---:R-:W-:Y:S02]  /*eb60*/  VIADD R2, R2, 0x19c80 ;  /* 0x00019c8002027836 */ /* 0x004fe40000000000 */
[----:B------:R-:W-:Y:S02]  /*eb70*/  IMAD.MOV.U32 R5, RZ, RZ, R24 ;  /* 0x000000ffff057224 */ /* 0x000fe400078e0018 */
[----:B------:R-:W-:Y:S01]  /*eb80*/  IMAD.MOV.U32 R4, RZ, RZ, R23 ;  /* 0x000000ffff047224 */ /* 0x000fe200078e0017 */
[----:B---3--:R-:W-:-:S04]  /*eb90*/  PRMT R2, R0, 0x654, R2 ;  /* 0x0000065400027816 */ /* 0x008fc80000000002 */
[----:B------:R2:W-:Y:S01]  /*eba0*/  SYNCS.ARRIVE.TRANS64.RED.A1T0 RZ, [R2+URZ], RZ ;  /* 0x000000ff02ff79a7 */ /* 0x0005e2000810043f */
[----:B------:R-:W-:Y:S05]  /*ebb0*/  @P1 BRA `(.L_x_2077) ;  /* 0xffffffec00fc1947 */ /* 0x000fea000383ffff */
.L_x_2057:
        /* <DEDUP_REMOVED lines=19> */
.L_x_2079:
[----:B------:R-:W-:Y:S05]  /*ecf0*/  BSYNC B0 ;  /* 0x0000000000007941 */ /* 0x000fea0003800000 */
.L_x_2078:
[----:B------:R-:W-:Y:S05]  /*ed00*/  @!P0 BRA `(.L_x_2080) ;  /* 0x0000000000048947 */ /* 0x000fea0003800000 */
[----:B------:R-:W-:Y:S01]  /*ed10*/  BPT.TRAP 0x1 ;  /* 0x000000040000795c */ /* 0x000fe20000300000 */
.L_x_2080:
[----:B------:R-:W-:Y:S01]  /*ed20*/  LOP3.LUT R0, R24, 0x1, RZ, 0x3c, !PT ;  /* 0x0000000118007812 */ /* 0x000fe200078e3cff */
[----:B01----:R-:W-:Y:S01]  /*ed30*/  IMAD R3, R23, 0x8, R22 ;  /* 0x0000000817037824 */ /* 0x003fe200078e0216 */
[----:B------:R-:W-:Y:S02]  /*ed40*/  BSSY B0, `(.L_x_2081) ;  /* 0x0000004000007945 */ /* 0x000fe40003800000 */
[----:B------:R-:W-:-:S04]  /*ed50*/  SHF.L.U32 R0, R0, 0x1f, RZ ;  /* 0x0000001f00007819 */ /* 0x000fc800000006ff */
[----:B------:R-:W0:Y:S02]  /*ed60*/  SYNCS.PHASECHK.TRANS64.TRYWAIT P1, [R3+URZ+0x19c70], R0 ;  /* 0x019c7000030075a7 */ /* 0x000e24000802017f */
[----:B0-----:R-:W-:Y:S05]  /*ed70*/  @!P1 BRA `(.L_x_2082) ;  /* 0x0000002800449947 */ /* 0x001fea0003800000 */
.L_x_2155:
[----:B------:R-:W-:Y:S05]  /*ed80*/  BSYNC B0 ;  /* 0x0000000000007941 */ /* 0x000fea0003800000 */
.L_x_2081:
[----:B------:R-:W-:-:S05]  /*ed90*/  IMAD.U32 R2, RZ, RZ, UR46 ;  /* 0x0000002eff027e24 */ /* 0x000fca000f8e00ff */
[----:B------:R-:W-:-:S13]  /*eda0*/  ISETP.NE.AND P1, PT, R2, 0x3, PT ;  /* 0x000000030200780c */ /* 0x000fda0003f25270 */
[----:B------:R-:W-:Y:S05]  /*edb0*/  @!P1 BRA `(.L_x_2083) ;  /* 0x0000000000049947 */ /* 0x000fea0003800000 */
[----:B------:R-:W-:Y:S01]  /*edc0*/  BPT.TRAP 0x1 ;  /* 0x000000040000795c */ /* 0x000fe20000300000 */
.L_x_2083:
[----:B0-----:R-:W-:-:S04]  /*edd0*/  SHF.L.U32 R0, R24, 0x1f, RZ ;  /* 0x0000001f18007819 */ /* 0x001fc800000006ff */
[----:B------:R-:W0:Y:S02]  /*ede0*/  SYNCS.PHASECHK.TRANS64.TRYWAIT P1, [R3+URZ+0x19c60], R0 ;  /* 0x019c6000030075a7 */ /* 0x000e24000802017f */
[----:B0-----:R-:W-:Y:S05]  /*edf0*/  @!P1 BRA `(.L_x_2084) ;  /* 0x0000002800389947 */ /* 0x001fea0003800000 */
.L_x_2156:
        /* <DEDUP_REMOVED lines=59> */
.L_x_2085:
[----:B-1----:R1:W-:Y:S01]  /*f1b0*/  SYNCS.ARRIVE.TRANS64.A1T0 RZ, [R3+URZ+0x19c50], RZ ;  /* 0x019c50ff03ff79a7 */ /* 0x0023e2000810003f */
[----:B------:R-:W-:Y:S06]  /*f1c0*/  BAR.SYNC.DEFER_BLOCKING 0x2, 0x80 ;  /* 0x0082000000007b1d */ /* 0x000fec0000010000 */
[----:B------:R-:W-:Y:S05]  /*f1d0*/  @!P0 BRA `(.L_x_2086) ;  /* 0x0000000000048947 */ /* 0x000fea0003800000 */
[----:B------:R-:W-:Y:S01]  /*f1e0*/  BPT.TRAP 0x1 ;  /* 0x000000040000795c */ /* 0x000fe20000300000 */
.L_x_2086:
        /* <DEDUP_REMOVED lines=9> */
.L_x_2027:
[----:B------:R-:W-:Y:S05]  /*f280*/  BSYNC B7 ;  /* 0x0000000000077941 */ /* 0x000fea0003800000 */
.L_x_2025:
        /* <DEDUP_REMOVED lines=12> */
.L_x_2087:
[----:B------:R-:W1:Y:S01]  /*f350*/  S2R R0, SR_TID.X ;  /* 0x0000000000007919 */ /* 0x000e620000002100 */
[----:B------:R-:W-:Y:S01]  /*f360*/  ULDC UR4, c[0x0][0xc3c] ;  /* 0x00030f0000047ab9 */ /* 0x000fe20000000800 */
[----:B------:R-:W-:Y:S01]  /*f370*/  IMAD.MOV.U32 R17, RZ, RZ, RZ ;  /* 0x000000ffff117224 */ /* 0x000fe200078e00ff */
[----:B-1----:R-:W-:-:S04]  /*f380*/  LOP3.LUT R6, R0, 0x1f, RZ, 0xc0, !PT ;  /* 0x0000001f00067812 */ /* 0x002fc800078ec0ff */
[C---:B------:R-:W-:Y:S01]  /*f390*/  ISETP.NE.AND P0, PT, R6.reuse, 0x1f, PT ;  /* 0x0000001f0600780c */ /* 0x040fe20003f05270 */
[----:B------:R-:W-:-:S05]  /*f3a0*/  VIADD R5, R6, UR40 ;  /* 0x0000002806057c36 */ /* 0x000fca0008000000 */
[----:B------:R-:W-:Y:S01]  /*f3b0*/  ISETP.GE.OR P1, PT, R5, UR4, !P0 ;  /* 0x0000000405007c0c */ /* 0x000fe2000c726670 */
[----:B------:R-:W-:Y:S01]  /*f3c0*/  SHFL.IDX PT, R7, R16, 0x1, 0x1f ;  /* 0x00201f0010077f89 */ /* 0x000fe200000e0000 */
[----:B------:R-:W-:Y:S01]  /*f3d0*/  ISETP.GE.U32.AND P2, PT, R6, 0x2, PT ;  /* 0x000000020600780c */ /* 0x000fe20003f46070 */
[----:B------:R-:W-:-:S10]  /*f3e0*/  ULDC UR4, c[0x0][0xc3c] ;  /* 0x00030f0000047ab9 */ /* 0x000fd40000000800 */
[----:B0-----:R-:W0:Y:S02]  /*f3f0*/  @!P1 LDC.64 R2, c[0x0][0xc80] ;  /* 0x00032000ff029b82 */ /* 0x001e240000000a00 */
        /* <DEDUP_REMOVED lines=21> */
[----:B------:R-:W-:Y:S02]  /*f550*/  IMAD.IADD R6, R3, 0x1, R0 ;  /* 0x0000000103067824 */ /* 0x000fe400078e0200 */
[----:B------:R-:W-:Y:S04]  /*f560*/  SHFL.IDX PT, R0, R16, RZ, 0x1f ;  /* 0x00001fff10007589 */ /* 0x000fe800000e0000 */
[----:B------:R-:W0:Y:S02]  /*f570*/  SHFL.IDX PT, R5, R6, 0x1f, 0x1f ;  /* 0x03e01f0006057f89 */ /* 0x000e2400000e0000 */
[----:B0-----:R-:W-:-:S04]  /*f580*/  IMAD R2, R5, R4, RZ ;  /* 0x0000000405027224 */ /* 0x001fc800078e02ff */
[----:B------:R-:W-:-:S05]  /*f590*/  IMAD.IADD R5, R7, 0x1, R2 ;  /* 0x0000000107057824 */ /* 0x000fca00078e0202 */
[----:B------:R-:W-:-:S13]  /*f5a0*/  ISETP.GT.AND P6, PT, R5, R0, PT ;  /* 0x000000000500720c */ /* 0x000fda0003fc4270 */
[----:B------:R-:W-:Y:S05]  /*f5b0*/  @P6 BRA `(.L_x_2089) ;  /* 0x0000000000906947 */ /* 0x000fea0003800000 */
.L_x_2093:
        /* <DEDUP_REMOVED lines=14> */
.L_x_2092:
[----:B------:R-:W-:Y:S05]  /*f6a0*/  BSYNC B0 ;  /* 0x0000000000007941 */ /* 0x000fea0003800000 */
.L_x_2091:
        /* <DEDUP_REMOVED lines=21> */
.L_x_2089:
[----:B------:R-:W-:Y:S01]  /*f800*/  IMAD.IADD R16, R5, 0x1, -R2 ;  /* 0x0000000105107824 */ /* 0x000fe200078e0a02 */
[----:B------:R-:W-:-:S03]  /*f810*/  ULDC.64 UR4, c[0x0][0xc90] ;  /* 0x0003240000047ab9 */ /* 0x000fc60000000a00 */
[----:B------:R-:W-:-:S05]  /*f820*/  IMAD R3, R6, R4, R16 ;  /* 0x0000000406037224 */ /* 0x000fca00078e0210 */
[----:B------:R-:W-:-:S13]  /*f830*/  ISETP.GT.AND P0, PT, R3, R0, PT ;  /* 0x000000000300720c */ /* 0x000fda0003f04270 */
[----:B------:R-:W-:Y:S02]  /*f840*/  VOTEU.ANY UR7, UPT, !P0 ;  /* 0x0000000000077886 */ /* 0x000fe400040e0100 */
[----:B------:R-:W-:-:S04]  /*f850*/  UPOPC UR6, UR7 ;  /* 0x00000007000672bf */ /* 0x000fc80008000000 */
[----:B------:R-:W-:-:S04]  /*f860*/  UIADD3 UR40, UR6, UR40, URZ ;  /* 0x0000002806287290 */ /* 0x000fc8000fffe03f */
[----:B------:R-:W-:-:S06]  /*f870*/  UIMAD.WIDE UR4, UR40, 0x4, UR4 ;  /* 0x00000004280478a5 */ /* 0x000fcc000f8e0204 */
[----:B------:R-:W-:Y:S02]  /*f880*/  IMAD.U32 R2, RZ, RZ, UR4 ;  /* 0x00000004ff027e24 */ /* 0x000fe4000f8e00ff */
[----:B------:R-:W-:-:S05]  /*f890*/  IMAD.U32 R3, RZ, RZ, UR5 ;  /* 0x00000005ff037e24 */ /* 0x000fca000f8e00ff */
[----:B------:R0:W2:Y:S01]  /*f8a0*/  LDG.E R7, desc[UR52][R2.64] ;  /* 0x0000003402077981 */ /* 0x0000a2000c1e1900 */
[----:B------:R-:W-:Y:S01]  /*f8b0*/  IMAD.U32 R10, RZ, RZ, UR6 ;  /* 0x00000006ff0a7e24 */ /* 0x000fe2000f8e00ff */
[----:B------:R-:W-:-:S04]  /*f8c0*/  ISETP.NE.AND P0, PT, RZ, UR7, PT ;  /* 0x00000007ff007c0c */ /* 0x000fc8000bf05270 */
[----:B------:R-:W2:Y:S01]  /*f8d0*/  SHFL.IDX PT, R17, R17, R10, 0x1f ;  /* 0x00001f0a11117589 */ /* 0x000ea200000e0000 */
[----:B0-----:R-:W-:Y:S02]  /*f8e0*/  IMAD.MOV.U32 R2, RZ, RZ, RZ ;  /* 0x000000ffff027224 */ /* 0x001fe400078e00ff */
[----:B--2---:R-:W-:-:S05]  /*f8f0*/  IMAD R5, R17, R7, RZ ;  /* 0x0000000711057224 */ /* 0x004fca00078e02ff */
[----:B------:R-:W-:Y:S01]  /*f900*/  IABS R8, R5 ;  /* 0x0000000500087213 */ /* 0x000fe20000000000 */
[----:B------:R-:W-:Y:S06]  /*f910*/  @!P0 BRA `(.L_x_2094) ;  /* 0x00000000000c8947 */ /* 0x000fec0003800000 */
[----:B------:R-:W-:-:S06]  /*f920*/  UIADD3 UR4, UR6, -0x1, URZ ;  /* 0xffffffff06047890 */ /* 0x000fcc000fffe03f */
[----:B------:R-:W-:-:S05]  /*f930*/  IMAD.U32 R3, RZ, RZ, UR4 ;  /* 0x00000004ff037e24 */ /* 0x000fca000f8e00ff */
[----:B------:R0:W1:Y:S02]  /*f940*/  SHFL.IDX PT, R2, R6, R3, 0x1f ;  /* 0x00001f0306027589 */ /* 0x00006400000e0000 */
.L_x_2094:
[----:B------:R-:W2:Y:S01]  /*f950*/  I2F.RP R9, R8 ;  /* 0x0000000800097306 */ /* 0x000ea20000209400 */
[----:B-1----:R-:W-:-:S04]  /*f960*/  IMAD R16, R2, R4, R16 ;  /* 0x0000000402107224 */ /* 0x002fc800078e0210 */
[----:B------:R-:W-:-:S03]  /*f970*/  IMAD.IADD R0, R0, 0x1, -R16 ;  /* 0x0000000100007824 */ /* 0x000fc600078e0a10 */
[----:B--2---:R-:W1:Y:S02]  /*f980*/  MUFU.RCP R9, R9 ;  /* 0x0000000900097308 */ /* 0x004e640000001000 */
[----:B-1----:R-:W-:-:S06]  /*f990*/  VIADD R10, R9, 0xffffffe ;  /* 0x0ffffffe090a7836 */ /* 0x002fcc0000000000 */
[----:B0-----:R-:W0:Y:S02]  /*f9a0*/  F2I.FTZ.U32.TRUNC.NTZ R3, R10 ;  /* 0x0000000a00037305 */ /* 0x001e24000021f000 */
        /* <DEDUP_REMOVED lines=32> */
[----:B------:R-:W-:Y:S01]  /*fbb0*/  IMAD R9, R0, R7, RZ ;  /* 0x0000000700097224 */ /* 0x000fe200078e02ff */
[----:B------:R-:W-:-:S03]  /*fbc0*/  IABS R0, R5 ;  /* 0x0000000500007213 */ /* 0x000fc60000000000 */
[----:B------:R-:W-:Y:S01]  /*fbd0*/  IMAD.HI.U32 R9, R3, R9, R2 ;  /* 0x0000000903097227 */ /* 0x000fe200078e0002 */
[----:B------:R-:W-:-:S05]  /*fbe0*/  IABS R2, R4 ;  /* 0x0000000400027213 */ /* 0x000fca0000000000 */
        /* <DEDUP_REMOVED lines=18> */
.L_x_2090:
[----:B------:R-:W-:Y:S01]  /*fd10*/  IMAD.MOV.U32 R16, RZ, RZ, R0 ;  /* 0x000000ffff107224 */ /* 0x000fe200078e0000 */
[----:B------:R-:W-:Y:S01]  /*fd20*/  ULDC UR40, c[0x0][0xc3c] ;  /* 0x00030f0000287ab9 */ /* 0x000fe20000000800 */
[----:B------:R-:W-:Y:S02]  /*fd30*/  IMAD.MOV.U32 R17, RZ, RZ, RZ ;  /* 0x000000ffff117224 */ /* 0x000fe400078e00ff */
[----:B------:R-:W-:-:S07]  /*fd40*/  IMAD.MOV.U32 R18, RZ, RZ, RZ ;  /* 0x000000ffff127224 */ /* 0x000fce00078e00ff */
.L_x_2095:
[----:B------:R0:W2:Y:S01]  /*fd50*/  LDL R2, [R1] ;  /* 0x0000000001027983 */ /* 0x0000a20000100800 */
[----:B------:R-:W1:Y:S02]  /*fd60*/  S2R R0, SR_TID.X ;  /* 0x0000000000007919 */ /* 0x000e640000002100 */
[----:B-1----:R-:W-:Y:S01]  /*fd70*/  LOP3.LUT R0, R0, 0x1f, RZ, 0xc0, !PT ;  /* 0x0000001f00007812 */ /* 0x002fe200078ec0ff */
[----:B------:R-:W-:Y:S03]  /*fd80*/  BAR.SYNC.DEFER_BLOCKING 0x4, 0x200 ;  /* 0x0108000000007b1d */ /* 0x000fe60000010000 */
[----:B------:R-:W-:Y:S01]  /*fd90*/  ISETP.NE.AND P0, PT, R0, RZ, PT ;  /* 0x000000ff0000720c */ /* 0x000fe20003f05270 */
[----:B-----5:R-:W-:-:S12]  /*fda0*/  IMAD.U32 R19, RZ, RZ, UR40 ;  /* 0x00000028ff137e24 */ /* 0x020fd8000f8e00ff */
[----:B------:R-:W-:Y:S01]  /*fdb0*/  @!P0 MOV R0, 0x400 ;  /* 0x0000040000008802 */ /* 0x000fe20000000f00 */
[----:B--2---:R-:W1:Y:S03]  /*fdc0*/  @!P0 S2R R2, SR_CgaCtaId ;  /* 0x0000000000028919 */ /* 0x004e660000008800 */
[----:B-1----:R-:W-:Y:S01]  /*fdd0*/  @!P0 LEA R22, R2, R0, 0x18 ;  /* 0x0000000002168211 */ /* 0x002fe200078ec0ff */
[----:B------:R0:W-:Y:S04]  /*fde0*/  @!P0 STL [R1], R2 ;  /* 0x0000000201008387 */ /* 0x0001e80000100800 */
[----:B------:R0:W-:Y:S01]  /*fdf0*/  @!P0 STS.128 [R22+0x19cd0], R16 ;  /* 0x019cd01016008388 */ /* 0x0001e20000000c00 */
[----:B------:R-:W-:Y:S06]  /*fe00*/  BAR.ARV 0x5, 0x200 ;  /* 0x0148000000007b1d */ /* 0x000fec0000002000 */
.L_x_2088:
[----:B------:R-:W-:Y:S02]  /*fe10*/  ULDC UR4, c[0x0][0xc3c] ;  /* 0x00030f0000047ab9 */ /* 0x000fe40000000800 */
[----:B------:R-:W-:-:S06]  /*fe20*/  UISETP.GE.AND UP0, UPT, UR40, UR4, UPT ;  /* 0x000000042800728c */ /* 0x000fcc000bf06270 */
[----:B------:R-:W-:-:S13]  /*fe30*/  PLOP3.LUT P0, PT, PT, PT, UP0, 0x80, 0x0 ;  /* 0x000000000000781c */ /* 0x000fda0003f0f008 */
[----:B------:R-:W-:Y:S05]  /*fe40*/  @!P0 BRA `(.L_x_2096) ;  /* 0xffffffb400fc8947 */ /* 0x000fea000383ffff */
.L_x_2021:
[----:B------:R-:W2:Y:S01]  /*fe50*/  LDL.LU R0, [R1+0x18] ;  /* 0x0000180001007983 */ /* 0x000ea20000300800 */
[----:B------:R-:W-:Y:S01]  /*fe60*/  BSSY B0, `(.L_x_2097) ;  /* 0x000000b000007945 */ /* 0x000fe20003800000 */
[----:B------:R-:W1:Y:S01]  /*fe70*/  S2R R5, SR_CgaCtaId ;  /* 0x0000000000057919 */ /* 0x000e620000008800 */
[----:B--2---:R-:W-:-:S05]  /*fe80*/  VIADD R0, R0, 0x1 ;  /* 0x0000000100007836 */ /* 0x004fca0000000000 */
[----:B0-----:R-:W-:-:S04]  /*fe90*/  LEA.HI R2, R0, R0, RZ, 0x1 ;  /* 0x0000000000027211 */ /* 0x001fc800078f08ff */
[----:B------:R-:W-:Y:S02]  /*fea0*/  LOP3.LUT R3, R2, 0xfffffffe, RZ, 0xc0, !PT ;  /* 0xfffffffe02037812 */ /* 0x000fe400078ec0ff */
[----:B------:R-:W-:-:S03]  /*feb0*/  MOV R2, 0x400 ;  /* 0x0000040000027802 */ /* 0x000fc60000000f00 */
[----:B------:R-:W-:Y:S01]  /*fec0*/  IMAD.IADD R0, R0, 0x1, -R3 ;  /* 0x0000000100007824 */ /* 0x000fe200078e0a03 */
[----:B-1----:R-:W-:-:S04]  /*fed0*/  LEA R4, R5, R2, 0x18 ;  /* 0x0000000205047211 */ /* 0x002fc800078ec0ff */
[----:B------:R-:W-:-:S04]  /*fee0*/  SHF.L.U32 R0, R0, 0x1f, RZ ;  /* 0x0000001f00007819 */ /* 0x000fc800000006ff */
[----:B------:R-:W0:Y:S02]  /*fef0*/  SYNCS.PHASECHK.TRANS64.TRYWAIT P0, [R4+URZ+0x19c20], R0 ;  /* 0x019c2000040075a7 */ /* 0x000e24000800017f */
[----:B0-----:R-:W-:Y:S05]  /*ff00*/  @!P0 BRA `(.L_x_2098) ;  /* 0x0000001800088947 */ /* 0x001fea0003800000 */
.L_x_2157:
[----:B------:R-:W-:Y:S05]  /*ff10*/  BSYNC B0 ;  /* 0x0000000000007941 */ /* 0x000fea0003800000 */
.L_x_2097:
[----:B------:R-:W-:-:S03]  /*ff20*/  UMOV UR4, 0xffffffff ;  /* 0xffffffff00047882 */ /* 0x000fc60000000000 */
[----:B------:R-:W-:Y:S05]  /*ff30*/  BRA.DIV UR4, `(.L_x_2099) ;  /* 0x0000001a04107947 */ /* 0x000fea000b800000 */
[----:B0-----:R-:W0:Y:S02]  /*ff40*/  S2R R0, SR_TID.X ;  /* 0x0000000000007919 */ /* 0x001e240000002100 */
[----:B0-----:R-:W-:-:S04]  /*ff50*/  SHF.R.U32.HI R0, RZ, 0x5, R0 ;  /* 0x00000005ff007819 */ /* 0x001fc80000011600 */
[----:B------:R-:W-:-:S05]  /*ff60*/  LOP3.LUT R0, R0, 0x3, RZ, 0xc0, !PT ;  /* 0x0000000300007812 */ /* 0x000fca00078ec0ff */
[----:B------:R0:W1:Y:S02]  /*ff70*/  SHFL.IDX PT, R14, R0, RZ, 0x1f ;  /* 0x00001fff000e7589 */ /* 0x00006400000e0000 */
.L_x_2160:
[----:B-1----:R-:W-:Y:S01]  /*ff80*/  ISETP.NE.AND P0, PT, R14, RZ, PT ;  /* 0x000000ff0e00720c */ /* 0x002fe20003f05270 */
[----:B------:R-:W-:-:S12]  /*ff90*/  BSSY B0, `(.L_x_2100) ;  /* 0x000002c000007945 */ /* 0x000fd80003800000 */
[----:B------:R-:W-:Y:S05]  /*ffa0*/  @P0 BRA `(.L_x_2101) ;  /* 0x0000000000a80947 */ /* 0x000fea0003800000 */
[----:B------:R-:W-:-:S03]  /*ffb0*/  UMOV UR4, 0xffffffff ;  /* 0xffffffff00047882 */ /* 0x000fc60000000000 */
[----:B------:R-:W-:Y:S05]  /*ffc0*/  BRA.DIV UR4, `(.L_x_2102) ;  /* 0x0000001a04207947 */ /* 0x000fea000b800000 */
[----:B------:R-:W-:-:S13]  /*ffd0*/  ELECT P6, URZ, PT ;  /* 0x00000000003f782f */ /* 0x000fda00038c0000 */
.L_x_2163:
[----:B------:R-:W-:Y:S05]  /*ffe0*/  @!P6 BRA `(.L_x_2101) ;  /* 0x000000000098e947 */ /* 0x000fea0003800000 */
[----:B------:R-:W-:-:S06]  /*fff0*/  ULOP3.LUT UR4, UR39, 0x2, URZ, 0xfc, !UPT ;  /* 0x0000000227047892 */ /* 0x000fcc000f8efc3f */
[----:B0-----:R-:W-:-:S05]  /*10000*/  IMAD.U32 R0, RZ, RZ, UR4 ;  /* 0x00000004ff007e24 */ /* 0x001fca000f8e00ff */
[----:B------:R-:W-:-:S13]  /*10010*/  ISETP.NE.AND P0, PT, R0, 0x3, PT ;  /* 0x000000030000780c */ /* 0x000fda0003f05270 */
[----:B------:R-:W-:Y:S05]  /*10020*/  @!P0 BRA `(.L_x_2103) ;  /* 0x0000000000048947 */ /* 0x000fea0003800000 */
[----:B------:R-:W-:Y:S01]  /*10030*/  BPT.TRAP 0x1 ;  /* 0x000000040000795c */ /* 0x000fe20000300000 */
.L_x_2103:
[C---:B------:R-:W-:Y:S01]  /*10040*/  IMAD R5, R23.reuse, 0x8, R4 ;  /* 0x0000000817057824 */ /* 0x040fe200078e0204 */
[----:B------:R-:W-:Y:S01]  /*10050*/  SHF.L.U32 R0, R24, 0x1f, RZ ;  /* 0x0000001f18007819 */ /* 0x000fe200000006ff */
[----:B------:R-:W-:-:S03]  /*10060*/  VIADD R23, R23, 0x1 ;  /* 0x0000000117177836 */ /* 0x000fc60000000000 */
[----:B------:R-:W0:Y:S02]  /*10070*/  SYNCS.PHASECHK.TRANS64.TRYWAIT P1, [R5+URZ+0x19c40], R0 ;  /* 0x019c4000050075a7 */ /* 0x000e24000802017f */
[----:B------:R-:W-:-:S04]  /*10080*/  ISETP.NE.AND P2, PT, R23, 0x2, PT ;  /* 0x000000021700780c */ /* 0x000fc80003f45270 */
[----:B------:R-:W-:Y:S01]  /*10090*/  SEL R3, RZ, 0x1, P2 ;  /* 0x00000001ff037807 */ /* 0x000fe20001000000 */
[----:B0-----:R-:W-:Y:S08]  /*100a0*/  @!P1 BRA `(.L_x_2104) ;  /* 0x0000001800089947 */ /* 0x001ff00003800000 */
.L_x_2164:
[----:B------:R-:W-:Y:S02]  /*100b0*/  SEL R23, R23, RZ, P2 ;  /* 0x000000ff17177207 */ /* 0x000fe40001000000 */
[----:B------:R-:W-:Y:S01]  /*100c0*/  LOP3.LUT R2, R24, R3, RZ, 0x3c, !PT ;  /* 0x0000000318027212 */ /* 0x000fe200078e3cff */
[----:B------:R-:W-:Y:S06]  /*100d0*/  @!P0 BRA `(.L_x_2105) ;  /* 0x0000000000048947 */ /* 0x000fec0003800000 */
[----:B------:R-:W-:Y:S01]  /*100e0*/  BPT.TRAP 0x1 ;  /* 0x000000040000795c */ /* 0x000fe20000300000 */
.L_x_2105:
[----:B------:R-:W-:Y:S01]  /*100f0*/  IMAD R23, R23, 0x8, R4 ;  /* 0x0000000817177824 */ /* 0x000fe200078e0204 */
[----:B------:R-:W-:-:S04]  /*10100*/  SHF.L.U32 R2, R2, 0x1f, RZ ;  /* 0x0000001f02027819 */ /* 0x000fc800000006ff */
[----:B------:R-:W1:Y:S02]  /*10110*/  SYNCS.PHASECHK.TRANS64.TRYWAIT P1, [R23+URZ+0x19c40], R2 ;  /* 0x019c4002170075a7 */ /* 0x000e64000802017f */
[----:B-1----:R-:W-:Y:S05]  /*10120*/  @!P1 BRA `(.L_x_2106) ;  /* 0x0000001400fc9947 */ /* 0x002fea0003800000 */
.L_x_2165:
[----:B------:R-:W-:Y:S05]  /*10130*/  @!P0 BRA `(.L_x_2107) ;  /* 0x0000000000048947 */ /* 0x000fea0003800000 */
[----:B------:R-:W-:Y:S01]  /*10140*/  BPT.TRAP 0x1 ;  /* 0x000000040000795c */ /* 0x000fe20000300000 */
.L_x_2107:
[----:B------:R-:W2:Y:S02]  /*10150*/  SYNCS.PHASECHK.TRANS64.TRYWAIT P1, [R5+URZ+0x19c60], R0 ;  /* 0x019c6000050075a7 */ /* 0x000ea4000802017f */
[----:B--2---:R-:W-:Y:S05]  /*10160*/  @!P1 BRA `(.L_x_2108) ;  /* 0x0000001800009947 */ /* 0x004fea0003800000 */
.L_x_2166:
[----:B------:R-:W-:Y:S05]  /*10170*/  @!P0 BRA `(.L_x_2109) ;  /* 0x0000000000048947 */ /* 0x000fea0003800000 */
[----:B------:R-:W-:Y:S01]  /*10180*/  BPT.TRAP 0x1 ;  /* 0x000000040000795c */ /* 0x000fe20000300000 */
.L_x_2109:
[----:B------:R-:W3:Y:S02]  /*10190*/  SYNCS.PHASECHK.TRANS64.TRYWAIT P1, [R23+URZ+0x19c60], R2 ;  /* 0x019c6002170075a7 */ /* 0x000ee4000802017f */
[----:B---3--:R-:W-:Y:S05]  /*101a0*/  @!P1 BRA `(.L_x_2110) ;  /* 0x0000001800049947 */ /* 0x008fea0003800000 */
.L_x_2167:
[----:B------:R-:W-:Y:S05]  /*101b0*/  @!P0 BRA `(.L_x_2111) ;  /* 0x0000000000048947 */ /* 0x000fea0003800000 */
[----:B------:R-:W-:Y:S01]  /*101c0*/  BPT.TRAP 0x1 ;  /* 0x000000040000795c */ /* 0x000fe20000300000 */
.L_x_2111:
[----:B------:R-:W4:Y:S02]  /*101d0*/  SYNCS.PHASECHK.TRANS64.TRYWAIT P1, [R5+URZ+0x19c80], R0 ;  /* 0x019c8000050075a7 */ /* 0x000f24000802017f */
[----:B----4-:R-:W-:Y:S05]  /*101e0*/  @!P1 BRA `(.L_x_2112) ;  /* 0x0000001800089947 */ /* 0x010fea0003800000 */
.L_x_2168:
[----:B------:R-:W-:Y:S05]  /*101f0*/  @!P0 BRA `(.L_x_2113) ;  /* 0x0000000000048947 */ /* 0x000fea0003800000 */
[----:B------:R-:W-:Y:S01]  /*10200*/  BPT.TRAP 0x1 ;  /* 0x000000040000795c */ /* 0x000fe20000300000 */
.L_x_2113:
[----:B------:R0:W0:Y:S02]  /*10210*/  SYNCS.PHASECHK.TRANS64.TRYWAIT P0, [R23+URZ+0x19c80], R2 ;  /* 0x019c8002170075a7 */ /* 0x000024000800017f */
[----:B0-----:R-:W-:Y:S05]  /*10220*/  @!P0 NANOSLEEP.SYNCS 0x989680 ;  /* 0x009896800000895d */ /* 0x001fea0003900000 */
[----:B------:R-:W0:Y:S02]  /*10230*/  @!P0 SYNCS.PHASECHK.TRANS64 P0, [R23+URZ+0x19c80], R2 ;  /* 0x019c8002170085a7 */ /* 0x000e24000800007f */
[----:B0-----:R-:W-:Y:S05]  /*10240*/  @!P0 BRA `(.L_x_2113) ;  /* 0xfffffffc00f08947 */ /* 0x001fea000383ffff */
.L_x_2101:
[----:B------:R-:W-:Y:S05]  /*10250*/  BSYNC B0 ;  /* 0x0000000000007941 */ /* 0x000fea0003800000 */
.L_x_2100:
[----:B------:R-:W-:Y:S05]  /*10260*/  EXIT ;  /* 0x000000000000794d */ /* 0x000fea0003800000 */
.L_x_1966:
[----:B0-----:R-:W-:-:S04]  /*10270*/  IMAD.U32 R3, RZ, RZ, UR46 ;  /* 0x0000002eff037e24 */ /* 0x001fc8000f8e00ff */
[----:B------:R0:W1:Y:S03]  /*10280*/  SYNCS.PHASECHK.TRANS64.TRYWAIT P1, [R3+URZ+0x19c00], R0 ;  /* 0x019c0000030075a7 */ /* 0x000066000802017f */
[----:B-1----:R-:W-:Y:S05]  /*10290*/  @!P1 NANOSLEEP.SYNCS 0x989680 ;  /* 0x009896800000995d */ /* 0x002fea0003900000 */
[----:B------:R-:W1:Y:S02]  /*102a0*/  @!P1 SYNCS.PHASECHK.TRANS64 P1, [R3+URZ+0x19c00], R0 ;  /* 0x019c0000030095a7 */ /* 0x000e64000802007f */
[----:B-1----:R-:W-:Y:S05]  /*102b0*/  @!P1 BRA `(.L_x_1966) ;  /* 0xfffffffc00ec9947 */ /* 0x002fea000383ffff */
[----:B------:R-:W-:Y:S05]  /*102c0*/  BRA `(.L_x_2114) ;  /* 0xffffff1400d07947 */ /* 0x000fea000383ffff */
.L_x_1970:
[----:B-1----:R1:W2:Y:S02]  /*102d0*/  SYNCS.PHASECHK.TRANS64.TRYWAIT P1, [R3+URZ+0x19c30], R0 ;  /* 0x019c3000030075a7 */ /* 0x0022a4000802017f */
[----:B--2---:R-:W-:Y:S05]  /*102e0*/  @!P1 NANOSLEEP.SYNCS 0x989680 ;  /* 0x009896800000995d */ /* 0x004fea0003900000 */
[----:B------:R-:W2:Y:S02]  /*102f0*/  @!P1 SYNCS.PHASECHK.TRANS64 P1, [R3+URZ+0x19c30], R0 ;  /* 0x019c3000030095a7 */ /* 0x000ea4000802007f */
[----:B--2---:R-:W-:Y:S05]  /*10300*/  @!P1 BRA `(.L_x_1970) ;  /* 0xfffffffc00f09947 */ /* 0x004fea000383ffff */
[----:B------:R-:W-:Y:S05]  /*10310*/  BRA `(.L_x_1969) ;  /* 0xffffff1400ec7947 */ /* 0x000fea000383ffff */
.L_x_1976:
[----:B-1----:R-:W-:-:S04]  /*10320*/  IMAD.U32 R7, RZ, RZ, UR19 ;  /* 0x00000013ff077e24 */ /* 0x002fc8000f8e00ff */
[----:B------:R1:W2:Y:S03]  /*10330*/  SYNCS.PHASECHK.TRANS64.TRYWAIT P1, [R7+URZ+0x19c30], R0 ;  /* 0x019c3000070075a7 */ /* 0x0002a6000802017f */
[----:B--2---:R-:W-:Y:S05]  /*10340*/  @!P1 NANOSLEEP.SYNCS 0x989680 ;  /* 0x009896800000995d */ /* 0x004fea0003900000 */
[----:B------:R-:W2:Y:S02]  /*10350*/  @!P1 SYNCS.PHASECHK.TRANS64 P1, [R7+URZ+0x19c30], R0 ;  /* 0x019c3000070095a7 */ /* 0x000ea4000802007f */
[----:B--2---:R-:W-:Y:S05]  /*10360*/  @!P1 BRA `(.L_x_1976) ;  /* 0xfffffffc00ec9947 */ /* 0x004fea000383ffff */
[----:B------:R-:W-:Y:S05]  /*10370*/  BRA `(.L_x_1975) ;  /* 0xffffff3800507947 */ /* 0x000fea000383ffff */
.L_x_1980:
[----:B-1----:R-:W-:-:S04]  /*10380*/  IMAD.U32 R7, RZ, RZ, UR11 ;  /* 0x0000000bff077e24 */ /* 0x002fc8000f8e00ff */
[----:B------:R1:W2:Y:S03]  /*10390*/  SYNCS.PHASECHK.TRANS64.TRYWAIT P1, [R7+URZ+0x19c50], R0 ;  /* 0x019c5000070075a7 */ /* 0x0002a6000802017f */
[----:B--2---:R-:W-:Y:S05]  /*103a0*/  @!P1 NANOSLEEP.SYNCS 0x989680 ;  /* 0x009896800000995d */ /* 0x004fea0003900000 */
[----:B------:R-:W2:Y:S02]  /*103b0*/  @!P1 SYNCS.PHASECHK.TRANS64 P1, [R7+URZ+0x19c50], R0 ;  /* 0x019c5000070095a7 */ /* 0x000ea4000802007f */
[----:B--2---:R-:W-:Y:S05]  /*103c0*/  @!P1 BRA `(.L_x_1980) ;  /* 0xfffffffc00ec9947 */ /* 0x004fea000383ffff */
[----:B------:R-:W-:Y:S05]  /*103d0*/  BRA `(.L_x_1979) ;  /* 0xffffff3800a07947 */ /* 0x000fea000383ffff */
.L_x_1988:
[----:B-1----:R-:W-:-:S04]  /*103e0*/  IMAD.U32 R9, RZ, RZ, UR6 ;  /* 0x00000006ff097e24 */ /* 0x002fc8000f8e00ff */
[----:B------:R1:W2:Y:S03]  /*103f0*/  SYNCS.PHASECHK.TRANS64.TRYWAIT P1, [R9+URZ+0x19c30], R0 ;  /* 0x019c3000090075a7 */ /* 0x0002a6000802017f */
[----:B--2---:R-:W-:Y:S05]  /*10400*/  @!P1 NANOSLEEP.SYNCS 0x989680 ;  /* 0x009896800000995d */ /* 0x004fea0003900000 */
[----:B------:R-:W2:Y:S02]  /*10410*/  @!P1 SYNCS.PHASECHK.TRANS64 P1, [R9+URZ+0x19c30], R0 ;  /* 0x019c3000090095a7 */ /* 0x000ea4000802007f */
[----:B--2---:R-:W-:Y:S05]  /*10420*/  @!P1 BRA `(.L_x_1988) ;  /* 0xfffffffc00ec9947 */ /* 0x004fea000383ffff */
[----:B------:R-:W-:Y:S05]  /*10430*/  BRA `(.L_x_1987) ;  /* 0xffffff5c00747947 */ /* 0x000fea000383ffff */
.L_x_1992:
[----:B-1----:R-:W-:-:S04]  /*10440*/  IMAD.U32 R9, RZ, RZ, UR11 ;  /* 0x0000000bff097e24 */ /* 0x002fc8000f8e00ff */
[----:B------:R1:W2:Y:S03]  /*10450*/  SYNCS.PHASECHK.TRANS64.TRYWAIT P1, [R9+URZ+0x19c50], R0 ;  /* 0x019c5000090075a7 */ /* 0x0002a6000802017f */
[----:B--2---:R-:W-:Y:S05]  /*10460*/  @!P1 NANOSLEEP.SYNCS 0x989680 ;  /* 0x009896800000995d */ /* 0x004fea0003900000 */
[----:B------:R-:W2:Y:S02]  /*10470*/  @!P1 SYNCS.PHASECHK.TRANS64 P1, [R9+URZ+0x19c50], R0 ;  /* 0x019c5000090095a7 */ /* 0x000ea4000802007f */
[----:B--2---:R-:W-:Y:S05]  /*10480*/  @!P1 BRA `(.L_x_1992) ;  /* 0xfffffffc00ec9947 */ /* 0x004fea000383ffff */
[----:B------:R-:W-:Y:S05]  /*10490*/  BRA `(.L_x_1991) ;  /* 0xffffff5c00c47947 */ /* 0x000fea000383ffff */
.L_x_1999:
[----:B-1----:R-:W-:-:S04]  /*104a0*/  IMAD.U32 R6, RZ, RZ, UR14 ;  /* 0x0000000eff067e24 */ /* 0x002fc8000f8e00ff */
[----:B------:R1:W2:Y:S03]  /*104b0*/  SYNCS.PHASECHK.TRANS64.TRYWAIT P1, [R6+URZ+0x19c50], R5 ;  /* 0x019c5005060075a7 */ /* 0x0002a6000802017f */
[----:B--2---:R-:W-:Y:S05]  /*104c0*/  @!P1 NANOSLEEP.SYNCS 0x989680 ;  /* 0x009896800000995d */ /* 0x004fea0003900000 */
[----:B------:R-:W2:Y:S02]  /*104d0*/  @!P1 SYNCS.PHASECHK.TRANS64 P1, [R6+URZ+0x19c50], R5 ;  /* 0x019c5005060095a7 */ /* 0x000ea4000802007f */
[----:B--2---:R-:W-:Y:S05]  /*104e0*/  @!P1 BRA `(.L_x_1999) ;  /* 0xfffffffc00ec9947 */ /* 0x004fea000383ffff */
[----:B------:R-:W-:Y:S05]  /*104f0*/  BRA `(.L_x_1998) ;  /* 0xffffff7800147947 */ /* 0x000fea000383ffff */
.L_x_2036:
        /* <DEDUP_REMOVED lines=10> */
.L_x_2115:
[----:B------:R-:W-:Y:S05]  /*105a0*/  BRA `(.L_x_2116) ;  /* 0xffffffc000587947 */ /* 0x000fea000383ffff */
.L_x_2039:
[----:B0-----:R-:W2:Y:S02]  /*105b0*/  LDL R0, [R1+0x14] ;  /* 0x0000140001007983 */ /* 0x001ea40000100800 */
[----:B--2---:R0:W1:Y:S02]  /*105c0*/  SYNCS.PHASECHK.TRANS64.TRYWAIT P0, [R4+URZ+0x19c80], R0 ;  /* 0x019c8000040075a7 */ /* 0x004064000800017f */
[----:B-1----:R-:W-:Y:S05]  /*105d0*/  @!P0 NANOSLEEP.SYNCS 0x989680 ;  /* 0x009896800000895d */ /* 0x002fea0003900000 */
[----:B------:R-:W1:Y:S02]  /*105e0*/  @!P0 SYNCS.PHASECHK.TRANS64 P0, [R4+URZ+0x19c80], R0 ;  /* 0x019c8000040085a7 */ /* 0x000e64000800007f */
[----:B-1----:R-:W-:Y:S05]  /*105f0*/  @!P0 BRA `(.L_x_2039) ;  /* 0xfffffffc00ec8947 */ /* 0x002fea000383ffff */
[----:B------:R-:W-:Y:S05]  /*10600*/  BRA `(.L_x_2117) ;  /* 0xffffffc000687947 */ /* 0x000fea000383ffff */
.L_x_2040:
        /* <DEDUP_REMOVED lines=8> */
.L_x_2119:
[----:B------:R-:W-:Y:S05]  /*10690*/  BSYNC B0 ;  /* 0x0000000000007941 */ /* 0x000fea0003800000 */
.L_x_2118:
        /* <DEDUP_REMOVED lines=8> */
.L_x_2120:
        /* <DEDUP_REMOVED lines=25> */
.L_x_2121:
        /* <DEDUP_REMOVED lines=10> */
.L_x_2122:
[----:B------:R-:W-:Y:S01]  /*10950*/  IMAD.MOV.U32 R2, RZ, RZ, R14 ;  /* 0x000000ffff027224 */ /* 0x000fe200078e000e */
[----:B------:R-:W-:Y:S06]  /*10960*/  BRA `(.L_x_2123) ;  /* 0xffffffc000507947 */ /* 0x000fec000383ffff */
.L_x_2045:
[----:B--2---:R-:W2:Y:S02]  /*10970*/  LDL R2, [R1+0x14] ;  /* 0x0000140001027983 */ /* 0x004ea40000100800 */
[----:B--2---:R2:W3:Y:S02]  /*10980*/  SYNCS.PHASECHK.TRANS64.TRYWAIT P1, [R4+URZ+0x19c40], R2 ;  /* 0x019c4002040075a7 */ /* 0x0044e4000802017f */
[----:B---3--:R-:W-:Y:S05]  /*10990*/  @!P1 NANOSLEEP.SYNCS 0x989680 ;  /* 0x009896800000995d */ /* 0x008fea0003900000 */
[----:B------:R-:W3:Y:S02]  /*109a0*/  @!P1 SYNCS.PHASECHK.TRANS64 P1, [R4+URZ+0x19c40], R2 ;  /* 0x019c4002040095a7 */ /* 0x000ee4000802007f */
[----:B---3--:R-:W-:Y:S05]  /*109b0*/  @!P1 BRA `(.L_x_2045) ;  /* 0xfffffffc00ec9947 */ /* 0x008fea000383ffff */
[----:B------:R-:W-:Y:S05]  /*109c0*/  BRA `(.L_x_2124) ;  /* 0xffffffc000b47947 */ /* 0x000fea000383ffff */
.L_x_2046:
        /* <DEDUP_REMOVED lines=8> */
.L_x_2126:
[----:B------:R-:W-:Y:S05]  /*10a50*/  BSYNC B0 ;  /* 0x0000000000007941 */ /* 0x000fea0003800000 */
.L_x_2125:
        /* <DEDUP_REMOVED lines=8> */
.L_x_2127:
[----:B------:R-:W-:Y:S02]  /*10ae0*/  IMAD.MOV.U32 R13, RZ, RZ, R6 ;  /* 0x000000ffff0d7224 */ /* 0x000fe400078e0006 */
[----:B------:R-:W-:Y:S02]  /*10af0*/  IMAD.MOV.U32 R12, RZ, RZ, 0x1 ;  /* 0x00000001ff0c7424 */ /* 0x000fe400078e00ff */
[----:B------:R-:W-:-:S07]  /*10b00*/  IMAD.MOV.U32 R3, RZ, RZ, R14 ;  /* 0x000000ffff037224 */ /* 0x000fce00078e000e */
[----:B------:R-:W-:Y:S05]  /*10b10*/  WARPSYNC.COLLECTIVE R15, `(.L_x_2128) ;  /* 0x000000000f087348 */ /* 0x000fea0003c00000 */
[----:B------:R0:W1:Y:S02]  /*10b20*/  SHFL.IDX P6, R14, R13, R12, R11 ;  /* 0x0000000c0d0e7389 */ /* 0x00006400000c000b */
[----:B01----:R-:W-:Y:S01]  /*10b30*/  ENDCOLLECTIVE ;  /* 0x000000000000791b */ /* 0x003fe20003800000 */
.L_x_2128:
        /* <DEDUP_REMOVED lines=10> */
.L_x_2129:
        /* <DEDUP_REMOVED lines=8> */
.L_x_2051:
        /* <DEDUP_REMOVED lines=9> */
.L_x_2131:
[----:B------:R-:W-:Y:S01]  /*10cf0*/  ISETP.GE.AND P1, PT, R17, R5, PT ;  /* 0x000000051100720c */ /* 0x000fe20003f26270 */
[----:B------:R-:W-:Y:S02]  /*10d00*/  IMAD.MOV.U32 R13, RZ, RZ, R4 ;  /* 0x000000ffff0d7224 */ /* 0x000fe400078e0004 */
[----:B------:R-:W-:-:S10]  /*10d10*/  IMAD.MOV.U32 R2, RZ, RZ, R14 ;  /* 0x000000ffff027224 */ /* 0x000fd400078e000e */
[----:B------:R-:W-:Y:S05]  /*10d20*/  WARPSYNC.COLLECTIVE R15, `(.L_x_2132) ;  /* 0x000000000f087348 */ /* 0x000fea0003c00000 */
[----:B------:R0:W1:Y:S02]  /*10d30*/  SHFL.IDX P6, R14, R13, R12, R11 ;  /* 0x0000000c0d0e7389 */ /* 0x00006400000c000b */
[----:B01----:R-:W-:Y:S01]  /*10d40*/  ENDCOLLECTIVE ;  /* 0x000000000000791b */ /* 0x003fe20003800000 */
.L_x_2132:
[----:B------:R-:W-:Y:S02]  /*10d50*/  IMAD.MOV.U32 R13, RZ, RZ, R0 ;  /* 0x000000ffff0d7224 */ /* 0x000fe400078e0000 */
[----:B------:R-:W-:Y:S02]  /*10d60*/  IMAD.MOV.U32 R12, RZ, RZ, 0x1 ;  /* 0x00000001ff0c7424 */ /* 0x000fe400078e00ff */
[----:B------:R-:W-:-:S07]  /*10d70*/  IMAD.MOV.U32 R3, RZ, RZ, R14 ;  /* 0x000000ffff037224 */ /* 0x000fce00078e000e */
[----:B------:R-:W-:Y:S05]  /*10d80*/  WARPSYNC.COLLECTIVE R15, `(.L_x_2133) ;  /* 0x000000000f087348 */ /* 0x000fea0003c00000 */
[----:B------:R0:W1:Y:S02]  /*10d90*/  SHFL.IDX P6, R14, R13, R12, R11 ;  /* 0x0000000c0d0e7389 */ /* 0x00006400000c000b */
[----:B01----:R-:W-:Y:S01]  /*10da0*/  ENDCOLLECTIVE ;  /* 0x000000000000791b */ /* 0x003fe20003800000 */
.L_x_2133:
        /* <DEDUP_REMOVED lines=10> */
.L_x_2134:
        /* <DEDUP_REMOVED lines=12> */
.L_x_2135:
        /* <DEDUP_REMOVED lines=8> */
.L_x_2136:
        /* <DEDUP_REMOVED lines=10> */
.L_x_2056:
[----:B-1----:R1:W2:Y:S02]  /*11030*/  SYNCS.PHASECHK.TRANS64.TRYWAIT P0, [R22+URZ+0x19c20], R3 ;  /* 0x019c2003160075a7 */ /* 0x0022a4000800017f */
[----:B--2---:R-:W-:Y:S05]  /*11040*/  @!P0 NANOSLEEP.SYNCS 0x989680 ;  /* 0x009896800000895d */ /* 0x004fea0003900000 */
[----:B------:R-:W2:Y:S02]  /*11050*/  @!P0 SYNCS.PHASECHK.TRANS64 P0, [R22+URZ+0x19c20], R3 ;  /* 0x019c2003160085a7 */ /* 0x000ea4000800007f */
[----:B--2---:R-:W-:Y:S05]  /*11060*/  @!P0 BRA `(.L_x_2056) ;  /* 0xfffffffc00f08947 */ /* 0x004fea000383ffff */
[----:B------:R-:W-:Y:S05]  /*11070*/  BRA `(.L_x_2138) ;  /* 0xffffffc800ac7947 */ /* 0x000fea000383ffff */
.L_x_2060:
[----:B0-----:R0:W1:Y:S02]  /*11080*/  SYNCS.PHASECHK.TRANS64.TRYWAIT P0, [R0+URZ+0x19c80], R10 ;  /* 0x019c800a000075a7 */ /* 0x001064000800017f */
[----:B-1----:R-:W-:Y:S05]  /*11090*/  @!P0 NANOSLEEP.SYNCS 0x989680 ;  /* 0x009896800000895d */ /* 0x002fea0003900000 */
[----:B------:R-:W1:Y:S02]  /*110a0*/  @!P0 SYNCS.PHASECHK.TRANS64 P0, [R0+URZ+0x19c80], R10 ;  /* 0x019c800a000085a7 */ /* 0x000e64000800007f */
[----:B-1----:R-:W-:Y:S05]  /*110b0*/  @!P0 BRA `(.L_x_2060) ;  /* 0xfffffffc00f08947 */ /* 0x002fea000383ffff */
[----:B------:R-:W-:Y:S05]  /*110c0*/  BRA `(.L_x_2139) ;  /* 0xffffffcc00747947 */ /* 0x000fea000383ffff */
.L_x_2061:
        /* <DEDUP_REMOVED lines=8> */
.L_x_2141:
[----:B------:R-:W-:Y:S05]  /*11150*/  BSYNC B0 ;  /* 0x0000000000007941 */ /* 0x000fea0003800000 */
.L_x_2140:
        /* <DEDUP_REMOVED lines=9> */
.L_x_2142:
[----:B------:R-:W-:Y:S02]  /*111f0*/  IMAD.MOV.U32 R13, RZ, RZ, R21 ;  /* 0x000000ffff0d7224 */ /* 0x000fe400078e0015 */
[----:B------:R-:W-:Y:S02]  /*11200*/  IMAD.MOV.U32 R12, RZ, RZ, 0x1 ;  /* 0x00000001ff0c7424 */ /* 0x000fe400078e00ff */
[----:B------:R-:W-:-:S07]  /*11210*/  IMAD.MOV.U32 R2, RZ, RZ, R14 ;  /* 0x000000ffff027224 */ /* 0x000fce00078e000e */
[----:B------:R-:W-:Y:S05]  /*11220*/  WARPSYNC.COLLECTIVE R15, `(.L_x_2143) ;  /* 0x000000000f087348 */ /* 0x000fea0003c00000 */
[----:B------:R0:W1:Y:S02]  /*11230*/  SHFL.IDX P6, R14, R13, R12, R11 ;  /* 0x0000000c0d0e7389 */ /* 0x00006400000c000b */
[----:B01----:R-:W-:Y:S01]  /*11240*/  ENDCOLLECTIVE ;  /* 0x000000000000791b */ /* 0x003fe20003800000 */
.L_x_2143:
        /* <DEDUP_REMOVED lines=13> */
.L_x_2144:
[----:B------:R-:W-:Y:S01]  /*11320*/  IMAD.MOV.U32 R2, RZ, RZ, R14 ;  /* 0x000000ffff027224 */ /* 0x000fe200078e000e */
[----:B------:R-:W-:Y:S06]  /*11330*/  BRA `(.L_x_2145) ;  /* 0xffffffcc00707947 */ /* 0x000fec000383ffff */
.L_x_2066:
[----:B---3--:R3:W4:Y:S02]  /*11340*/  SYNCS.PHASECHK.TRANS64.TRYWAIT P0, [R0+URZ+0x19c40], R10 ;  /* 0x019c400a000075a7 */ /* 0x008724000800017f */
[----:B----4-:R-:W-:Y:S05]  /*11350*/  @!P0 NANOSLEEP.SYNCS 0x989680 ;  /* 0x009896800000895d */ /* 0x010fea0003900000 */
[----:B------:R-:W4:Y:S02]  /*11360*/  @!P0 SYNCS.PHASECHK.TRANS64 P0, [R0+URZ+0x19c40], R10 ;  /* 0x019c400a000085a7 */ /* 0x000f24000800007f */
[----:B----4-:R-:W-:Y:S05]  /*11370*/  @!P0 BRA `(.L_x_2066) ;  /* 0xfffffffc00f08947 */ /* 0x010fea000383ffff */
[----:B------:R-:W-:Y:S05]  /*11380*/  BRA `(.L_x_2146) ;  /* 0xffffffcc00c87947 */ /* 0x000fea000383ffff */
.L_x_2067:
        /* <DEDUP_REMOVED lines=8> */
.L_x_2148:
[----:B------:R-:W-:Y:S05]  /*11410*/  BSYNC B0 ;  /* 0x0000000000007941 */ /* 0x000fea0003800000 */
.L_x_2147:
        /* <DEDUP_REMOVED lines=8> */
.L_x_2149:
[----:B------:R-:W-:Y:S02]  /*114a0*/  IMAD.MOV.U32 R13, RZ, RZ, R8 ;  /* 0x000000ffff0d7224 */ /* 0x000fe400078e0008 */
[----:B------:R-:W-:Y:S02]  /*114b0*/  IMAD.MOV.U32 R12, RZ, RZ, 0x1 ;  /* 0x00000001ff0c7424 */ /* 0x000fe400078e00ff */
[----:B------:R-:W-:-:S07]  /*114c0*/  IMAD.MOV.U32 R2, RZ, RZ, R14 ;  /* 0x000000ffff027224 */ /* 0x000fce00078e000e */
[----:B------:R-:W-:Y:S05]  /*114d0*/  WARPSYNC.COLLECTIVE R15, `(.L_x_2150) ;  /* 0x000000000f087348 */ /* 0x000fea0003c00000 */
[----:B------:R0:W1:Y:S02]  /*114e0*/  SHFL.IDX P6, R14, R13, R12, R11 ;  /* 0x0000000c0d0e7389 */ /* 0x00006400000c000b */
[----:B01----:R-:W-:Y:S01]  /*114f0*/  ENDCOLLECTIVE ;  /* 0x000000000000791b */ /* 0x003fe20003800000 */
.L_x_2150:
        /* <DEDUP_REMOVED lines=13> */
.L_x_2151:
[----:B------:R-:W-:Y:S01]  /*115d0*/  IMAD.MOV.U32 R2, RZ, RZ, R14 ;  /* 0x000000ffff027224 */ /* 0x000fe200078e000e */
[----:B------:R-:W-:Y:S06]  /*115e0*/  BRA `(.L_x_2152) ;  /* 0xffffffcc00bc7947 */ /* 0x000fec000383ffff */
.L_x_2072:
[----:B0-----:R0:W2:Y:S02]  /*115f0*/  SYNCS.PHASECHK.TRANS64.TRYWAIT P2, [R2+URZ+0x19c70], R0 ;  /* 0x019c7000020075a7 */ /* 0x0010a4000804017f */
[----:B--2---:R-:W-:Y:S05]  /*11600*/  @!P2 NANOSLEEP.SYNCS 0x989680 ;  /* 0x009896800000a95d */ /* 0x004fea0003900000 */
[----:B------:R-:W2:Y:S02]  /*11610*/  @!P2 SYNCS.PHASECHK.TRANS64 P2, [R2+URZ+0x19c70], R0 ;  /* 0x019c70000200a5a7 */ /* 0x000ea4000804007f */
[----:B--2---:R-:W-:Y:S05]  /*11620*/  @!P2 BRA `(.L_x_2072) ;  /* 0xfffffffc00f0a947 */ /* 0x004fea000383ffff */
[----:B------:R-:W-:Y:S05]  /*11630*/  BRA `(.L_x_2153) ;  /* 0xffffffd000287947 */ /* 0x000fea000383ffff */
.L_x_2074:
[----:B0-----:R0:W2:Y:S02]  /*11640*/  SYNCS.PHASECHK.TRANS64.TRYWAIT P2, [R2+URZ+0x19c60], R0 ;  /* 0x019c6000020075a7 */ /* 0x0010a4000804017f */
[----:B--2---:R-:W-:Y:S05]  /*11650*/  @!P2 NANOSLEEP.SYNCS 0x989680 ;  /* 0x009896800000a95d */ /* 0x004fea0003900000 */
[----:B------:R-:W2:Y:S02]  /*11660*/  @!P2 SYNCS.PHASECHK.TRANS64 P2, [R2+URZ+0x19c60], R0 ;  /* 0x019c60000200a5a7 */ /* 0x000ea4000804007f */
[----:B--2---:R-:W-:Y:S05]  /*11670*/  @!P2 BRA `(.L_x_2074) ;  /* 0xfffffffc00f0a947 */ /* 0x004fea000383ffff */
[----:B------:R-:W-:Y:S05]  /*11680*/  BRA `(.L_x_2154) ;  /* 0xffffffd000387947 */ /* 0x000fea000383ffff */
.L_x_2082:
[----:B0-----:R0:W1:Y:S02]  /*11690*/  SYNCS.PHASECHK.TRANS64.TRYWAIT P1, [R3+URZ+0x19c70], R0 ;  /* 0x019c7000030075a7 */ /* 0x001064000802017f */
[----:B-1----:R-:W-:Y:S05]  /*116a0*/  @!P1 NANOSLEEP.SYNCS 0x989680 ;  /* 0x009896800000995d */ /* 0x002fea0003900000 */
[----:B------:R-:W1:Y:S02]  /*116b0*/  @!P1 SYNCS.PHASECHK.TRANS64 P1, [R3+URZ+0x19c70], R0 ;  /* 0x019c7000030095a7 */ /* 0x000e64000802007f */
[----:B-1----:R-:W-:Y:S05]  /*116c0*/  @!P1 BRA `(.L_x_2082) ;  /* 0xfffffffc00f09947 */ /* 0x002fea000383ffff */
[----:B------:R-:W-:Y:S05]  /*116d0*/  BRA `(.L_x_2155) ;  /* 0xffffffd400a87947 */ /* 0x000fea000383ffff */
.L_x_2084:
[----:B0-----:R0:W1:Y:S02]  /*116e0*/  SYNCS.PHASECHK.TRANS64.TRYWAIT P1, [R3+URZ+0x19c60], R0 ;  /* 0x019c6000030075a7 */ /* 0x001064000802017f */
[----:B-1----:R-:W-:Y:S05]  /*116f0*/  @!P1 NANOSLEEP.SYNCS 0x989680 ;  /* 0x009896800000995d */ /* 0x002fea0003900000 */
[----:B------:R-:W1:Y:S02]  /*11700*/  @!P1 SYNCS.PHASECHK.TRANS64 P1, [R3+URZ+0x19c60], R0 ;  /* 0x019c6000030095a7 */ /* 0x000e64000802007f */
[----:B-1----:R-:W-:Y:S05]  /*11710*/  @!P1 BRA `(.L_x_2084) ;  /* 0xfffffffc00f09947 */ /* 0x002fea000383ffff */
[----:B------:R-:W-:Y:S05]  /*11720*/  BRA `(.L_x_2156) ;  /* 0xffffffd400b47947 */ /* 0x000fea000383ffff */
.L_x_2098:
[----:B0-----:R0:W1:Y:S02]  /*11730*/  SYNCS.PHASECHK.TRANS64.TRYWAIT P0, [R4+URZ+0x19c20], R0 ;  /* 0x019c2000040075a7 */ /* 0x001064000800017f */
[----:B-1----:R-:W-:Y:S05]  /*11740*/  @!P0 NANOSLEEP.SYNCS 0x989680 ;  /* 0x009896800000895d */ /* 0x002fea0003900000 */
[----:B------:R-:W1:Y:S02]  /*11750*/  @!P0 SYNCS.PHASECHK.TRANS64 P0, [R4+URZ+0x19c20], R0 ;  /* 0x019c2000040085a7 */ /* 0x000e64000800007f */
[----:B-1----:R-:W-:Y:S05]  /*11760*/  @!P0 BRA `(.L_x_2098) ;  /* 0xfffffffc00f08947 */ /* 0x002fea000383ffff */
[----:B------:R-:W-:Y:S05]  /*11770*/  BRA `(.L_x_2157) ;  /* 0xffffffe400e47947 */ /* 0x000fea000383ffff */
.L_x_2099:
        /* <DEDUP_REMOVED lines=11> */
.L_x_2159:
[----:B------:R-:W-:Y:S05]  /*11830*/  BSYNC B0 ;  /* 0x0000000000007941 */ /* 0x000fea0003800000 */
.L_x_2158:
[----:B------:R-:W-:Y:S05]  /*11840*/  BRA `(.L_x_2160) ;  /* 0xffffffe400cc7947 */ /* 0x000fea000383ffff */
.L_x_2102:
[----:B------:R-:W-:Y:S01]  /*11850*/  BSSY B1, `(.L_x_2161) ;  /* 0x0000006000017945 */ /* 0x000fe20003800000 */
[----:B------:R-:W-:-:S07]  /*11860*/  IMAD.MOV.U32 R15, RZ, RZ, -0x1 ;  /* 0xffffffffff0f7424 */ /* 0x000fce00078e00ff */
[----:B0-----:R-:W-:Y:S05]  /*11870*/  WARPSYNC.COLLECTIVE R15, `(.L_x_2162) ;  /* 0x000000000f0c7348 */ /* 0x001fea0003c00000 */
[----:B------:R-:W-:Y:S02]  /*11880*/  ELECT P6, UR62, PT ;  /* 0x00000000003e782f */ /* 0x000fe400038c0000 */
[----:B------:R-:W-:Y:S01]  /*11890*/  MOV R14, UR62 ;  /* 0x0000003e000e7c02 */ /* 0x000fe20008000f00 */
[----:B0-----:R-:W-:Y:S10]  /*118a0*/  ENDCOLLECTIVE ;  /* 0x000000000000791b */ /* 0x001ff40003800000 */
.L_x_2162:
[----:B------:R-:W-:Y:S05]  /*118b0*/  BSYNC B1 ;  /* 0x0000000000017941 */ /* 0x000fea0003800000 */
.L_x_2161:
[----:B------:R-:W-:Y:S05]  /*118c0*/  BRA `(.L_x_2163) ;  /* 0xffffffe400c47947 */ /* 0x000fea000383ffff */
.L_x_2104:
[----:B0-----:R0:W1:Y:S02]  /*118d0*/  SYNCS.PHASECHK.TRANS64.TRYWAIT P1, [R5+URZ+0x19c40], R0 ;  /* 0x019c4000050075a7 */ /* 0x001064000802017f */
[----:B-1----:R-:W-:Y:S05]  /*118e0*/  @!P1 NANOSLEEP.SYNCS 0x989680 ;  /* 0x009896800000995d */ /* 0x002fea0003900000 */
[----:B------:R-:W1:Y:S02]  /*118f0*/  @!P1 SYNCS.PHASECHK.TRANS64 P1, [R5+URZ+0x19c40], R0 ;  /* 0x019c4000050095a7 */ /* 0x000e64000802007f */
[----:B-1----:R-:W-:Y:S05]  /*11900*/  @!P1 BRA `(.L_x_2104) ;  /* 0xfffffffc00f09947 */ /* 0x002fea000383ffff */
[----:B------:R-:W-:Y:S05]  /*11910*/  BRA `(.L_x_2164) ;  /* 0xffffffe400e47947 */ /* 0x000fea000383ffff */
.L_x_2106:
[----:B-1----:R1:W2:Y:S02]  /*11920*/  SYNCS.PHASECHK.TRANS64.TRYWAIT P1, [R23+URZ+0x19c40], R2 ;  /* 0x019c4002170075a7 */ /* 0x0022a4000802017f */
[----:B--2---:R-:W-:Y:S05]  /*11930*/  @!P1 NANOSLEEP.SYNCS 0x989680 ;  /* 0x009896800000995d */ /* 0x004fea0003900000 */
[----:B------:R-:W2:Y:S02]  /*11940*/  @!P1 SYNCS.PHASECHK.TRANS64 P1, [R23+URZ+0x19c40], R2 ;  /* 0x019c4002170095a7 */ /* 0x000ea4000802007f */
[----:B--2---:R-:W-:Y:S05]  /*11950*/  @!P1 BRA `(.L_x_2106) ;  /* 0xfffffffc00f09947 */ /* 0x004fea000383ffff */
[----:B------:R-:W-:Y:S05]  /*11960*/  BRA `(.L_x_2165) ;  /* 0xffffffe400f07947 */ /* 0x000fea000383ffff */
.L_x_2108:
[----:B--2---:R2:W3:Y:S02]  /*11970*/  SYNCS.PHASECHK.TRANS64.TRYWAIT P1, [R5+URZ+0x19c60], R0 ;  /* 0x019c6000050075a7 */ /* 0x0044e4000802017f */
[----:B---3--:R-:W-:Y:S05]  /*11980*/  @!P1 NANOSLEEP.SYNCS 0x989680 ;  /* 0x009896800000995d */ /* 0x008fea0003900000 */
[----:B------:R-:W3:Y:S02]  /*11990*/  @!P1 SYNCS.PHASECHK.TRANS64 P1, [R5+URZ+0x19c60], R0 ;  /* 0x019c6000050095a7 */ /* 0x000ee4000802007f */
[----:B---3--:R-:W-:Y:S05]  /*119a0*/  @!P1 BRA `(.L_x_2108) ;  /* 0xfffffffc00f09947 */ /* 0x008fea000383ffff */
[----:B------:R-:W-:Y:S05]  /*119b0*/  BRA `(.L_x_2166) ;  /* 0xffffffe400ec7947 */ /* 0x000fea000383ffff */
.L_x_2110:
[----:B---3--:R3:W4:Y:S02]  /*119c0*/  SYNCS.PHASECHK.TRANS64.TRYWAIT P1, [R23+URZ+0x19c60], R2 ;  /* 0x019c6002170075a7 */ /* 0x008724000802017f */
[----:B----4-:R-:W-:Y:S05]  /*119d0*/  @!P1 NANOSLEEP.SYNCS 0x989680 ;  /* 0x009896800000995d */ /* 0x010fea0003900000 */
[----:B------:R-:W4:Y:S02]  /*119e0*/  @!P1 SYNCS.PHASECHK.TRANS64 P1, [R23+URZ+0x19c60], R2 ;  /* 0x019c6002170095a7 */ /* 0x000f24000802007f */
[----:B----4-:R-:W-:Y:S05]  /*119f0*/  @!P1 BRA `(.L_x_2110) ;  /* 0xfffffffc00f09947 */ /* 0x010fea000383ffff */
[----:B------:R-:W-:Y:S05]  /*11a00*/  BRA `(.L_x_2167) ;  /* 0xffffffe400e87947 */ /* 0x000fea000383ffff */
.L_x_2112:
[----:B----4-:R4:W0:Y:S02]  /*11a10*/  SYNCS.PHASECHK.TRANS64.TRYWAIT P1, [R5+URZ+0x19c80], R0 ;  /* 0x019c8000050075a7 */ /* 0x010824000802017f */
[----:B0-----:R-:W-:Y:S05]  /*11a20*/  @!P1 NANOSLEEP.SYNCS 0x989680 ;  /* 0x009896800000995d */ /* 0x001fea0003900000 */
[----:B------:R-:W0:Y:S02]  /*11a30*/  @!P1 SYNCS.PHASECHK.TRANS64 P1, [R5+URZ+0x19c80], R0 ;  /* 0x019c8000050095a7 */ /* 0x000e24000802007f */
[----:B0-----:R-:W-:Y:S05]  /*11a40*/  @!P1 BRA `(.L_x_2112) ;  /* 0xfffffffc00f09947 */ /* 0x001fea000383ffff */
[----:B------:R-:W-:Y:S05]  /*11a50*/  BRA `(.L_x_2168) ;  /* 0xffffffe400e47947 */ /* 0x000fea000383ffff */
.L_x_2169:
        /* <DEDUP_REMOVED lines=10> */
.L_x_2585:


//--------------------- .text._ZN7cutlass13device_kernelIN5flash11enable_sm90INS1_16FlashAttnFwdSm90INS1_25CollectiveMainloopFwdSm90ILi2EN4cute5tupleIJNS5_1CILi1EEES8_S8_EEENS6_IJNS7_ILi192EEENS7_ILi128EEENS7_ILi96EEEEEELi96ENS_12float_e4m3_tEfNS_4arch4Sm90ELb1ELb0ELb0ELb1ELb1ELb1ELb0ELb1ELb1ELb1ELb0ELb0EEENS1_21CollectiveEpilogueFwdINS6_IJSA_SC_SB_EEES9_NS_10bfloat16_tESG_Li384ELb1ELb1ELb0ELb1EEENS1_36VarlenDynamicPersistentTileSchedulerILi192ELi128ELi384ELi128ELb0ELb1ELb1ELb1ELb1ELb1EEEEEEEEEvNT_6ParamsE --------------------------
	.section	.text._ZN7cutlass13device_kernelIN5flash11enable_sm90INS1_16FlashAttnFwdSm90INS1_25CollectiveMainloopFwdSm90ILi2EN4cute5tupleIJNS5_1CILi1EEES8_S8_EEENS6_IJNS7_ILi192EEENS7_ILi128EEENS7_ILi96EEEEEELi96ENS_12float_e4m3_tEfNS_4arch4Sm90ELb1ELb0ELb0ELb1ELb1ELb1ELb0ELb1ELb1ELb1ELb0ELb0EEENS1_21CollectiveEpilogueFwdINS6_IJSA_SC_SB_EEES9_NS_10bfloat16_tESG_Li384ELb1ELb1ELb0ELb1EEENS1_36VarlenDynamicPersistentTileSchedulerILi192ELi128ELi384ELi128ELb0ELb1ELb1ELb1ELb1ELb1EEEEEEEEEvNT_6ParamsE,"ax",@progbits
	.align	128
.text._ZN7cutlass13device_kernelIN5flash11enable_sm90INS1_16FlashAttnFwdSm90INS1_25CollectiveMainloopFwdSm90ILi2EN4cute5tupleIJNS5_1CILi1EEES8_S8_EEENS6_IJNS7_ILi192EEENS7_ILi128EEENS7_ILi96EEEEEELi96ENS_12float_e4m3_tEfNS_4arch4Sm90ELb1ELb0ELb0ELb1ELb1ELb1ELb0ELb1ELb1ELb1ELb0ELb0EEENS1_21CollectiveEpilogueFwdINS6_IJSA_SC_SB_EEES9_NS_10bfloat16_tESG_Li384ELb1ELb1ELb0ELb1EEENS1_36VarlenDynamicPersistentTileSchedulerILi192ELi128ELi384ELi128ELb0ELb1ELb1ELb1ELb1ELb1EEEEEEEEEvNT_6ParamsE:
        .type           _ZN7cutlass13device_kernelIN5flash11enable_sm90INS1_16FlashAttnFwdSm90INS1_25CollectiveMainloopFwdSm90ILi2EN4cute5tupleIJNS5_1CILi1EEES8_S8_EEENS6_IJNS7_ILi192EEENS7_ILi128EEENS7_ILi96EEEEEELi96ENS_12float_e4m3_tEfNS_4arch4Sm90ELb1ELb0ELb0ELb1ELb1ELb1ELb0ELb1ELb1ELb1ELb0ELb0EEENS1_21CollectiveEpilogueFwdINS6_IJSA_SC_SB_EEES9_NS_10bfloat16_tESG_Li384ELb1ELb1ELb0ELb1EEENS1_36VarlenDynamicPersistentTileSchedulerILi192ELi128ELi384ELi128ELb0ELb1ELb1ELb1ELb1ELb1EEEEEEEEEvNT_6ParamsE,@function
        .size           _ZN7cutlass13device_kernelIN5flash11enable_sm90INS1_16FlashAttnFwdSm90INS1_25CollectiveMainloopFwdSm90ILi2EN4cute5tupleIJNS5_1CILi1EEES8_S8_EEENS6_IJNS7_ILi192EEENS7_ILi128EEENS7_ILi96EEEEEELi96ENS_12float_e4m3_tEfNS_4arch4Sm90ELb1ELb0ELb0ELb1ELb1ELb1ELb0ELb1ELb1ELb1ELb0ELb0EEENS1_21CollectiveEpilogueFwdINS6_IJSA_SC_SB_EEES9_NS_10bfloat16_tESG_Li384ELb1ELb1ELb0ELb1EEENS1_36VarlenDynamicPersistentTileSchedulerILi192ELi128ELi384ELi128ELb0ELb1ELb1ELb1ELb1ELb1EEEEEEEEEvNT_6ParamsE,(.L_x_2586 - _ZN7cutlass13device_kernelIN5flash11enable_sm90INS1_16FlashAttnFwdSm90INS1_25CollectiveMainloopFwdSm90ILi2EN4cute5tupleIJNS5_1CILi1EEES8_S8_EEENS6_IJNS7_ILi192EEENS7_ILi128EEENS7_ILi96EEEEEELi96ENS_12float_e4m3_tEfNS_4arch4Sm90ELb1ELb0ELb0ELb1ELb1ELb1ELb0ELb1ELb1ELb1ELb0ELb0EEENS1_21CollectiveEpilogueFwdINS6_IJSA_SC_SB_EEES9_NS_10bfloat16_tESG_Li384ELb1ELb1ELb0ELb1EEENS1_36VarlenDynamicPersistentTileSchedulerILi192ELi128ELi384ELi128ELb0ELb1ELb1ELb1ELb1ELb1EEEEEEEEEvNT_6ParamsE)
        .other          _ZN7cutlass13device_kernelIN5flash11enable_sm90INS1_16FlashAttnFwdSm90INS1_25CollectiveMainloopFwdSm90ILi2EN4cute5tupleIJNS5_1CILi1EEES8_S8_EEENS6_IJNS7_ILi192EEENS7_ILi128EEENS7_ILi96EEEEEELi96ENS_12float_e4m3_tEfNS_4arch4Sm90ELb1ELb0ELb0ELb1ELb1ELb1ELb0ELb1ELb1ELb1ELb0ELb0EEENS1_21CollectiveEpilogueFwdINS6_IJSA_SC_SB_EEES9_NS_10bfloat16_tESG_Li384ELb1ELb1ELb0ELb1EEENS1_36VarlenDynamicPersistentTileSchedulerILi192ELi128ELi384ELi128ELb0ELb1ELb1ELb1ELb1ELb1EEEEEEEEEvNT_6ParamsE,@"STO_CUDA_ENTRY STV_DEFAULT"
_ZN7cutlass13device_kernelIN5flash11enable_sm90INS1_16FlashAttnFwdSm90INS1_25CollectiveMainloopFwdSm90ILi2EN4cute5tupleIJNS5_1CILi1EEES8_S8_EEENS6_IJNS7_ILi192EEENS7_ILi128EEENS7_ILi96EEEEEELi96ENS_12float_e4m3_tEfNS_4arch4Sm90ELb1ELb0ELb0ELb1ELb1ELb1ELb0ELb1ELb1ELb1ELb0ELb0EEENS1_21CollectiveEpilogueFwdINS6_IJSA_SC_SB_EEES9_NS_10bfloat16_tESG_Li384ELb1ELb1ELb0ELb1EEENS1_36VarlenDynamicPersistentTileSchedulerILi192ELi128ELi384ELi128ELb0ELb1ELb1ELb1ELb1ELb1EEEEEEEEEvNT_6ParamsE:
        /* <DEDUP_REMOVED lines=18> */
.L_x_2171:
[----:B------:R-:W-:Y:S05]  /*0120*/  BSYNC B0 ;  /* 0x0000000000007941 */ /* 0x000fea0003800000 */
.L_x_2170:
        /* <DEDUP_REMOVED lines=41> */
.L_x_2172:
        /* <DEDUP_REMOVED lines=22> */
.L_x_2173:
        /* <DEDUP_REMOVED lines=18> */
.L_x_2174:
        /* <DEDUP_REMOVED lines=22> */
.L_x_2175:
        /* <DEDUP_REMOVED lines=23> */
.L_x_2176:
        /* <DEDUP_REMOVED lines=8> */
.L_x_2179:
        /* <DEDUP_REMOVED lines=26> */
[----:B------:R-:W-:Y:S01]  /*0b30*/  IMAD.IADD R4, R22, 0x1, -R2 ;  /* 0x0000000116047824 */ /* 0x000fe200078e0a02 */
[-C--:B------:R-:W-:Y:S02]  /*0b40*/  LEA.HI R2, R0, R22.reuse, RZ, 0x7 ;  /* 0x0000001600027211 */ /* 0x080fe400078f38ff */
[----:B------:R-:W-:Y:S01]  /*0b50*/  LEA.HI R3, R22, R22, RZ, 0x1 ;  /* 0x0000001616037211 */ /* 0x000fe200078f08ff */
        /* <DEDUP_REMOVED lines=19> */
[----:B------:R-:W-:Y:S01]  /*0c90*/  STL [R1], R24 ;  /* 0x0000001801007387 */ /* 0x000fe20000100800 */
        /* <DEDUP_REMOVED lines=19> */
[----:B------:R-:W-:Y:S01]  /*0dd0*/  LEA.HI R2, R2, R2, RZ, 0x1 ;  /* 0x0000000202027211 */ /* 0x000fe200078f08ff */
[----:B------:R-:W-:Y:S01]  /*0de0*/  VIADD R157, R16, 0x40 ;  /* 0x00000040109d7836 */ /* 0x000fe20000000000 */
        /* <DEDUP_REMOVED lines=14> */
[----:B------:R-:W-:Y:S01]  /*0ed0*/  IMAD.MOV.U32 R19, RZ, RZ, RZ ;  /* 0x000000ffff137224 */ /* 0x000fe200078e00ff */
[----:B------:R-:W-:Y:S01]  /*0ee0*/  IADD3 R4, R18, R5, R4 ;  /* 0x0000000512047210 */ /* 0x000fe20007ffe004 */
[----:B------:R-:W-:Y:S01]  /*0ef0*/  STL [R1+0x78], R20 ;  /* 0x0000781401007387 */ /* 0x000fe20000100800 */
[----:B------:R-:W-:Y:S01]  /*0f00*/  VIADD R5, R24, 0x10 ;  /* 0x0000001018057836 */ /* 0x000fe20000000000 */
[----:B------:R-:W-:-:S02]  /*0f10*/  SHF.R.S32.HI R7, RZ, 0x1f, R157 ;  /* 0x0000001fff077819 */ /* 0x000fc4000001149d */
[----:B------:R0:W-:Y:S01]  /*0f20*/  STL [R1+0x80], R6 ;  /* 0x0000800601007387 */ /* 0x0001e20000100800 */
[----:B------:R-:W-:Y:S02]  /*0f30*/  LOP3.LUT R9, R9, 0x7ffffffc, RZ, 0xc0, !PT ;  /* 0x7ffffffc09097812 */ /* 0x000fe400078ec0ff */
[----:B------:R-:W-:Y:S01]  /*0f40*/  SHF.R.S32.HI R8, RZ, 0x1f, R5 ;  /* 0x0000001fff087819 */ /* 0x000fe20000011405 */
[----:B------:R1:W-:Y:S04]  /*0f50*/  STL [R1+0x74], R4 ;  /* 0x0000740401007387 */ /* 0x0003e80000100800 */
[----:B------:R-:W-:Y:S01]  /*0f60*/  STL [R1+0x7c], R3 ;  /* 0x00007c0301007387 */ /* 0x000fe20000100800 */
[----:B0-----:R-:W-:Y:S01]  /*0f70*/  IMAD.IADD R6, R22, 0x1, -R2 ;  /* 0x0000000116067824 */ /* 0x001fe200078e0a02 */
[----:B------:R-:W-:-:S02]  /*0f80*/  SHF.R.S32.HI R2, RZ, 0x2, R0 ;  /* 0x00000002ff027819 */ /* 0x000fc40000011400 */
        /* <DEDUP_REMOVED lines=12> */
[----:B------:R-:W-:-:S03]  /*1050*/  IMAD.IADD R6, R15, 0x1, -R9 ;  /* 0x000000010f067824 */ /* 0x000fc600078e0a09 */
[----:B------:R-:W-:Y:S01]  /*1060*/  STL [R1+0x70], R8 ;  /* 0x0000700801007387 */ /* 0x000fe20000100800 */
[C---:B0-----:R-:W-:Y:S02]  /*1070*/  VIADD R5, R4.reuse, 0x20 ;  /* 0x0000002004057836 */ /* 0x041fe40000000000 */
[----:B------:R-:W-:Y:S01]  /*1080*/  VIADD R4, R4, 0x40 ;  /* 0x0000004004047836 */ /* 0x000fe20000000000 */
[----:B-1----:R-:W-:-:S05]  /*1090*/  SHF.R.S32.HI R7, RZ, 0x1f, R21 ;  /* 0x0000001fff077819 */ /* 0x002fca0000011415 */
        /* <DEDUP_REMOVED lines=14> */
.L_x_2315:
[----:B0-----:R-:W0:Y:S01]  /*1180*/  LDC.64 R2, c[0x0][0xc88] ;  /* 0x00032200ff027b82 */ /* 0x001e220000000a00 */
[----:B------:R-:W-:Y:S01]  /*1190*/  ULDC.64 UR4, c[0x0][0xa28] ;  /* 0x00028a0000047ab9 */ /* 0x000fe20000000a00 */
[----:B------:R-:W-:Y:S01]  /*11a0*/  ULDC.64 UR8, c[0x0][0xa18] ;  /* 0x0002860000087ab9 */ /* 0x000fe20000000a00 */
[----:B------:R-:W-:Y:S01]  /*11b0*/  ULDC.64 UR6, c[0x0][0xa08] ;  /* 0x0002820000067ab9 */ /* 0x000fe20000000a00 */
[----:B0-----:R-:W-:-:S05]  /*11c0*/  IMAD.WIDE R2, R155, 0x4, R2 ;  /* 0x000000049b027825 */ /* 0x001fca00078e0202 */
[----:B--2---:R-:W2:Y:S01]  /*11d0*/  LDG.E R0, desc[UR42][R2.64] ;  /* 0x0000002a02007981 */ /* 0x004ea2000c1e1900 */
[----:B------:R-:W-:Y:S01]  /*11e0*/  ISETP.NE.U32.AND P2, PT, RZ, UR4, PT ;  /* 0x00000004ff007c0c */ /* 0x000fe2000bf45070 */
[----:B----4-:R-:W-:Y:S01]  /*11f0*/  IMAD.MOV.U32 R9, RZ, RZ, RZ ;  /* 0x000000ffff097224 */ /* 0x010fe200078e00ff */
        /* <DEDUP_REMOVED lines=13> */
[----:B------:R-:W-:Y:S01]  /*12d0*/  ULDC UR4, c[0x0][0x288] ;  /* 0x0000a20000047ab9 */ /* 0x000fe20000000800 */
[----:B------:R-:W-:-:S02]  /*12e0*/  IADD3 R6, P4, R30, UR6, RZ ;  /* 0x000000061e067c10 */ /* 0x000fc4000ff9e0ff */
[----:B-----5:R1:W5:Y:S01]  /*12f0*/  @P2 LDG.E R9, desc[UR42][R2.64] ;  /* 0x0000002a02092981 */ /* 0x020362000c1e1900 */
[----:B------:R-:W-:Y:S01]  /*1300*/  IMAD.U32 R8, RZ, RZ, UR4 ;  /* 0x00000004ff087e24 */ /* 0x000fe2000f8e00ff */
[----:B------:R-:W-:Y:S01]  /*1310*/  IADD3.X R7, R29, UR7, RZ, P4, !PT ;  /* 0x000000071d077c10 */ /* 0x000fe2000a7fe4ff */
[----:B------:R-:W-:Y:S01]  /*1320*/  ULDC.64 UR4, c[0x0][0x418] ;  /* 0x0001060000047ab9 */ /* 0x000fe20000000a00 */
[----:B------:R1:W-:Y:S01]  /*1330*/  STL [R1+0x54], R30 ;  /* 0x0000541e01007387 */ /* 0x0003e20000100800 */
[----:B0-----:R-:W-:-:S03]  /*1340*/  @P1 IADD3 R4, P2, R30, UR8, RZ ;  /* 0x000000081e041c10 */ /* 0x001fc6000ff5e0ff */
[----:B------:R1:W5:Y:S01]  /*1350*/  @P0 LDG.E R67, desc[UR42][R6.64] ;  /* 0x0000002a06430981 */ /* 0x000362000c1e1900 */
[----:B---3--:R-:W-:Y:S01]  /*1360*/  @P1 IADD3.X R5, R29, UR9, RZ, P2, !PT ;  /* 0x000000091d051c10 */ /* 0x008fe200097fe4ff */
[----:B------:R-:W-:Y:S02]  /*1370*/  UISETP.NE.U32.AND UP0, UPT, UR4, URZ, UPT ;  /* 0x0000003f0400728c */ /* 0x000fe4000bf05070 */
[----:B------:R1:W-:Y:S01]  /*1380*/  STL [R1+0x58], R29 ;  /* 0x0000581d01007387 */ /* 0x0003e20000100800 */
[----:B------:R-:W-:Y:S01]  /*1390*/  ULDC.64 UR8, c[0x0][0xa20] ;  /* 0x0002880000087ab9 */ /* 0x000fe20000000a00 */
[----:B------:R-:W-:Y:S02]  /*13a0*/  ULDC UR4, c[0x0][0x424] ;  /* 0x0001090000047ab9 */ /* 0x000fe40000000800 */
[----:B------:R-:W2:Y:S01]  /*13b0*/  @P1 LDG.E R8, desc[UR42][R4.64] ;  /* 0x0000002a04081981 */ /* 0x000ea2000c1e1900 */
[----:B------:R-:W-:Y:S01]  /*13c0*/  UISETP.NE.AND.EX UP0, UPT, UR5, URZ, UPT, UP0 ;  /* 0x0000003f0500728c */ /* 0x000fe2000bf05300 */
[----:B------:R-:W-:-:S02]  /*13d0*/  ISETP.NE.U32.AND P2, PT, RZ, UR8, PT ;  /* 0x00000008ff007c0c */ /* 0x000fc4000bf45070 */
[----:B------:R-:W-:Y:S01]  /*13e0*/  ULDC UR5, c[0x0][0x2f0] ;  /* 0x0000bc0000057ab9 */ /* 0x000fe20000000800 */
[----:B------:R-:W-:Y:S01]  /*13f0*/  USEL UR4, UR4, 0x1, UP0 ;  /* 0x0000000104047887 */ /* 0x000fe20008000000 */
[----:B------:R-:W-:-:S03]  /*1400*/  ISETP.NE.AND.EX P2, PT, RZ, UR9, PT, P2 ;  /* 0x00000009ff007c0c */ /* 0x000fc6000bf45320 */
[----:B------:R-:W-:-:S03]  /*1410*/  UIMAD UR4, UR4, UR5, URZ ;  /* 0x00000005040472a4 */ /* 0x000fc6000f8e023f */
[----:B------:R-:W-:Y:S01]  /*1420*/  ULDC UR5, c[0x0][0x348] ;  /* 0x0000d20000057ab9 */ /* 0x000fe20000000800 */
[----:B------:R-:W-:Y:S01]  /*1430*/  IMAD.MOV.U32 R41, RZ, RZ, R0 ;  /* 0x000000ffff297224 */ /* 0x000fe200078e0000 */
[----:B--2---:R1:W-:Y:S04]  /*1440*/  STL [R1+0x34], R8 ;  /* 0x0000340801007387 */ /* 0x0043e80000100800 */
[----:B------:R1:W-:Y:S01]  /*1450*/  STL [R1+0x50], R154 ;  /* 0x0000509a01007387 */ /* 0x0003e20000100800 */
[----:B------:R-:W-:Y:S05]  /*1460*/  @P1 BRA `(.L_x_2181) ;  /* 0x0000000000281947 */ /* 0x000fea0003800000 */
[----:B------:R-:W-:Y:S02]  /*1470*/  ULDC.64 UR6, c[0x0][0xa00] ;  /* 0x0002800000067ab9 */ /* 0x000fe40000000a00 */
[----:B------:R-:W-:-:S04]  /*1480*/  ISETP.NE.U32.AND P1, PT, RZ, UR6, PT ;  /* 0x00000006ff007c0c */ /* 0x000fc8000bf25070 */
[----:B------:R-:W-:-:S13]  /*1490*/  ISETP.NE.AND.EX P1, PT, RZ, UR7, PT, P1 ;  /* 0x00000007ff007c0c */ /* 0x000fda000bf25310 */
[----:B------:R-:W-:Y:S05]  /*14a0*/  @!P1 BRA `(.L_x_2181) ;  /* 0x0000000000189947 */ /* 0x000fea0003800000 */
[----:B-1----:R-:W0:Y:S02]  /*14b0*/  LDC.64 R2, c[0x0][0xa00] ;  /* 0x00028000ff027b82 */ /* 0x002e240000000a00 */
[----:B0-----:R-:W-:-:S05]  /*14c0*/  IMAD.WIDE R2, R41, 0x4, R2 ;  /* 0x0000000429027825 */ /* 0x001fca00078e0202 */
[----:B------:R-:W2:Y:S04]  /*14d0*/  LDG.E R0, desc[UR42][R2.64] ;  /* 0x0000002a02007981 */ /* 0x000ea8000c1e1900 */
[----:B------:R-:W2:Y:S02]  /*14e0*/  LDG.E R5, desc[UR42][R2.64+0x4] ;  /* 0x0000042a02057981 */ /* 0x000ea4000c1e1900 */
[----:B--2---:R-:W-:-:S05]  /*14f0*/  IMAD.IADD R8, R5, 0x1, -R0 ;  /* 0x0000000105087824 */ /* 0x004fca00078e0a00 */
[----:B------:R0:W-:Y:S02]  /*1500*/  STL [R1+0x34], R8 ;  /* 0x0000340801007387 */ /* 0x0001e40000100800 */
.L_x_2181:
[----:B------:R-:W-:Y:S02]  /*1510*/  IMAD.U32 R40, RZ, RZ, UR5 ;  /* 0x00000005ff287e24 */ /* 0x000fe4000f8e00ff */
[----:B------:R-:W-:Y:S01]  /*1520*/  IMAD.U32 R28, RZ, RZ, UR4 ;  /* 0x00000004ff1c7e24 */ /* 0x000fe2000f8e00ff */
[----:B------:R-:W-:Y:S06]  /*1530*/  @!P2 BRA `(.L_x_2182) ;  /* 0x000000000010a947 */ /* 0x000fec0003800000 */
[----:B-1----:R-:W-:-:S04]  /*1540*/  IADD3 R2, P0, R30, UR8, RZ ;  /* 0x000000081e027c10 */ /* 0x002fc8000ff1e0ff */
[----:B------:R-:W-:-:S05]  /*1550*/  IADD3.X R3, R29, UR9, RZ, P0, !PT ;  /* 0x000000091d037c10 */ /* 0x000fca00087fe4ff */
[----:B------:R2:W5:Y:S01]  /*1560*/  LDG.E R28, desc[UR42][R2.64] ;  /* 0x0000002a021c7981 */ /* 0x000562000c1e1900 */
[----:B------:R-:W-:Y:S05]  /*1570*/  BRA `(.L_x_2183) ;  /* 0x0000000000107947 */ /* 0x000fea0003800000 */
.L_x_2182:
[----:B------:R-:W-:Y:S05]  /*1580*/  @!P0 BRA `(.L_x_2183) ;  /* 0x00000000000c8947 */ /* 0x000fea0003800000 */
[----:B-1----:R-:W2:Y:S04]  /*1590*/  LDG.E R3, desc[UR42][R6.64] ;  /* 0x0000002a06037981 */ /* 0x002ea8000c1e1900 */
[----:B------:R-:W2:Y:S02]  /*15a0*/  LDG.E R28, desc[UR42][R6.64+0x4] ;  /* 0x0000042a061c7981 */ /* 0x000ea4000c1e1900 */
[----:B--2---:R-:W-:-:S07]  /*15b0*/  IMAD.IADD R28, R28, 0x1, -R3 ;  /* 0x000000011c1c7824 */ /* 0x004fce00078e0a03 */
.L_x_2183:
[----:B------:R-:W-:Y:S01]  /*15c0*/  ULDC.64 UR4, c[0x0][0xa10] ;  /* 0x0002840000047ab9 */ /* 0x000fe20000000a00 */
[----:B-1----:R-:W1:Y:S01]  /*15d0*/  LDC R6, c[0x0][0x448] ;  /* 0x00011200ff067b82 */ /* 0x002e620000000800 */
[----:B------:R-:W-:-:S04]  /*15e0*/  ISETP.NE.U32.AND P0, PT, RZ, UR4, PT ;  /* 0x00000004ff007c0c */ /* 0x000fc8000bf05070 */
[----:B------:R-:W-:Y:S01]  /*15f0*/  ISETP.NE.AND.EX P0, PT, RZ, UR5, PT, P0 ;  /* 0x00000005ff007c0c */ /* 0x000fe2000bf05300 */
[----:B------:R-:W-:-:S12]  /*1600*/  ULDC.64 UR4, c[0x0][0xa30] ;  /* 0x00028c0000047ab9 */ /* 0x000fd80000000a00 */
[----:B--2---:R-:W2:Y:S02]  /*1610*/  @P0 LDC.64 R2, c[0x0][0xa10] ;  /* 0x00028400ff020b82 */ /* 0x004ea40000000a00 */
[----:B--2---:R-:W-:-:S05]  /*1620*/  @P0 IMAD.WIDE R2, R41, 0x4, R2 ;  /* 0x0000000429020825 */ /* 0x004fca00078e0202 */
[----:B------:R-:W2:Y:S04]  /*1630*/  @P0 LDG.E R0, desc[UR42][R2.64] ;  /* 0x0000002a02000981 */ /* 0x000ea8000c1e1900 */
[----:B------:R3:W2:Y:S01]  /*1640*/  @P0 LDG.E R7, desc[UR42][R2.64+0x4] ;  /* 0x0000042a02070981 */ /* 0x0006a2000c1e1900 */
[----:B------:R-:W-:Y:S02]  /*1650*/  ISETP.NE.U32.AND P1, PT, RZ, UR4, PT ;  /* 0x00000004ff007c0c */ /* 0x000fe4000bf25070 */
[----:B-----5:R-:W-:Y:S02]  /*1660*/  MOV R24, R28 ;  /* 0x0000001c00187202 */ /* 0x020fe40000000f00 */
[----:B------:R-:W-:-:S13]  /*1670*/  ISETP.NE.AND.EX P1, PT, RZ, UR5, PT, P1 ;  /* 0x00000005ff007c0c */ /* 0x000fda000bf25310 */
[----:B------:R-:W-:-:S04]  /*1680*/  @P1 IADD3 R4, P2, R30, UR4, RZ ;  /* 0x000000041e041c10 */ /* 0x000fc8000ff5e0ff */
[----:B------:R-:W-:-:S05]  /*1690*/  @P1 IADD3.X R5, R29, UR5, RZ, P2, !PT ;  /* 0x000000051d051c10 */ /* 0x000fca00097fe4ff */
[----:B------:R4:W5:Y:S01]  /*16a0*/  @P1 LDG.E R24, desc[UR42][R4.64] ;  /* 0x0000002a04181981 */ /* 0x000962000c1e1900 */
[----:B-1----:R-:W-:Y:S01]  /*16b0*/  ISETP.NE.AND P1, PT, R6, 0x1, PT ;  /* 0x000000010600780c */ /* 0x002fe20003f25270 */
[----:B------:R-:W-:Y:S02]  /*16c0*/  IMAD R10, R153, 0xc0, RZ ;  /* 0x000000c0990a7824 */ /* 0x000fe400078e02ff */
[----:B------:R-:W-:Y:S02]  /*16d0*/  IMAD.IADD R9, R28, 0x1, -R9 ;  /* 0x000000011c097824 */ /* 0x000fe400078e0a09 */
[----:B---3--:R-:W-:Y:S01]  /*16e0*/  VIADD R2, R10, 0xbf ;  /* 0x000000bf0a027836 */ /* 0x008fe20000000000 */
[----:B------:R1:W-:Y:S01]  /*16f0*/  STL [R1+0x30], R10 ;  /* 0x0000300a01007387 */ /* 0x0003e20000100800 */
[----:B------:R-:W-:-:S05]  /*1700*/  IMAD.MOV R25, RZ, RZ, -R9 ;  /* 0x000000ffff197224 */ /* 0x000fca00078e0a09 */
[----:B------:R-:W-:Y:S01]  /*1710*/  VIMNMX R25, RZ, R25, !PT ;  /* 0x00000019ff197248 */ /* 0x000fe20007fe0100 */
[----:B------:R-:W3:Y:S08]  /*1720*/  @P1 LDC R11, c[0x0][0x44c] ;  /* 0x00011300ff0b1b82 */ /* 0x000ef00000000800 */
[----:B------:R-:W0:Y:S01]  /*1730*/  @P1 LDC R3, c[0x0][0x450] ;  /* 0x00011400ff031b82 */ /* 0x000e220000000800 */
[----:B--2---:R-:W-:-:S02]  /*1740*/  @P0 IMAD.IADD R40, R7, 0x1, -R0 ;  /* 0x0000000107280824 */ /* 0x004fc400078e0a00 */
[----:B---3--:R-:W-:-:S04]  /*1750*/  @P1 IMAD.HI.U32 R0, R2, R11, RZ ;  /* 0x0000000b02001227 */ /* 0x008fc800078e00ff */
[----:B----4-:R-:W-:Y:S01]  /*1760*/  IMAD.IADD R4, R9, 0x1, R40 ;  /* 0x0000000109047824 */ /* 0x010fe200078e0228 */
[----:B0-----:R-:W-:-:S03]  /*1770*/  @P1 SHF.R.U32.HI R2, RZ, R3, R0 ;  /* 0x00000003ff021219 */ /* 0x001fc60000011600 */
[C---:B------:R-:W-:Y:S01]  /*1780*/  VIADD R0, R4.reuse, 0x7f ;  /* 0x0000007f04007836 */ /* 0x040fe20000000000 */
[----:B------:R-:W-:Y:S01]  /*1790*/  IADD3 R27, R4, 0x80, -R8 ;  /* 0x00000080041b7810 */ /* 0x000fe20007ffe808 */
[----:B------:R1:W-:Y:S03]  /*17a0*/  STL [R1+0x38], R4 ;  /* 0x0000380401007387 */ /* 0x0003e60000100800 */
[----:B------:R-:W-:Y:S01]  /*17b0*/  SHF.R.S32.HI R3, RZ, 0x1f, R0 ;  /* 0x0000001fff037819 */ /* 0x000fe20000011400 */
[----:B------:R-:W-:-:S03]  /*17c0*/  IMAD.IADD R2, R27, 0x1, R2 ;  /* 0x000000011b027824 */ /* 0x000fc600078e0202 */
[----:B------:R-:W-:Y:S02]  /*17d0*/  LEA.HI R3, R3, R0, RZ, 0x7 ;  /* 0x0000000003037211 */ /* 0x000fe400078f38ff */
[----:B------:R-:W-:Y:S02]  /*17e0*/  SHF.R.S32.HI R5, RZ, 0x1f, R2 ;  /* 0x0000001fff057819 */ /* 0x000fe40000011402 */
[----:B------:R-:W-:Y:S02]  /*17f0*/  SHF.R.S32.HI R26, RZ, 0x7, R3 ;  /* 0x00000007ff1a7819 */ /* 0x000fe40000011403 */
[----:B------:R-:W-:-:S04]  /*1800*/  LEA.HI R5, R5, R2, RZ, 0x7 ;  /* 0x0000000205057211 */ /* 0x000fc800078f38ff */
[----:B------:R-:W-:-:S04]  /*1810*/  SHF.R.S32.HI R5, RZ, 0x7, R5 ;  /* 0x00000007ff057819 */ /* 0x000fc80000011405 */
[----:B------:R-:W-:-:S05]  /*1820*/  VIMNMX R5, R26, R5, PT ;  /* 0x000000051a057248 */ /* 0x000fca0003fe0100 */
[----:B------:R-:W-:-:S05]  /*1830*/  IMAD R5, R5, 0x80, -R9 ;  /* 0x0000008005057824 */ /* 0x000fca00078e0a09 */
[----:B------:R-:W-:-:S04]  /*1840*/  VIMNMX R0, R5, R40, PT ;  /* 0x0000002805007248 */ /* 0x000fc80003fe0100 */
[----:B------:R-:W-:Y:S02]  /*1850*/  ISETP.GT.AND P0, PT, R0, R25, PT ;  /* 0x000000190000720c */ /* 0x000fe40003f04270 */
[----:B------:R-:W-:-:S05]  /*1860*/  SHF.R.U32.HI R25, RZ, 0x7, R25 ;  /* 0x00000007ff197819 */ /* 0x000fca0000011619 */
[----:B------:R-:W-:-:S06]  /*1870*/  IMAD.MOV.U32 R2, RZ, RZ, R25 ;  /* 0x000000ffff027224 */ /* 0x000fcc00078e0019 */
[----:B------:R-:W-:-:S05]  /*1880*/  @P0 VIADD R0, R0, 0x7f ;  /* 0x0000007f00000836 */ /* 0x000fca0000000000 */
[----:B------:R-:W-:-:S04]  /*1890*/  @P0 SHF.R.S32.HI R3, RZ, 0x1f, R0 ;  /* 0x0000001fff030819 */ /* 0x000fc80000011400 */
[----:B------:R-:W-:-:S04]  /*18a0*/  @P0 LEA.HI R3, R3, R0, RZ, 0x7 ;  /* 0x0000000003030211 */ /* 0x000fc800078f38ff */
[----:B------:R-:W-:Y:S02]  /*18b0*/  @P0 SHF.R.S32.HI R2, RZ, 0x7, R3 ;  /* 0x00000007ff020819 */ /* 0x000fe40000011403 */
[----:B------:R-:W-:Y:S02]  /*18c0*/  PLOP3.LUT P0, PT, PT, PT, PT, 0x80, 0x0 ;  /* 0x000000000000781c */ /* 0x000fe40003f0f070 */
[----:B------:R-:W-:-:S13]  /*18d0*/  ISETP.GT.AND P1, PT, R2, R25, PT ;  /* 0x000000190200720c */ /* 0x000fda0003f24270 */
[----:B-1----:R-:W-:Y:S05]  /*18e0*/  @!P1 BRA `(.L_x_2184) ;  /* 0x0000005000789947 */ /* 0x002fea0003800000 */
        /* <DEDUP_REMOVED lines=20> */
.L_x_2186:
[----:B------:R-:W-:Y:S05]  /*1a30*/  BSYNC B6 ;  /* 0x0000000000067941 */ /* 0x000fea0003800000 */
.L_x_2185:
        /* <DEDUP_REMOVED lines=20> */
.L_x_2188:
[----:B------:R-:W-:Y:S05]  /*1b80*/  BSYNC B6 ;  /* 0x0000000000067941 */ /* 0x000fea0003800000 */
.L_x_2187:
[----:B------:R-:W2:Y:S01]  /*1b90*/  LDL.64 R32, [R1] ;  /* 0x0000000001207983 */ /* 0x000ea20000100a00 */
[----:B------:R-:W-:Y:S01]  /*1ba0*/  ULDC.64 UR4, c[0x0][0x9f8] ;  /* 0x00027e0000047ab9 */ /* 0x000fe20000000a00 */
[----:B------:R-:W0:Y:S02]  /*1bb0*/  LDC R55, c[0x0][0x3f4] ;  /* 0x0000fd00ff377b82 */ /* 0x000e240000000800 */
[----:B------:R-:W2:Y:S01]  /*1bc0*/  LDL.64 R20, [R1] ;  /* 0x0000000001147983 */ /* 0x000ea20000100a00 */
[----:B------:R-:W-:-:S03]  /*1bd0*/  ISETP.NE.U32.AND P0, PT, RZ, UR4, PT ;  /* 0x00000004ff007c0c */ /* 0x000fc6000bf05070 */
[----:B------:R-:W3:Y:S01]  /*1be0*/  LDL R15, [R1+0x18] ;  /* 0x00001800010f7983 */ /* 0x000ee20000100800 */
[----:B------:R-:W-:Y:S01]  /*1bf0*/  ISETP.NE.AND.EX P0, PT, RZ, UR5, PT, P0 ;  /* 0x00000005ff007c0c */ /* 0x000fe2000bf05300 */
[----:B------:R-:W1:Y:S02]  /*1c00*/  LDC.64 R6, c[0x0][0x3f8] ;  /* 0x0000fe00ff067b82 */ /* 0x000e640000000a00 */
[----:B------:R-:W4:Y:S06]  /*1c10*/  LDL R12, [R1+0x78] ;  /* 0x00007800010c7983 */ /* 0x000f2c0000100800 */
[----:B------:R-:W1:Y:S04]  /*1c20*/  LDC.64 R4, c[0x0][0x408] ;  /* 0x00010200ff047b82 */ /* 0x000e680000000a00 */
[----:B------:R-:W-:Y:S01]  /*1c30*/  @P0 IADD3 R8, P1, R30, UR4, RZ ;  /* 0x000000041e080c10 */ /* 0x000fe2000ff3e0ff */
[----:B------:R-:W-:Y:S01]  /*1c40*/  VIADD R68, R16, 0x20 ;  /* 0x0000002010447836 */ /* 0x000fe20000000000 */
[----:B------:R-:W-:-:S02]  /*1c50*/  ULDC UR4, c[0x0][0x2f4] ;  /* 0x0000bd0000047ab9 */ /* 0x000fc40000000800 */
[----:B------:R-:W-:-:S05]  /*1c60*/  @P0 IADD3.X R9, R29, UR5, RZ, P1, !PT ;  /* 0x000000051d090c10 */ /* 0x000fca0008ffe4ff */
[----:B------:R0:W4:Y:S01]  /*1c70*/  @P0 LDG.E R41, desc[UR42][R8.64] ;  /* 0x0000002a08290981 */ /* 0x000122000c1e1900 */
[----:B------:R-:W-:Y:S01]  /*1c80*/  ISETP.GE.AND P1, PT, R68, UR4, PT ;  /* 0x0000000444007c0c */ /* 0x000fe2000bf26270 */
[----:B------:R-:W0:Y:S01]  /*1c90*/  S2R R29, SR_TID.X ;  /* 0x00000000001d7919 */ /* 0x000e220000002100 */
[----:B--2---:R-:W-:Y:S02]  /*1ca0*/  IMAD.MOV.U32 R20, RZ, RZ, R32 ;  /* 0x000000ffff147224 */ /* 0x004fe400078e0020 */
[----:B0-----:R-:W-:-:S03]  /*1cb0*/  VIADD R31, R29, 0xffffff80 ;  /* 0xffffff801d1f7836 */ /* 0x001fc60000000000 */
[----:B------:R-:W-:-:S05]  /*1cc0*/  SHF.R.S32.HI R21, RZ, 0x1f, R20 ;  /* 0x0000001fff157819 */ /* 0x000fca0000011414 */
[----:B------:R0:W-:Y:S04]  /*1cd0*/  STL [R1+0x4], R21 ;  /* 0x0000041501007387 */ /* 0x0001e80000100800 */
[----:B------:R-:W2:Y:S01]  /*1ce0*/  LDL R14, [R1+0x28] ;  /* 0x00002800010e7983 */ /* 0x000ea20000100800 */
[----:B------:R-:W-:Y:S02]  /*1cf0*/  LEA.HI R29, R31, R31, RZ, 0x1 ;  /* 0x0000001f1f1d7211 */ /* 0x000fe400078f08ff */
[----:B------:R-:W-:Y:S02]  /*1d00*/  SEL R3, RZ, 0xffffffff, P1 ;  /* 0xffffffffff037807 */ /* 0x000fe40000800000 */
[----:B------:R-:W-:Y:S02]  /*1d10*/  ISETP.GE.AND P0, PT, R16, UR4, PT ;  /* 0x0000000410007c0c */ /* 0x000fe4000bf06270 */
[----:B------:R-:W-:Y:S01]  /*1d20*/  SHF.R.S32.HI R29, RZ, 0x1, R29 ;  /* 0x00000001ff1d7819 */ /* 0x000fe2000001141d */
[----:B------:R-:W-:Y:S01]  /*1d30*/  IMAD.SHL.U32 R9, R3, 0x2, RZ ;  /* 0x0000000203097824 */ /* 0x000fe200078e00ff */
[----:B------:R-:W-:-:S02]  /*1d40*/  SEL R0, RZ, 0x1, P0 ;  /* 0x00000001ff007807 */ /* 0x000fc40000000000 */
[----:B------:R-:W-:Y:S02]  /*1d50*/  SHF.R.S32.HI R3, RZ, 0x1f, R29 ;  /* 0x0000001fff037819 */ /* 0x000fe4000001141d */
[-C--:B------:R-:W-:Y:S01]  /*1d60*/  ISETP.GE.AND P2, PT, R68, R55.reuse, PT ;  /* 0x000000374400720c */ /* 0x080fe20003f46270 */
[----:B------:R-:W2:Y:S01]  /*1d70*/  S2R R30, SR_TID.X ;  /* 0x00000000001e7919 */ /* 0x000ea20000002100 */
[----:B------:R-:W-:Y:S01]  /*1d80*/  ISETP.GE.AND P3, PT, R16, R55, PT ;  /* 0x000000371000720c */ /* 0x000fe20003f66270 */
[----:B-1----:R-:W-:Y:S01]  /*1d90*/  IMAD R8, R3, R6, RZ ;  /* 0x0000000603087224 */ /* 0x002fe200078e02ff */
[----:B------:R-:W-:Y:S01]  /*1da0*/  LOP3.LUT R0, R9, 0x2, R0, 0xe2, !PT ;  /* 0x0000000209007812 */ /* 0x000fe200078ee200 */
[----:B------:R-:W-:Y:S01]  /*1db0*/  IMAD R10, R3, R4, RZ ;  /* 0x00000004030a7224 */ /* 0x000fe200078e02ff */
[C---:B------:R-:W-:Y:S02]  /*1dc0*/  SEL R9, R55.reuse, RZ, P2 ;  /* 0x000000ff37097207 */ /* 0x040fe40001000000 */
[----:B------:R-:W-:-:S03]  /*1dd0*/  SEL R3, R55, RZ, P3 ;  /* 0x000000ff37037207 */ /* 0x000fc60001800000 */
[----:B------:R-:W-:Y:S02]  /*1de0*/  IMAD.IADD R9, R68, 0x1, R9 ;  /* 0x0000000144097824 */ /* 0x000fe400078e0209 */
[----:B------:R-:W-:Y:S02]  /*1df0*/  IMAD.IADD R3, R16, 0x1, R3 ;  /* 0x0000000110037824 */ /* 0x000fe400078e0203 */
[C---:B------:R-:W-:Y:S01]  /*1e00*/  IMAD R13, R29.reuse, R5, R10 ;  /* 0x000000051d0d7224 */ /* 0x040fe200078e020a */
[----:B------:R-:W-:Y:S01]  /*1e10*/  SHF.R.S32.HI R10, RZ, 0x1f, R9 ;  /* 0x0000001fff0a7819 */ /* 0x000fe20000011409 */
[C---:B------:R-:W-:Y:S01]  /*1e20*/  IMAD R11, R29.reuse, R7, R8 ;  /* 0x000000071d0b7224 */ /* 0x040fe200078e0208 */
[----:B------:R-:W-:Y:S02]  /*1e30*/  SHF.R.S32.HI R17, RZ, 0x1f, R16 ;  /* 0x0000001fff117819 */ /* 0x000fe40000011410 */
[----:B------:R-:W-:Y:S02]  /*1e40*/  SHF.R.S32.HI R8, RZ, 0x1f, R3 ;  /* 0x0000001fff087819 */ /* 0x000fe40000011403 */
[----:B------:R-:W-:Y:S01]  /*1e50*/  LEA.HI R65, R10, R9, RZ, 0x4 ;  /* 0x000000090a417211 */ /* 0x000fe200078f20ff */
[----:B------:R-:W-:Y:S01]  /*1e60*/  IMAD.WIDE.U32 R46, R29, R6, R20 ;  /* 0x000000061d2e7225 */ /* 0x000fe200078e0014 */
[----:B------:R-:W-:-:S02]  /*1e70*/  LEA.HI R66, R8, R3, RZ, 0x4 ;  /* 0x0000000308427211 */ /* 0x000fc400078f20ff */
[----:B------:R-:W-:Y:S01]  /*1e80*/  LEA.HI R9, R10, R9, RZ, 0x5 ;  /* 0x000000090a097211 */ /* 0x000fe200078f28ff */
[----:B------:R-:W-:Y:S01]  /*1e90*/  IMAD.WIDE.U32 R44, R29, R6, R16 ;  /* 0x000000061d2c7225 */ /* 0x000fe200078e0010 */
[----:B------:R-:W-:-:S03]  /*1ea0*/  LEA.HI R3, R8, R3, RZ, 0x5 ;  /* 0x0000000308037211 */ /* 0x000fc600078f28ff */
[----:B------:R-:W-:Y:S01]  /*1eb0*/  IMAD.IADD R47, R47, 0x1, R11 ;  /* 0x000000012f2f7824 */ /* 0x000fe200078e020b */
[----:B------:R-:W-:Y:S01]  /*1ec0*/  SHF.L.U32 R8, R3, 0x7, RZ ;  /* 0x0000000703087819 */ /* 0x000fe200000006ff */
[----:B------:R-:W-:Y:S01]  /*1ed0*/  IMAD.IADD R45, R11, 0x1, R45 ;  /* 0x000000010b2d7824 */ /* 0x000fe200078e022d */
[----:B-----5:R-:W-:Y:S01]  /*1ee0*/  SHF.R.S32.HI R11, RZ, 0x1f, R24 ;  /* 0x0000001fff0b7819 */ /* 0x020fe20000011418 */
[----:B------:R-:W-:Y:S01]  /*1ef0*/  IMAD.SHL.U32 R10, R9, 0x80, RZ ;  /* 0x00000080090a7824 */ /* 0x000fe200078e00ff */
[----:B---3--:R-:W-:Y:S01]  /*1f00*/  LOP3.LUT R3, R15, 0x10, R66, 0xf8, !PT ;  /* 0x000000100f037812 */ /* 0x008fe200078ef842 */
[-C--:B------:R-:W-:Y:S01]  /*1f10*/  IMAD.WIDE.U32 R42, R29, R4.reuse, R20 ;  /* 0x000000041d2a7225 */ /* 0x080fe200078e0014 */
[----:B------:R-:W-:Y:S02]  /*1f20*/  LOP3.LUT R9, R15, 0x10, R65, 0xf8, !PT ;  /* 0x000000100f097812 */ /* 0x000fe400078ef841 */
[----:B------:R-:W-:Y:S01]  /*1f30*/  LEA.HI R15, R31, R31, RZ, 0x1 ;  /* 0x0000001f1f0f7211 */ /* 0x000fe200078f08ff */
[----:B0-----:R-:W-:Y:S01]  /*1f40*/  IMAD.WIDE.U32 R20, R29, R4, R16 ;  /* 0x000000041d147225 */ /* 0x001fe200078e0010 */
[----:B------:R-:W-:-:S02]  /*1f50*/  LOP3.LUT R8, R8, 0xfffff000, RZ, 0xc0, !PT ;  /* 0xfffff00008087812 */ /* 0x000fc400078ec0ff */
[-C--:B----4-:R-:W-:Y:S02]  /*1f60*/  LOP3.LUT R3, R3, R12.reuse, RZ, 0x3c, !PT ;  /* 0x0000000c03037212 */ /* 0x090fe400078e3cff */
[----:B------:R-:W-:Y:S02]  /*1f70*/  LOP3.LUT R10, R10, 0xfffff000, RZ, 0xc0, !PT ;  /* 0xfffff0000a0a7812 */ /* 0x000fe400078ec0ff */
[----:B------:R-:W-:Y:S01]  /*1f80*/  LOP3.LUT R9, R9, R12, RZ, 0x3c, !PT ;  /* 0x0000000c09097212 */ /* 0x000fe200078e3cff */
[----:B------:R-:W-:Y:S01]  /*1f90*/  IMAD R12, R11, R6, RZ ;  /* 0x000000060b0c7224 */ /* 0x000fe200078e02ff */
[----:B------:R-:W-:Y:S01]  /*1fa0*/  LOP3.LUT R15, R15, 0xfffffffe, RZ, 0xc0, !PT ;  /* 0xfffffffe0f0f7812 */ /* 0x000fe200078ec0ff */
[----:B------:R-:W-:Y:S02]  /*1fb0*/  IMAD.IADD R43, R43, 0x1, R13 ;  /* 0x000000012b2b7824 */ /* 0x000fe400078e020d */
[----:B------:R-:W-:Y:S02]  /*1fc0*/  IMAD.IADD R21, R13, 0x1, R21 ;  /* 0x000000010d157824 */ /* 0x000fe400078e0215 */
[----:B------:R-:W-:-:S02]  /*1fd0*/  IMAD R11, R11, R4, RZ ;  /* 0x000000040b0b7224 */ /* 0x000fc400078e02ff */
[C---:B------:R-:W-:Y:S02]  /*1fe0*/  IMAD R51, R24.reuse, R7, R12 ;  /* 0x0000000718337224 */ /* 0x040fe400078e020c */
[----:B------:R-:W-:Y:S01]  /*1ff0*/  IMAD.WIDE.U32 R46, R24, R6, R46 ;  /* 0x00000006182e7225 */ /* 0x000fe200078e002e */
[----:B------:R-:W-:-:S03]  /*2000*/  LOP3.LUT R54, R0, 0x1, RZ, 0xc0, !PT ;  /* 0x0000000100367812 */ /* 0x000fc600078ec0ff */
[----:B------:R-:W-:Y:S01]  /*2010*/  IMAD.WIDE.U32 R44, R24, R6, R44 ;  /* 0x00000006182c7225 */ /* 0x000fe200078e002c */
[----:B------:R-:W-:-:S03]  /*2020*/  LOP3.LUT R53, R0, 0x2, RZ, 0xc0, !PT ;  /* 0x0000000200357812 */ /* 0x000fc600078ec0ff */
[C---:B------:R-:W-:Y:S02]  /*2030*/  IMAD R11, R24.reuse, R5, R11 ;  /* 0x00000005180b7224 */ /* 0x040fe400078e020b */
[----:B------:R-:W-:-:S04]  /*2040*/  IMAD.WIDE.U32 R42, R24, R4, R42 ;  /* 0x00000004182a7225 */ /* 0x000fc800078e002a */
[----:B------:R-:W-:-:S04]  /*2050*/  IMAD.WIDE.U32 R20, R24, R4, R20 ;  /* 0x0000000418147225 */ /* 0x000fc800078e0014 */
[----:B------:R-:W-:Y:S01]  /*2060*/  IMAD.IADD R15, R31, 0x1, -R15 ;  /* 0x000000011f0f7824 */ /* 0x000fe200078e0a0f */
[----:B------:R-:W-:Y:S01]  /*2070*/  SHF.L.U64.HI R62, R6, 0x7, R7 ;  /* 0x00000007063e7819 */ /* 0x000fe20000010207 */
[----:B------:R-:W-:Y:S01]  /*2080*/  IMAD.IADD R52, R47, 0x1, R51 ;  /* 0x000000012f347824 */ /* 0x000fe200078e0233 */
[----:B------:R-:W-:Y:S01]  /*2090*/  SHF.L.U64.HI R60, R4, 0x7, R5 ;  /* 0x00000007043c7819 */ /* 0x000fe20000010205 */
[----:B------:R-:W-:Y:S01]  /*20a0*/  IMAD.IADD R67, R67, 0x1, R28 ;  /* 0x0000000143437824 */ /* 0x000fe200078e021c */
[----:B------:R-:W-:Y:S01]  /*20b0*/  SHF.R.S32.HI R58, RZ, 0x1f, R154 ;  /* 0x0000001fff3a7819 */ /* 0x000fe2000001149a */
[----:B------:R-:W-:Y:S01]  /*20c0*/  IMAD.SHL.U32 R61, R6, 0x80, RZ ;  /* 0x00000080063d7824 */ /* 0x000fe200078e00ff */
[----:B------:R-:W-:Y:S01]  /*20d0*/  ISETP.GE.AND P1, PT, R157, UR4, PT ;  /* 0x000000049d007c0c */ /* 0x000fe2000bf26270 */
[----:B------:R-:W-:Y:S01]  /*20e0*/  IMAD.SHL.U32 R59, R4, 0x80, RZ ;  /* 0x00000080043b7824 */ /* 0x000fe200078e00ff */
[----:B------:R-:W-:Y:S01]  /*20f0*/  LOP3.LUT R48, R66, 0xfffffff0, RZ, 0xc0, !PT ;  /* 0xfffffff042307812 */ /* 0x000fe200078ec0ff */
[----:B------:R-:W-:Y:S01]  /*2100*/  IMAD R57, R15, 0xc0, R29 ;  /* 0x000000c00f397824 */ /* 0x000fe200078e021d */
[----:B------:R-:W-:Y:S01]  /*2110*/  SHF.R.S32.HI R0, RZ, 0x1f, R41 ;  /* 0x0000001fff007819 */ /* 0x000fe20000011429 */
[----:B------:R-:W-:-:S02]  /*2120*/  IMAD.SHL.U32 R55, R55, 0x2, RZ ;  /* 0x0000000237377824 */ /* 0x000fc400078e00ff */
[----:B------:R-:W-:Y:S02]  /*2130*/  IMAD.IADD R51, R51, 0x1, R45 ;  /* 0x0000000133337824 */ /* 0x000fe400078e022d */
[----:B------:R-:W-:Y:S02]  /*2140*/  IMAD.IADD R50, R43, 0x1, R11 ;  /* 0x000000012b327824 */ /* 0x000fe400078e020b */
[----:B------:R-:W-:Y:S01]  /*2150*/  IMAD.IADD R49, R11, 0x1, R21 ;  /* 0x000000010b317824 */ /* 0x000fe200078e0215 */
[--C-:B--2---:R-:W-:Y:S02]  /*2160*/  IADD3 R64, R3, R8, R14.reuse ;  /* 0x0000000803407210 */ /* 0x104fe40007ffe00e */
[----:B------:R-:W-:Y:S02]  /*2170*/  IADD3 R63, R9, R10, R14 ;  /* 0x0000000a093f7210 */ /* 0x000fe40007ffe00e */
[----:B------:R-:W-:Y:S02]  /*2180*/  SHF.R.U32.HI R14, RZ, 0x7, R30 ;  /* 0x00000007ff0e7819 */ /* 0x000fe4000001161e */
[----:B------:R-:W-:-:S03]  /*2190*/  LOP3.LUT R3, R65, 0xfffffff0, RZ, 0xc0, !PT ;  /* 0xfffffff041037812 */ /* 0x000fc600078ec0ff */
[----:B------:R-:W-:-:S07]  /*21a0*/  VIADD R56, R14, 0x8 ;  /* 0x000000080e387836 */ /* 0x000fce0000000000 */
.L_x_2231:
        /* <DEDUP_REMOVED lines=47> */
[----:B------:R-:W-:Y:S02]  /*24a0*/  IMAD.IADD R5, R5, 0x1, R7 ;  /* 0x0000000105057824 */ /* 0x000fe400078e0207 */
[C---:B------:R-:W-:Y:S01]  /*24b0*/  IMAD R7, R79.reuse, UR5, R6 ;  /* 0x000000054f077c24 */ /* 0x040fe2000f8e0206 */
[----:B------:R-:W-:Y:S01]  /*24c0*/  SHF.R.S32.HI R6, RZ, 0x1f, R2 ;  /* 0x0000001fff067819 */ /* 0x000fe20000011402 */
[----:B------:R-:W-:Y:S01]  /*24d0*/  IMAD.WIDE.U32 R4, R79, UR4, R4 ;  /* 0x000000044f047c25 */ /* 0x000fe2000f8e0004 */
[----:B------:R-:W-:-:S03]  /*24e0*/  ULDC.64 UR4, c[0x0][0x308] ;  /* 0x0000c20000047ab9 */ /* 0x000fc60000000a00 */
[----:B------:R-:W-:Y:S02]  /*24f0*/  IMAD.IADD R5, R5, 0x1, R7 ;  /* 0x0000000105057824 */ /* 0x000fe400078e0207 */
[----:B------:R-:W-:Y:S02]  /*2500*/  IMAD R7, R58, UR4, RZ ;  /* 0x000000043a077c24 */ /* 0x000fe4000f8e02ff */
[----:B------:R-:W-:-:S04]  /*2510*/  IMAD.WIDE.U32 R4, R154, UR4, R4 ;  /* 0x000000049a047c25 */ /* 0x000fc8000f8e0004 */
[----:B------:R-:W-:Y:S01]  /*2520*/  IMAD R7, R154, UR5, R7 ;  /* 0x000000059a077c24 */ /* 0x000fe2000f8e0207 */
[----:B------:R-:W-:Y:S01]  /*2530*/  ULDC.64 UR4, c[0x0][0x2e8] ;  /* 0x0000ba0000047ab9 */ /* 0x000fe20000000a00 */
[----:B------:R-:W-:Y:S01]  /*2540*/  IMAD R15, R6, R59, R10 ;  /* 0x0000003b060f7224 */ /* 0x000fe200078e020a */
[----:B------:R-:W-:Y:S01]  /*2550*/  IADD3 R83, P5, R4, UR4, RZ ;  /* 0x0000000404537c10 */ /* 0x000fe2000ffbe0ff */
[----:B------:R-:W-:Y:S02]  /*2560*/  IMAD R71, R12, -0x80, R40 ;  /* 0xffffff800c477824 */ /* 0x000fe400078e0228 */
[----:B------:R-:W-:Y:S01]  /*2570*/  IMAD R9, R6, R61, R8 ;  /* 0x0000003d06097224 */ /* 0x000fe200078e0208 */
[----:B------:R-:W-:Y:S01]  /*2580*/  IADD3.X R82, R5, UR5, R7, P5, !PT ;  /* 0x0000000505527c10 */ /* 0x000fe2000affe407 */
        /* <DEDUP_REMOVED lines=19> */
[----:B------:R-:W2:Y:S01]  /*26c0*/  LDL.64 R72, [R1] ;  /* 0x0000000001487983 */ /* 0x000ea20000100a00 */
        /* <DEDUP_REMOVED lines=23> */
.L_x_2193:
[----:B------:R-:W-:Y:S05]  /*2840*/  BSYNC B1 ;  /* 0x0000000000017941 */ /* 0x000fea0003800000 */
.L_x_2192:
        /* <DEDUP_REMOVED lines=10> */
.L_x_2194:
[----:B------:R-:W2:Y:S01]  /*28f0*/  LDL R4, [R1+0x8] ;  /* 0x0000080001047983 */ /* 0x000ea20000100800 */
[----:B------:R-:W-:Y:S01]  /*2900*/  IMAD R69, R19, 0x8, R18 ;  /* 0x0000000813457824 */ /* 0x000fe200078e0212 */
[----:B------:R-:W-:Y:S01]  /*2910*/  BSSY B1, `(.L_x_2195) ;  /* 0x0000004000017945 */ /* 0x000fe20003800000 */
[----:B--2---:R-:W-:-:S04]  /*2920*/  SHF.L.U32 R80, R4, 0x1f, RZ ;  /* 0x0000001f04507819 */ /* 0x004fc800000006ff */
[----:B------:R-:W1:Y:S02]  /*2930*/  SYNCS.PHASECHK.TRANS64.TRYWAIT P6, [R69+URZ+0x19c90], R80 ;  /* 0x019c9050450075a7 */ /* 0x000e6400080c017f */
[----:B-1----:R-:W-:Y:S05]  /*2940*/  @!P6 BRA `(.L_x_2196) ;  /* 0x0000019400f8e947 */ /* 0x002fea0003800000 */
.L_x_2458:
[----:B------:R-:W-:Y:S05]  /*2950*/  BSYNC B1 ;  /* 0x0000000000017941 */ /* 0x000fea0003800000 */
.L_x_2195:
[----:B------:R-:W-:-:S03]  /*2960*/  UMOV UR4, 0xffffffff ;  /* 0xffffffff00047882 */ /* 0x000fc60000000000 */
[----:B------:R-:W-:Y:S05]  /*2970*/  BRA.DIV UR4, `(.L_x_2197) ;  /* 0x0000019a04007947 */ /* 0x000fea000b800000 */
[----:B------:R2:W3:Y:S04]  /*2980*/  SHFL.IDX PT, R39, R82, RZ, 0x1e1f ;  /* 0x001e1fff52277589 */ /* 0x0004e800000e0000 */
[----:B------:R2:W4:Y:S02]  /*2990*/  SHFL.IDX PT, R14, R83, RZ, 0x1e1f ;  /* 0x001e1fff530e7589 */ /* 0x00052400000e0000 */
.L_x_2462:
[----:B------:R-:W-:Y:S05]  /*29a0*/  @P5 BRA `(.L_x_2198) ;  /* 0x0000003800ec5947 */ /* 0x000fea0003800000 */
[----:B------:R-:W-:Y:S01]  /*29b0*/  ISETP.NE.AND P5, PT, R54, RZ, PT ;  /* 0x000000ff3600720c */ /* 0x000fe20003fa5270 */
[----:B------:R-:W-:-:S12]  /*29c0*/  BSSY B1, `(.L_x_2199) ;  /* 0x0000072000017945 */ /* 0x000fd80003800000 */
[----:B------:R-:W-:Y:S05]  /*29d0*/  @!P5 BRA `(.L_x_2200) ;  /* 0x0000000400c0d947 */ /* 0x000fea0003800000 */
[----:B0-----:R-:W5:Y:S01]  /*29e0*/  LDL.64 R12, [R1] ;  /* 0x00000000010c7983 */ /* 0x001f620000100a00 */
        /* <DEDUP_REMOVED lines=68> */
[----:B------:R-:W-:Y:S01]  /*2e30*/  HADD2.F32 R89, -RZ, R87.H1_H1 ;  /* 0x30000057ff597230 */ /* 0x000fe20000004100 */
[----:B------:R-:W-:Y:S02]  /*2e40*/  F2FP.F16.E4M3.UNPACK_B R37, R6.H1 ;  /* 0x00000006ff25723e */ /* 0x000fe400030006ff */
        /* <DEDUP_REMOVED lines=12> */
[----:B------:R-:W-:Y:S01]  /*2f10*/  FMUL.FTZ R88, R37, R88 ;  /* 0x0000005825587220 */ /* 0x000fe20000410000 */
        /* <DEDUP_REMOVED lines=10> */
[--C-:B------:R-:W-:Y:S01]  /*2fc0*/  HADD2.F32 R7, -RZ, R6.reuse.H0_H0 ;  /* 0x20000006ff077230 */ /* 0x100fe20000004100 */
[----:B------:R-:W-:Y:S01]  /*2fd0*/  F2FP.SATFINITE.E4M3.F32.PACK_AB_MERGE_C R4, R34, R15, R36 ;  /* 0x0000000f2204723e */ /* 0x000fe20004807024 */
[----:B------:R-:W-:-:S02]  /*2fe0*/  HADD2.F32 R6, -RZ, R6.H1_H1 ;  /* 0x30000006ff067230 */ /* 0x000fc40000004100 */
[-C--:B------:R-:W-:Y:S01]  /*2ff0*/  FMUL.FTZ R88, R37, R82.reuse ;  /* 0x0000005225587220 */ /* 0x080fe20000410000 */
[----:B------:R-:W-:Y:S02]  /*3000*/  HADD2.F32 R86, -RZ, R86.H0_H0 ;  /* 0x20000056ff567230 */ /* 0x000fe40000004100 */
[----:B------:R-:W-:Y:S01]  /*3010*/  FMUL.FTZ R92, R13, R82 ;  /* 0x000000520d5c7220 */ /* 0x000fe20000410000 */
[----:B------:R-:W-:Y:S02]  /*3020*/  HADD2.F32 R84, -RZ, R84.H0_H0 ;  /* 0x20000054ff547230 */ /* 0x000fe40000004100 */
[----:B------:R-:W-:Y:S02]  /*3030*/  HADD2.F32 R83, -RZ, R83.H0_H0 ;  /* 0x20000053ff537230 */ /* 0x000fe40000004100 */
[CC--:B------:R-:W-:Y:S01]  /*3040*/  FMUL.FTZ R82, R6.reuse, R86.reuse ;  /* 0x0000005606527220 */ /* 0x0c0fe20000410000 */
[----:B------:R-:W-:Y:S01]  /*3050*/  FMUL.FTZ R75, R7, R86 ;  /* 0x00000056074b7220 */ /* 0x000fe20000410000 */
[-C--:B------:R-:W-:Y:S01]  /*3060*/  FFMA.FTZ R88, R13, R84.reuse, -R88 ;  /* 0x000000540d587223 */ /* 0x080fe20000010858 */
[----:B------:R-:W-:Y:S01]  /*3070*/  FFMA.FTZ R37, R37, R84, R92 ;  /* 0x0000005425257223 */ /* 0x000fe2000001005c */
[-C--:B------:R-:W-:Y:S01]  /*3080*/  FFMA.FTZ R82, R7, R83.reuse, -R82 ;  /* 0x0000005307527223 */ /* 0x080fe20000010852 */
[----:B------:R-:W-:-:S03]  /*3090*/  FFMA.FTZ R75, R6, R83, R75 ;  /* 0x00000053064b7223 */ /* 0x000fc6000001004b */
[----:B------:R-:W-:Y:S02]  /*30a0*/  F2FP.SATFINITE.E4M3.F32.PACK_AB_MERGE_C R7, R37, R88, R12 ;  /* 0x000000582507723e */ /* 0x000fe4000480700c */
[----:B------:R-:W-:-:S07]  /*30b0*/  F2FP.SATFINITE.E4M3.F32.PACK_AB_MERGE_C R6, R75, R82, R85 ;  /* 0x000000524b06723e */ /* 0x000fce0004807055 */
.L_x_2202:
[----:B------:R-:W-:Y:S05]  /*30c0*/  BSYNC B2 ;  /* 0x0000000000027941 */ /* 0x000fea0003800000 */
.L_x_2201:
[----:B------:R0:W-:Y:S02]  /*30d0*/  ST.E.128 desc[UR42][R10.64], R4 ;  /* 0x000000040a007985 */ /* 0x0001e4000c101d2a */
.L_x_2200:
[----:B------:R-:W-:Y:S05]  /*30e0*/  BSYNC B1 ;  /* 0x0000000000017941 */ /* 0x000fea0003800000 */
.L_x_2199:
        /* <DEDUP_REMOVED lines=21> */
[----:B------:R-:W-:-:S02]  /*3240*/  LOP3.LUT R12, R12, 0xff00, R13, 0xf8, !PT ;  /* 0x0000ff000c0c7812 */ /* 0x000fc400078ef80d */
[----:B------:R-:W-:Y:S01]  /*3250*/  SHF.L.U32 R13, R32, 0x10, RZ ;  /* 0x00000010200d7819 */ /* 0x000fe200000006ff */
[----:B------:R-:W-:Y:S01]  /*3260*/  IMAD.U32 R33, R33, 0x10000, RZ ;  /* 0x0001000021217824 */ /* 0x000fe200078e00ff */
[----:B------:R-:W-:Y:S02]  /*3270*/  LOP3.LUT R30, R30, 0xff00, R31, 0xf8, !PT ;  /* 0x0000ff001e1e7812 */ /* 0x000fe400078ef81f */
        /* <DEDUP_REMOVED lines=90> */
.L_x_2206:
[----:B------:R-:W-:Y:S05]  /*3820*/  BSYNC B2 ;  /* 0x0000000000027941 */ /* 0x000fea0003800000 */
.L_x_2205:
[----:B--2---:R0:W-:Y:S02]  /*3830*/  ST.E.128 desc[UR42][R10.64], R4 ;  /* 0x000000040a007985 */ /* 0x0041e4000c101d2a */
.L_x_2204:
[----:B------:R-:W-:Y:S05]  /*3840*/  BSYNC B1 ;  /* 0x0000000000017941 */ /* 0x000fea0003800000 */
.L_x_2203:
        /* <DEDUP_REMOVED lines=9> */
[----:B------:R-:W-:Y:S01]  /*38e0*/  SHF.R.U32.HI R14, RZ, 0x8, R29 ;  /* 0x00000008ff0e7819 */ /* 0x000fe2000001161d */
[----:B------:R-:W-:Y:S01]  /*38f0*/  IMAD.MOV.U32 R8, RZ, RZ, R4 ;  /* 0x000000ffff087224 */ /* 0x000fe200078e0004 */
[--C-:B------:R-:W-:Y:S02]  /*3900*/  SHF.R.U32.HI R12, RZ, 0x8, R9.reuse ;  /* 0x00000008ff0c7819 */ /* 0x100fe40000011609 */
[----:B------:R-:W-:Y:S01]  /*3910*/  SHF.R.U32.HI R30, RZ, 0x10, R9 ;  /* 0x00000010ff1e7819 */ /* 0x000fe20000011609 */
[----:B------:R-:W-:Y:S01]  /*3920*/  IMAD.SHL.U32 R14, R14, 0x100, RZ ;  /* 0x000001000e0e7824 */ /* 0x000fe200078e00ff */
[----:B------:R-:W-:Y:S01]  /*3930*/  LOP3.LUT R13, R9, 0xff0000ff, RZ, 0xc0, !PT ;  /* 0xff0000ff090d7812 */ /* 0x000fe200078ec0ff */
[----:B------:R-:W-:Y:S01]  /*3940*/  IMAD.SHL.U32 R12, R12, 0x100, RZ ;  /* 0x000001000c0c7824 */ /* 0x000fe200078e00ff */
[----:B------:R-:W-:Y:S01]  /*3950*/  SHF.R.U32.HI R28, RZ, 0x10, R29 ;  /* 0x00000010ff1c7819 */ /* 0x000fe2000001161d */
[----:B------:R-:W-:Y:S01]  /*3960*/  IMAD.MOV.U32 R9, RZ, RZ, R5 ;  /* 0x000000ffff097224 */ /* 0x000fe200078e0005 */
[----:B------:R-:W-:Y:S01]  /*3970*/  LOP3.LUT R15, R29, 0xff0000ff, RZ, 0xc0, !PT ;  /* 0xff0000ff1d0f7812 */ /* 0x000fe200078ec0ff */
[----:B------:R-:W-:Y:S01]  /*3980*/  IMAD.U32 R5, R30, 0x10000, RZ ;  /* 0x000100001e057824 */ /* 0x000fe200078e00ff */
[----:B------:R-:W-:-:S02]  /*3990*/  LOP3.LUT R12, R13, 0xff00, R12, 0xf8, !PT ;  /* 0x0000ff000d0c7812 */ /* 0x000fc400078ef80c */
[----:B------:R-:W-:Y:S01]  /*39a0*/  LOP3.LUT R15, R15, 0xff00, R14, 0xf8, !PT ;  /* 0x0000ff000f0f7812 */ /* 0x000fe200078ef80e */
[----:B------:R-:W-:Y:S01]  /*39b0*/  IMAD.U32 R14, R28, 0x10000, RZ ;  /* 0x000100001c0e7824 */ /* 0x000fe200078e00ff */
[-C--:B------:R-:W-:Y:S02]  /*39c0*/  F2FP.F16.E4M3.UNPACK_B R4, R9.reuse ;  /* 0x00000009ff04723e */ /* 0x080fe400020006ff */
[----:B------:R-:W-:Y:S02]  /*39d0*/  F2FP.F16.E4M3.UNPACK_B R13, R72.H1 ;  /* 0x00000048ff0d723e */ /* 0x000fe400030006ff */
[----:B------:R-:W-:Y:S01]  /*39e0*/  LOP3.LUT R5, R12, 0xff0000, R5, 0xf8, !PT ;  /* 0x00ff00000c057812 */ /* 0x000fe200078ef805 */
[--C-:B------:R-:W-:Y:S01]  /*39f0*/  HADD2.F32 R12, -RZ, R4.reuse.H1_H1 ;  /* 0x30000004ff0c7230 */ /* 0x100fe20000004100 */
[----:B------:R-:W-:Y:S01]  /*3a00*/  LOP3.LUT R30, R15, 0xff0000, R14, 0xf8, !PT ;  /* 0x00ff00000f1e7812 */ /* 0x000fe200078ef80e */
[--C-:B------:R-:W-:Y:S01]  /*3a10*/  HADD2.F32 R31, -RZ, R13.reuse.H0_H0 ;  /* 0x2000000dff1f7230 */ /* 0x100fe20000004100 */
[----:B------:R-:W-:Y:S01]  /*3a20*/  F2FP.F16.E4M3.UNPACK_B R15, R38.H1 ;  /* 0x00000026ff0f723e */ /* 0x000fe200030006ff */
[----:B------:R-:W-:Y:S01]  /*3a30*/  HADD2.F32 R4, -RZ, R4.H0_H0 ;  /* 0x20000004ff047230 */ /* 0x000fe20000004100 */
[----:B------:R-:W-:Y:S01]  /*3a40*/  F2FP.F16.E4M3.UNPACK_B R9, R9.H1 ;  /* 0x00000009ff09723e */ /* 0x000fe200030006ff */
[----:B------:R-:W-:-:S02]  /*3a50*/  HADD2.F32 R28, -RZ, R13.H1_H1 ;  /* 0x3000000dff1c7230 */ /* 0x000fc40000004100 */
[-C--:B------:R-:W-:Y:S01]  /*3a60*/  FMUL.FTZ R33, R12, R31.reuse ;  /* 0x0000001f0c217220 */ /* 0x080fe20000410000 */
[----:B------:R-:W-:Y:S01]  /*3a70*/  HADD2.F32 R29, -RZ, R15.H0_H0 ;  /* 0x2000000fff1d7230 */ /* 0x000fe20000004100 */
[----:B------:R-:W-:Y:S01]  /*3a80*/  F2FP.F16.E4M3.UNPACK_B R72, R72 ;  /* 0x00000048ff48723e */ /* 0x000fe200020006ff */
[--C-:B------:R-:W-:Y:S01]  /*3a90*/  HADD2.F32 R14, -RZ, R9.reuse.H1_H1 ;  /* 0x30000009ff0e7230 */ /* 0x100fe20000004100 */
[----:B------:R-:W-:Y:S01]  /*3aa0*/  F2FP.F16.E4M3.UNPACK_B R38, R38 ;  /* 0x00000026ff26723e */ /* 0x000fe200020006ff */
[----:B------:R-:W-:Y:S02]  /*3ab0*/  HADD2.F32 R13, -RZ, R9.H0_H0 ;  /* 0x20000009ff0d7230 */ /* 0x000fe40000004100 */
[----:B------:R-:W-:Y:S01]  /*3ac0*/  FMUL.FTZ R9, R4, R31 ;  /* 0x0000001f04097220 */ /* 0x000fe20000410000 */
[----:B------:R-:W-:Y:S02]  /*3ad0*/  HADD2.F32 R15, -RZ, R15.H1_H1 ;  /* 0x3000000fff0f7230 */ /* 0x000fe40000004100 */
[----:B------:R-:W-:Y:S01]  /*3ae0*/  FMUL.FTZ R32, R14, R28 ;  /* 0x0000001c0e207220 */ /* 0x000fe20000410000 */
[-C--:B------:R-:W-:Y:S01]  /*3af0*/  FFMA.FTZ R4, R4, R29.reuse, -R33 ;  /* 0x0000001d04047223 */ /* 0x080fe20000010821 */
[----:B------:R-:W-:Y:S01]  /*3b00*/  FFMA.FTZ R9, R12, R29, R9 ;  /* 0x0000001d0c097223 */ /* 0x000fe20000010009 */
[----:B------:R-:W-:Y:S01]  /*3b10*/  F2FP.F16.E4M3.UNPACK_B R12, R8.H1 ;  /* 0x00000008ff0c723e */ /* 0x000fe200030006ff */
[C---:B------:R-:W-:Y:S01]  /*3b20*/  FMUL.FTZ R31, R13.reuse, R28 ;  /* 0x0000001c0d1f7220 */ /* 0x040fe20000410000 */
[----:B------:R-:W-:Y:S01]  /*3b30*/  F2FP.F16.E4M3.UNPACK_B R8, R8 ;  /* 0x00000008ff08723e */ /* 0x000fe200020006ff */
[----:B------:R-:W-:Y:S01]  /*3b40*/  FFMA.FTZ R32, R13, R15, -R32 ;  /* 0x0000000f0d207223 */ /* 0x000fe20000010820 */
[----:B------:R-:W-:-:S02]  /*3b50*/  HADD2.F32 R28, -RZ, R72.H1_H1 ;  /* 0x30000048ff1c7230 */ /* 0x000fc40000004100 */
[----:B------:R-:W-:Y:S01]  /*3b60*/  FFMA.FTZ R33, R14, R15, R31 ;  /* 0x0000000f0e217223 */ /* 0x000fe2000001001f */
[----:B------:R-:W-:Y:S02]  /*3b70*/  HADD2.F32 R72, -RZ, R72.H0_H0 ;  /* 0x20000048ff487230 */ /* 0x000fe40000004100 */
[--C-:B------:R-:W-:Y:S02]  /*3b80*/  HADD2.F32 R14, -RZ, R12.reuse.H0_H0 ;  /* 0x2000000cff0e7230 */ /* 0x100fe40000004100 */
[----:B------:R-:W-:Y:S01]  /*3b90*/  HADD2.F32 R15, -RZ, R12.H1_H1 ;  /* 0x3000000cff0f7230 */ /* 0x000fe20000004100 */
[----:B------:R-:W-:Y:S01]  /*3ba0*/  F2FP.SATFINITE.E4M3.F32.PACK_AB_MERGE_C R39, R33, R32, RZ ;  /* 0x000000202127723e */ /* 0x000fe200048070ff */
[--C-:B------:R-:W-:Y:S01]  /*3bb0*/  HADD2.F32 R13, -RZ, R8.reuse.H1_H1 ;  /* 0x30000008ff0d7230 */ /* 0x100fe20000004100 */
[----:B------:R-:W-:Y:S01]  /*3bc0*/  F2FP.F16.E4M3.UNPACK_B R32, R30.H1 ;  /* 0x0000001eff20723e */ /* 0x000fe200030006ff */
[----:B------:R-:W-:Y:S02]  /*3bd0*/  HADD2.F32 R12, -RZ, R8.H0_H0 ;  /* 0x20000008ff0c7230 */ /* 0x000fe40000004100 */
[----:B------:R-:W-:Y:S01]  /*3be0*/  FMUL.FTZ R31, R15, R28 ;  /* 0x0000001c0f1f7220 */ /* 0x000fe20000410000 */
[----:B------:R-:W-:-:S02]  /*3bf0*/  HADD2.F32 R8, -RZ, R38.H1_H1 ;  /* 0x30000026ff087230 */ /* 0x000fc40000004100 */
[CC--:B------:R-:W-:Y:S01]  /*3c00*/  FMUL.FTZ R29, R13.reuse, R72.reuse ;  /* 0x000000480d1d7220 */ /* 0x0c0fe20000410000 */
[----:B------:R-:W-:Y:S02]  /*3c10*/  HADD2.F32 R38, -RZ, R38.H0_H0 ;  /* 0x20000026ff267230 */ /* 0x000fe40000004100 */
[----:B------:R-:W-:Y:S01]  /*3c20*/  FMUL.FTZ R72, R12, R72 ;  /* 0x000000480c487220 */ /* 0x000fe20000410000 */
[C---:B------:R-:W-:Y:S01]  /*3c30*/  FMUL.FTZ R28, R14.reuse, R28 ;  /* 0x0000001c0e1c7220 */ /* 0x040fe20000410000 */
[----:B------:R-:W-:Y:S01]  /*3c40*/  FFMA.FTZ R31, R14, R8, -R31 ;  /* 0x000000080e1f7223 */ /* 0x000fe2000001081f */
[--C-:B------:R-:W-:Y:S02]  /*3c50*/  HADD2.F32 R34, -RZ, R32.reuse.H1_H1 ;  /* 0x30000020ff227230 */ /* 0x100fe40000004100 */
[----:B------:R-:W-:Y:S01]  /*3c60*/  FFMA.FTZ R35, R13, R38, R72 ;  /* 0x000000260d237223 */ /* 0x000fe20000010048 */
[----:B------:R-:W-:Y:S01]  /*3c70*/  FFMA.FTZ R28, R15, R8, R28 ;  /* 0x000000080f1c7223 */ /* 0x000fe2000001001c */
[----:B------:R-:W-:Y:S01]  /*3c80*/  F2FP.F16.E4M3.UNPACK_B R13, R7.H1 ;  /* 0x00000007ff0d723e */ /* 0x000fe200030006ff */
[----:B------:R-:W-:Y:S01]  /*3c90*/  FFMA.FTZ R8, R12, R38, -R29 ;  /* 0x000000260c087223 */ /* 0x000fe2000001081d */
[----:B------:R-:W-:Y:S01]  /*3ca0*/  F2FP.F16.E4M3.UNPACK_B R29, R5.H1 ;  /* 0x00000005ff1d723e */ /* 0x000fe200030006ff */
[----:B------:R-:W-:Y:S01]  /*3cb0*/  HADD2.F32 R32, -RZ, R32.H0_H0 ;  /* 0x20000020ff207230 */ /* 0x000fe20000004100 */
[----:B------:R-:W-:Y:S01]  /*3cc0*/  F2FP.SATFINITE.E4M3.F32.PACK_AB_MERGE_C R38, R28, R31, RZ ;  /* 0x0000001f1c26723e */ /* 0x000fe200048070ff */
        /* <DEDUP_REMOVED lines=20> */
[----:B------:R-:W-:-:S02]  /*3e10*/  HADD2.F32 R12, -RZ, R7.H0_H0 ;  /* 0x20000007ff0c7230 */ /* 0x000fc40000004100 */
[--C-:B------:R-:W-:Y:S01]  /*3e20*/  HADD2.F32 R5, -RZ, R6.reuse.H0_H0 ;  /* 0x20000006ff057230 */ /* 0x100fe20000004100 */
[----:B------:R-:W-:Y:S01]  /*3e30*/  F2FP.SATFINITE.E4M3.F32.PACK_AB_MERGE_C R15, R15, R34, RZ ;  /* 0x000000220f0f723e */ /* 0x000fe200048070ff */
[----:B------:R-:W-:Y:S01]  /*3e40*/  HADD2.F32 R7, -RZ, R7.H1_H1 ;  /* 0x30000007ff077230 */ /* 0x000fe20000004100 */
[----:B------:R-:W-:Y:S01]  /*3e50*/  F2FP.SATFINITE.E4M3.F32.PACK_AB_MERGE_C R30, R30, R37, RZ ;  /* 0x000000251e1e723e */ /* 0x000fe200048070ff */
[----:B------:R-:W-:Y:S02]  /*3e60*/  HADD2.F32 R6, -RZ, R6.H1_H1 ;  /* 0x30000006ff067230 */ /* 0x000fe40000004100 */
[----:B------:R-:W-:Y:S02]  /*3e70*/  HADD2.F32 R31, -RZ, R31.H0_H0 ;  /* 0x2000001fff1f7230 */ /* 0x000fe40000004100 */
[-C--:B------:R-:W-:Y:S01]  /*3e80*/  FMUL.FTZ R13, R7, R32.reuse ;  /* 0x00000020070d7220 */ /* 0x080fe20000410000 */
[----:B------:R-:W-:Y:S02]  /*3e90*/  HADD2.F32 R29, -RZ, R29.H0_H0 ;  /* 0x2000001dff1d7230 */ /* 0x000fe40000004100 */
[----:B------:R-:W-:Y:S01]  /*3ea0*/  FMUL.FTZ R32, R12, R32 ;  /* 0x000000200c207220 */ /* 0x000fe20000410000 */
[----:B------:R-:W-:-:S02]  /*3eb0*/  HADD2.F32 R28, -RZ, R28.H0_H0 ;  /* 0x2000001cff1c7230 */ /* 0x000fc40000004100 */
[-C--:B------:R-:W-:Y:S01]  /*3ec0*/  FMUL.FTZ R14, R6, R31.reuse ;  /* 0x0000001f060e7220 */ /* 0x080fe20000410000 */
[----:B------:R-:W-:Y:S01]  /*3ed0*/  FMUL.FTZ R31, R5, R31 ;  /* 0x0000001f051f7220 */ /* 0x000fe20000410000 */
[-C--:B------:R-:W-:Y:S01]  /*3ee0*/  FFMA.FTZ R13, R12, R29.reuse, -R13 ;  /* 0x0000001d0c0d7223 */ /* 0x080fe2000001080d */
[----:B------:R-:W-:Y:S01]  /*3ef0*/  FFMA.FTZ R32, R7, R29, R32 ;  /* 0x0000001d07207223 */ /* 0x000fe20000010020 */
[-C--:B------:R-:W-:Y:S01]  /*3f00*/  FFMA.FTZ R14, R5, R28.reuse, -R14 ;  /* 0x0000001c050e7223 */ /* 0x080fe2000001080e */
[----:B------:R-:W-:Y:S01]  /*3f10*/  FFMA.FTZ R31, R6, R28, R31 ;  /* 0x0000001c061f7223 */ /* 0x000fe2000001001f */
[----:B------:R-:W-:Y:S02]  /*3f20*/  F2FP.SATFINITE.E4M3.F32.PACK_AB_MERGE_C R5, R9, R4, R39 ;  /* 0x000000040905723e */ /* 0x000fe40004807027 */
[----:B------:R-:W-:Y:S02]  /*3f30*/  F2FP.SATFINITE.E4M3.F32.PACK_AB_MERGE_C R4, R35, R8, R38 ;  /* 0x000000082304723e */ /* 0x000fe40004807026 */
[----:B------:R-:W-:-:S02]  /*3f40*/  F2FP.SATFINITE.E4M3.F32.PACK_AB_MERGE_C R6, R31, R14, R30 ;  /* 0x0000000e1f06723e */ /* 0x000fc4000480701e */
[----:B------:R-:W-:-:S07]  /*3f50*/  F2FP.SATFINITE.E4M3.F32.PACK_AB_MERGE_C R7, R32, R13, R15 ;  /* 0x0000000d2007723e */ /* 0x000fce000480700f */
.L_x_2208:
[----:B------:R-:W-:Y:S05]  /*3f60*/  BSYNC B1 ;  /* 0x0000000000017941 */ /* 0x000fea0003800000 */
.L_x_2207:
[----:B------:R0:W-:Y:S01]  /*3f70*/  ST.E.128 desc[UR42][R10.64], R4 ;  /* 0x000000040a007985 */ /* 0x0001e2000c101d2a */
[----:B------:R-:W-:Y:S05]  /*3f80*/  BRA `(.L_x_2198) ;  /* 0x0000002400747947 */ /* 0x000fea0003800000 */
.L_x_2191:
        /* <DEDUP_REMOVED lines=31> */
.L_x_2210:
[----:B------:R-:W-:Y:S05]  /*4180*/  BSYNC B1 ;  /* 0x0000000000017941 */ /* 0x000fea0003800000 */
.L_x_2209:
        /* <DEDUP_REMOVED lines=12> */
.L_x_2211:
[----:B------:R-:W2:Y:S01]  /*4250*/  LDL R8, [R1+0x8] ;  /* 0x0000080001087983 */ /* 0x000ea20000100800 */
[----:B------:R-:W-:Y:S01]  /*4260*/  IMAD R69, R19, 0x8, R18 ;  /* 0x0000000813457824 */ /* 0x000fe200078e0212 */
[----:B------:R-:W-:Y:S01]  /*4270*/  BSSY B1, `(.L_x_2212) ;  /* 0x0000004000017945 */ /* 0x000fe20003800000 */
[----:B--2---:R-:W-:-:S04]  /*4280*/  SHF.L.U32 R80, R8, 0x1f, RZ ;  /* 0x0000001f08507819 */ /* 0x004fc800000006ff */
[----:B------:R-:W1:Y:S02]  /*4290*/  SYNCS.PHASECHK.TRANS64.TRYWAIT P6, [R69+URZ+0x19c90], R80 ;  /* 0x019c9050450075a7 */ /* 0x000e6400080c017f */
[----:B-1----:R-:W-:Y:S05]  /*42a0*/  @!P6 BRA `(.L_x_2213) ;  /* 0x0000017c00fce947 */ /* 0x002fea0003800000 */
.L_x_2463:
[----:B------:R-:W-:Y:S05]  /*42b0*/  BSYNC B1 ;  /* 0x0000000000017941 */ /* 0x000fea0003800000 */
.L_x_2212:
[----:B------:R-:W-:-:S03]  /*42c0*/  UMOV UR4, 0xffffffff ;  /* 0xffffffff00047882 */ /* 0x000fc60000000000 */
[----:B------:R-:W-:Y:S05]  /*42d0*/  BRA.DIV UR4, `(.L_x_2214) ;  /* 0x0000018204047947 */ /* 0x000fea000b800000 */
[----:B------:R-:W2:Y:S04]  /*42e0*/  SHFL.IDX PT, R82, R82, RZ, 0x1e1f ;  /* 0x001e1fff52527589 */ /* 0x000ea800000e0000 */
[----:B------:R-:W3:Y:S02]  /*42f0*/  SHFL.IDX PT, R83, R83, RZ, 0x1e1f ;  /* 0x001e1fff53537589 */ /* 0x000ee400000e0000 */
.L_x_2467:
        /* <DEDUP_REMOVED lines=36> */
[----:B------:R-:W-:Y:S01]  /*4540*/  F2FP.F16.E4M3.UNPACK_B R104, R90.H1 ;  /* 0x0000005aff68723e */ /* 0x000fe200030006ff */
[----:B0-----:R-:W-:Y:S01]  /*4550*/  IMAD.MOV.U32 R101, RZ, RZ, R8 ;  /* 0x000000ffff657224 */ /* 0x001fe200078e0008 */
[--C-:B------:R-:W-:Y:S02]  /*4560*/  SHF.R.U32.HI R36, RZ, 0x10, R31.reuse ;  /* 0x00000010ff247819 */ /* 0x100fe4000001161f */
[----:B------:R-:W-:Y:S01]  /*4570*/  F2FP.F16.E4M3.UNPACK_B R102, R100.H1 ;  /* 0x00000064ff66723e */ /* 0x000fe200030006ff */
[----:B------:R-:W-:Y:S01]  /*4580*/  HADD2.F32 R105, -RZ, R104.H0_H0 ;  /* 0x20000068ff697230 */ /* 0x000fe20000004100 */
[----:B------:R-:W-:Y:S02]  /*4590*/  F2FP.F16.E4M3.UNPACK_B R98, R101.H1 ;  /* 0x00000065ff62723e */ /* 0x000fe400030006ff */
[----:B------:R-:W-:Y:S01]  /*45a0*/  SHF.R.U32.HI R38, RZ, 0x8, R31 ;  /* 0x00000008ff267819 */ /* 0x000fe2000001161f */
[----:B------:R-:W-:Y:S01]  /*45b0*/  HADD2.F32 R12, -RZ, R102.H0_H0 ;  /* 0x20000066ff0c7230 */ /* 0x000fe20000004100 */
[----:B------:R-:W-:Y:S01]  /*45c0*/  LOP3.LUT R94, R31, 0xff0000ff, RZ, 0xc0, !PT ;  /* 0xff0000ff1f5e7812 */ /* 0x000fe200078ec0ff */
[----:B------:R-:W-:Y:S01]  /*45d0*/  HADD2.F32 R8, -RZ, R98.H0_H0 ;  /* 0x20000062ff087230 */ /* 0x000fe20000004100 */
[--C-:B------:R-:W-:Y:S01]  /*45e0*/  SHF.R.U32.HI R31, RZ, 0x10, R37.reuse ;  /* 0x00000010ff1f7819 */ /* 0x100fe20000011625 */
[----:B------:R-:W-:Y:S01]  /*45f0*/  HADD2.F32 R102, -RZ, R102.H1_H1 ;  /* 0x30000066ff667230 */ /* 0x000fe20000004100 */
[----:B------:R-:W-:Y:S01]  /*4600*/  SHF.R.U32.HI R95, RZ, 0x8, R37 ;  /* 0x00000008ff5f7819 */ /* 0x000fe20000011625 */
[-C--:B------:R-:W-:Y:S01]  /*4610*/  FMUL.FTZ R107, R12, R105.reuse ;  /* 0x000000690c6b7220 */ /* 0x080fe20000410000 */
[----:B------:R-:W-:Y:S01]  /*4620*/  LOP3.LUT R97, R37, 0xff0000ff, RZ, 0xc0, !PT ;  /* 0xff0000ff25617812 */ /* 0x000fe200078ec0ff */
[----:B------:R-:W-:Y:S01]  /*4630*/  FMUL.FTZ R105, R8, R105 ;  /* 0x0000006908697220 */ /* 0x000fe20000410000 */
[--C-:B------:R-:W-:Y:S01]  /*4640*/  SHF.R.U32.HI R37, RZ, 0x10, R39.reuse ;  /* 0x00000010ff257819 */ /* 0x100fe20000011627 */
[----:B------:R-:W-:Y:S01]  /*4650*/  HADD2.F32 R98, -RZ, R98.H1_H1 ;  /* 0x30000062ff627230 */ /* 0x000fe20000004100 */
[----:B------:R-:W-:Y:S01]  /*4660*/  SHF.R.U32.HI R96, RZ, 0x8, R39 ;  /* 0x00000008ff607819 */ /* 0x000fe20000011627 */
[----:B------:R-:W-:Y:S01]  /*4670*/  IMAD.U32 R31, R31, 0x10000, RZ ;  /* 0x000100001f1f7824 */ /* 0x000fe200078e00ff */
[----:B------:R-:W-:-:S02]  /*4680*/  LOP3.LUT R99, R39, 0xff0000ff, RZ, 0xc0, !PT ;  /* 0xff0000ff27637812 */ /* 0x000fc400078ec0ff */
[-C--:B------:R-:W-:Y:S01]  /*4690*/  F2FP.F16.E4M3.UNPACK_B R39, R92.reuse.H1 ;  /* 0x0000005cff27723e */ /* 0x080fe200030006ff */
[----:B------:R-:W-:Y:S01]  /*46a0*/  IMAD.SHL.U32 R96, R96, 0x100, RZ ;  /* 0x0000010060607824 */ /* 0x000fe200078e00ff */
[----:B------:R-:W-:Y:S02]  /*46b0*/  F2FP.F16.E4M3.UNPACK_B R101, R101 ;  /* 0x00000065ff65723e */ /* 0x000fe400020006ff */
[----:B------:R-:W-:Y:S01]  /*46c0*/  F2FP.F16.E4M3.UNPACK_B R92, R92 ;  /* 0x0000005cff5c723e */ /* 0x000fe200020006ff */
[--C-:B------:R-:W-:Y:S01]  /*46d0*/  HADD2.F32 R103, -RZ, R39.reuse.H0_H0 ;  /* 0x20000027ff677230 */ /* 0x100fe20000004100 */
[-C--:B------:R-:W-:Y:S01]  /*46e0*/  F2FP.F16.E4M3.UNPACK_B R106, R89.reuse.H1 ;  /* 0x00000059ff6a723e */ /* 0x080fe200030006ff */
[----:B------:R-:W-:Y:S01]  /*46f0*/  HADD2.F32 R39, -RZ, R39.H1_H1 ;  /* 0x30000027ff277230 */ /* 0x000fe20000004100 */
[----:B------:R-:W-:Y:S02]  /*4700*/  F2FP.F16.E4M3.UNPACK_B R89, R89 ;  /* 0x00000059ff59723e */ /* 0x000fe400020006ff */
[-C--:B------:R-:W-:Y:S01]  /*4710*/  FFMA.FTZ R8, R8, R103.reuse, -R107 ;  /* 0x0000006708087223 */ /* 0x080fe2000001086b */
[----:B------:R-:W-:Y:S01]  /*4720*/  FFMA.FTZ R12, R12, R103, R105 ;  /* 0x000000670c0c7223 */ /* 0x000fe20000010069 */
[----:B------:R-:W-:Y:S01]  /*4730*/  HADD2.F32 R103, -RZ, R104.H1_H1 ;  /* 0x30000068ff677230 */ /* 0x000fe20000004100 */
[--C-:B------:R-:W-:Y:S01]  /*4740*/  SHF.R.U32.HI R28, RZ, 0x8, R29.reuse ;  /* 0x00000008ff1c7819 */ /* 0x100fe2000001161d */
[--C-:B------:R-:W-:Y:S01]  /*4750*/  HADD2.F32 R108, -RZ, R106.reuse.H0_H0 ;  /* 0x2000006aff6c7230 */ /* 0x100fe20000004100 */
[----:B------:R-:W-:Y:S01]  /*4760*/  SHF.R.U32.HI R30, RZ, 0x10, R29 ;  /* 0x00000010ff1e7819 */ /* 0x000fe2000001161d */
[----:B------:R-:W-:-:S02]  /*4770*/  HADD2.F32 R106, -RZ, R106.H1_H1 ;  /* 0x3000006aff6a7230 */ /* 0x000fc40000004100 */
[-C--:B------:R-:W-:Y:S01]  /*4780*/  FMUL.FTZ R105, R102, R103.reuse ;  /* 0x0000006766697220 */ /* 0x080fe20000410000 */
[----:B------:R-:W-:Y:S01]  /*4790*/  FMUL.FTZ R103, R98, R103 ;  /* 0x0000006762677220 */ /* 0x000fe20000410000 */
[----:B------:R-:W-:Y:S01]  /*47a0*/  IMAD.SHL.U32 R28, R28, 0x100, RZ ;  /* 0x000001001c1c7824 */ /* 0x000fe200078e00ff */
[----:B------:R-:W-:Y:S01]  /*47b0*/  LOP3.LUT R29, R29, 0xff0000ff, RZ, 0xc0, !PT ;  /* 0xff0000ff1d1d7812 */ /* 0x000fe200078ec0ff */
[-C--:B------:R-:W-:Y:S01]  /*47c0*/  FFMA.FTZ R98, R98, R39.reuse, -R105 ;  /* 0x0000002762627223 */ /* 0x080fe20000010869 */
[----:B------:R-:W-:Y:S01]  /*47d0*/  FFMA.FTZ R39, R102, R39, R103 ;  /* 0x0000002766277223 */ /* 0x000fe20000010067 */
[----:B------:R-:W-:Y:S01]  /*47e0*/  F2FP.F16.E4M3.UNPACK_B R103, R100 ;  /* 0x00000064ff67723e */ /* 0x000fe200020006ff */
[----:B------:R-:W-:Y:S01]  /*47f0*/  HADD2.F32 R105, -RZ, R92.H0_H0 ;  /* 0x2000005cff697230 */ /* 0x000fe20000004100 */
[----:B------:R-:W-:Y:S01]  /*4800*/  F2FP.F16.E4M3.UNPACK_B R102, R90 ;  /* 0x0000005aff66723e */ /* 0x000fe200020006ff */
[----:B------:R-:W-:Y:S01]  /*4810*/  HADD2.F32 R90, -RZ, R101.H0_H0 ;  /* 0x20000065ff5a7230 */ /* 0x000fe20000004100 */
[----:B------:R-:W-:Y:S01]  /*4820*/  LOP3.LUT R29, R29, 0xff00, R28, 0xf8, !PT ;  /* 0x0000ff001d1d7812 */ /* 0x000fe200078ef81c */
[--C-:B------:R-:W-:Y:S01]  /*4830*/  HADD2.F32 R100, -RZ, R103.reuse.H0_H0 ;  /* 0x20000067ff647230 */ /* 0x100fe20000004100 */
[----:B------:R-:W-:Y:S01]  /*4840*/  F2FP.SATFINITE.E4M3.F32.PACK_AB_MERGE_C R12, R39, R12, RZ ;  /* 0x0000000c270c723e */ /* 0x000fe200048070ff */
[----:B------:R-:W-:Y:S01]  /*4850*/  HADD2.F32 R104, -RZ, R102.H1_H1 ;  /* 0x30000066ff687230 */ /* 0x000fe20000004100 */
[----:B------:R-:W-:Y:S01]  /*4860*/  LOP3.LUT R99, R99, 0xff00, R96, 0xf8, !PT ;  /* 0x0000ff0063637812 */ /* 0x000fe200078ef860 */
[----:B------:R-:W-:-:S02]  /*4870*/  HADD2.F32 R103, -RZ, R103.H1_H1 ;  /* 0x30000067ff677230 */ /* 0x000fc40000004100 */
[----:B------:R-:W-:Y:S02]  /*4880*/  HADD2.F32 R101, -RZ, R101.H1_H1 ;  /* 0x30000065ff657230 */ /* 0x000fe40000004100 */
[----:B------:R-:W-:Y:S02]  /*4890*/  HADD2.F32 R107, -RZ, R102.H0_H0 ;  /* 0x20000066ff6b7230 */ /* 0x000fe40000004100 */
[----:B------:R-:W-:Y:S02]  /*48a0*/  HADD2.F32 R102, -RZ, R92.H1_H1 ;  /* 0x3000005cff667230 */ /* 0x000fe40000004100 */
[-C--:B------:R-:W-:Y:S01]  /*48b0*/  FMUL.FTZ R92, R103, R104.reuse ;  /* 0x00000068675c7220 */ /* 0x080fe20000410000 */
[C---:B------:R-:W-:Y:S01]  /*48c0*/  FMUL.FTZ R104, R101.reuse, R104 ;  /* 0x0000006865687220 */ /* 0x040fe20000410000 */
[-C--:B------:R-:W-:Y:S01]  /*48d0*/  FMUL.FTZ R109, R100, R107.reuse ;  /* 0x0000006b646d7220 */ /* 0x080fe20000410000 */
[C---:B------:R-:W-:Y:S01]  /*48e0*/  FMUL.FTZ R107, R90.reuse, R107 ;  /* 0x0000006b5a6b7220 */ /* 0x040fe20000410000 */
[-C--:B------:R-:W-:Y:S01]  /*48f0*/  FFMA.FTZ R92, R101, R102.reuse, -R92 ;  /* 0x00000066655c7223 */ /* 0x080fe2000001085c */
[----:B------:R-:W-:Y:S01]  /*4900*/  FFMA.FTZ R101, R103, R102, R104 ;  /* 0x0000006667657223 */ /* 0x000fe20000010068 */
[----:B------:R-:W-:Y:S01]  /*4910*/  F2FP.F16.E4M3.UNPACK_B R102, R91.H1 ;  /* 0x0000005bff66723e */ /* 0x000fe200030006ff */
[-C--:B------:R-:W-:Y:S01]  /*4920*/  FFMA.FTZ R90, R90, R105.reuse, -R109 ;  /* 0x000000695a5a7223 */ /* 0x080fe2000001086d */
[----:B------:R-:W-:Y:S01]  /*4930*/  F2FP.F16.E4M3.UNPACK_B R104, R14.H1 ;  /* 0x0000000eff68723e */ /* 0x000fe200030006ff */
[----:B------:R-:W-:Y:S01]  /*4940*/  FFMA.FTZ R100, R100, R105, R107 ;  /* 0x0000006964647223 */ /* 0x000fe2000001006b */
[----:B------:R-:W-:Y:S01]  /*4950*/  F2FP.F16.E4M3.UNPACK_B R103, R10.H1 ;  /* 0x0000000aff67723e */ /* 0x000fe200030006ff */
[----:B------:R-:W-:Y:S01]  /*4960*/  HADD2.F32 R110, -RZ, R102.H0_H0 ;  /* 0x20000066ff6e7230 */ /* 0x000fe20000004100 */
[----:B------:R-:W-:Y:S01]  /*4970*/  F2FP.F16.E4M3.UNPACK_B R91, R91 ;  /* 0x0000005bff5b723e */ /* 0x000fe200020006ff */
[----:B------:R-:W-:Y:S01]  /*4980*/  HADD2.F32 R105, -RZ, R104.H0_H0 ;  /* 0x20000068ff697230 */ /* 0x000fe20000004100 */
[----:B------:R-:W-:Y:S01]  /*4990*/  F2FP.F16.E4M3.UNPACK_B R14, R14 ;  /* 0x0000000eff0e723e */ /* 0x000fe200020006ff */
[----:B------:R-:W-:Y:S01]  /*49a0*/  HADD2.F32 R107, -RZ, R103.H0_H0 ;  /* 0x20000067ff6b7230 */ /* 0x000fe20000004100 */
[----:B------:R-:W-:Y:S01]  /*49b0*/  F2FP.F16.E4M3.UNPACK_B R10, R10 ;  /* 0x0000000aff0a723e */ /* 0x000fe200020006ff */
[----:B------:R-:W-:-:S02]  /*49c0*/  HADD2.F32 R102, -RZ, R102.H1_H1 ;  /* 0x30000066ff667230 */ /* 0x000fc40000004100 */
[-C--:B------:R-:W-:Y:S01]  /*49d0*/  FMUL.FTZ R109, R105, R110.reuse ;  /* 0x0000006e696d7220 */ /* 0x080fe20000410000 */
[----:B------:R-:W-:Y:S02]  /*49e0*/  HADD2.F32 R103, -RZ, R103.H1_H1 ;  /* 0x30000067ff677230 */ /* 0x000fe40000004100 */
[C---:B------:R-:W-:Y:S01]  /*49f0*/  FMUL.FTZ R110, R107.reuse, R110 ;  /* 0x0000006e6b6e7220 */ /* 0x040fe20000410000 */
[----:B------:R-:W-:Y:S02]  /*4a00*/  IMAD.U32 R30, R30, 0x10000, RZ ;  /* 0x000100001e1e7824 */ /* 0x000fe400078e00ff */
[----:B------:R-:W-:Y:S01]  /*4a10*/  FFMA.FTZ R109, R107, R108, -R109 ;  /* 0x0000006c6b6d7223 */ /* 0x000fe2000001086d */
[----:B------:R-:W-:Y:S01]  /*4a20*/  F2FP.SATFINITE.E4M3.F32.PACK_AB_MERGE_C R12, R101, R100, R12 ;  /* 0x00000064650c723e */ /* 0x000fe2000480700c */
[----:B------:R-:W-:Y:S01]  /*4a30*/  FFMA.FTZ R110, R105, R108, R110 ;  /* 0x0000006c696e7223 */ /* 0x000fe2000001006e */
[----:B------:R-:W-:Y:S01]  /*4a40*/  HADD2.F32 R105, -RZ, R104.H1_H1 ;  /* 0x30000068ff697230 */ /* 0x000fe20000004100 */
[----:B------:R-:W-:Y:S01]  /*4a50*/  LOP3.LUT R30, R29, 0xff0000, R30, 0xf8, !PT ;  /* 0x00ff00001d1e7812 */ /* 0x000fe200078ef81e */
[----:B------:R-:W-:-:S02]  /*4a60*/  HADD2.F32 R108, -RZ, R91.H0_H0 ;  /* 0x2000005bff6c7230 */ /* 0x000fc40000004100 */
[----:B------:R-:W-:Y:S02]  /*4a70*/  HADD2.F32 R91, -RZ, R91.H1_H1 ;  /* 0x3000005bff5b7230 */ /* 0x000fe40000004100 */
[-C--:B------:R-:W-:Y:S01]  /*4a80*/  FMUL.FTZ R104, R105, R102.reuse ;  /* 0x0000006669687220 */ /* 0x080fe20000410000 */
[C---:B------:R-:W-:Y:S01]  /*4a90*/  FMUL.FTZ R102, R103.reuse, R102 ;  /* 0x0000006667667220 */ /* 0x040fe20000410000 */
[--C-:B------:R-:W-:Y:S02]  /*4aa0*/  HADD2.F32 R29, -RZ, R14.reuse.H1_H1 ;  /* 0x3000000eff1d7230 */ /* 0x100fe40000004100 */
[-C--:B------:R-:W-:Y:S01]  /*4ab0*/  FFMA.FTZ R103, R103, R106.reuse, -R104 ;  /* 0x0000006a67677223 */ /* 0x080fe20000010868 */
[----:B------:R-:W-:Y:S01]  /*4ac0*/  FFMA.FTZ R102, R105, R106, R102 ;  /* 0x0000006a69667223 */ /* 0x000fe20000010066 */
[----:B------:R-:W-:Y:S02]  /*4ad0*/  HADD2.F32 R104, -RZ, R14.H0_H0 ;  /* 0x2000000eff687230 */ /* 0x000fe40000004100 */
[----:B------:R-:W-:Y:S01]  /*4ae0*/  HADD2.F32 R106, -RZ, R10.H0_H0 ;  /* 0x2000000aff6a7230 */ /* 0x000fe20000004100 */
[----:B------:R-:W-:Y:S01]  /*4af0*/  F2FP.SATFINITE.E4M3.F32.PACK_AB_MERGE_C R103, R103, R109, RZ ;  /* 0x0000006d6767723e */ /* 0x000fe200048070ff */
[----:B------:R-:W-:-:S02]  /*4b00*/  HADD2.F32 R105, -RZ, R89.H0_H0 ;  /* 0x20000059ff697230 */ /* 0x000fc40000004100 */
[-C--:B------:R-:W-:Y:S01]  /*4b10*/  FMUL.FTZ R107, R104, R108.reuse ;  /* 0x0000006c686b7220 */ /* 0x080fe20000410000 */
[----:B------:R-:W-:Y:S02]  /*4b20*/  HADD2.F32 R14, -RZ, R10.H1_H1 ;  /* 0x3000000aff0e7230 */ /* 0x000fe40000004100 */
[C---:B------:R-:W-:Y:S01]  /*4b30*/  FMUL.FTZ R108, R106.reuse, R108 ;  /* 0x0000006c6a6c7220 */ /* 0x040fe20000410000 */
[----:B------:R-:W-:Y:S02]  /*4b40*/  IMAD.U32 R10, R37, 0x10000, RZ ;  /* 0x00010000250a7824 */ /* 0x000fe400078e00ff */
[----:B------:R-:W-:Y:S01]  /*4b50*/  FFMA.FTZ R107, R106, R105, -R107 ;  /* 0x000000696a6b7223 */ /* 0x000fe2000001086b */
[----:B------:R-:W-:Y:S01]  /*4b60*/  FMUL.FTZ R37, R29, R91 ;  /* 0x0000005b1d257220 */ /* 0x000fe20000410000 */
[----:B------:R-:W-:Y:S01]  /*4b70*/  FFMA.FTZ R108, R104, R105, R108 ;  /* 0x00000069686c7223 */ /* 0x000fe2000001006c */
[----:B------:R-:W-:Y:S01]  /*4b80*/  IMAD.SHL.U32 R105, R38, 0x100, RZ ;  /* 0x0000010026697824 */ /* 0x000fe200078e00ff */
[----:B------:R-:W-:Y:S01]  /*4b90*/  LOP3.LUT R10, R99, 0xff0000, R10, 0xf8, !PT ;  /* 0x00ff0000630a7812 */ /* 0x000fe200078ef80a */
[----:B------:R-:W-:Y:S01]  /*4ba0*/  IMAD.SHL.U32 R38, R95, 0x100, RZ ;  /* 0x000001005f267824 */ /* 0x000fe200078e00ff */
[----:B------:R-:W-:Y:S01]  /*4bb0*/  F2FP.SATFINITE.E4M3.F32.PACK_AB_MERGE_C R102, R102, R110, RZ ;  /* 0x0000006e6666723e */ /* 0x000fe200048070ff */
[----:B------:R-:W-:Y:S01]  /*4bc0*/  IMAD.U32 R95, R36, 0x10000, RZ ;  /* 0x00010000245f7824 */ /* 0x000fe200078e00ff */
[----:B------:R-:W-:Y:S01]  /*4bd0*/  LOP3.LUT R28, R94, 0xff00, R105, 0xf8, !PT ;  /* 0x0000ff005e1c7812 */ /* 0x000fe200078ef869 */
[----:B------:R-:W-:Y:S01]  /*4be0*/  FMUL.FTZ R36, R14, R91 ;  /* 0x0000005b0e247220 */ /* 0x000fe20000410000 */
[----:B------:R-:W-:-:S02]  /*4bf0*/  LOP3.LUT R38, R97, 0xff00, R38, 0xf8, !PT ;  /* 0x0000ff0061267812 */ /* 0x000fc400078ef826 */
[----:B------:R-:W-:Y:S02]  /*4c00*/  LOP3.LUT R28, R28, 0xff0000, R95, 0xf8, !PT ;  /* 0x00ff00001c1c7812 */ /* 0x000fe400078ef85f */
[----:B------:R-:W-:Y:S01]  /*4c10*/  LOP3.LUT R38, R38, 0xff0000, R31, 0xf8, !PT ;  /* 0x00ff000026267812 */ /* 0x000fe200078ef81f */
[----:B------:R-:W-:Y:S01]  /*4c20*/  HADD2.F32 R31, -RZ, R89.H1_H1 ;  /* 0x30000059ff1f7230 */ /* 0x000fe20000004100 */
[----:B------:R-:W-:Y:S02]  /*4c30*/  F2FP.SATFINITE.E4M3.F32.PACK_AB_MERGE_C R95, R98, R8, RZ ;  /* 0x00000008625f723e */ /* 0x000fe400048070ff */
[----:B------:R-:W-:Y:S02]  /*4c40*/  F2FP.F16.E4M3.UNPACK_B R89, R13 ;  /* 0x0000000dff59723e */ /* 0x000fe400020006ff */
[-C--:B------:R-:W-:Y:S01]  /*4c50*/  FFMA.FTZ R14, R14, R31.reuse, -R37 ;  /* 0x0000001f0e0e7223 */ /* 0x080fe20000010825 */
[----:B------:R-:W-:Y:S01]  /*4c60*/  F2FP.F16.E4M3.UNPACK_B R37, R38 ;  /* 0x00000026ff25723e */ /* 0x000fe200020006ff */
[----:B------:R-:W-:Y:S01]  /*4c70*/  FFMA.FTZ R29, R29, R31, R36 ;  /* 0x0000001f1d1d7223 */ /* 0x000fe20000010024 */
[----:B------:R-:W-:Y:S01]  /*4c80*/  F2FP.F16.E4M3.UNPACK_B R91, R9 ;  /* 0x00000009ff5b723e */ /* 0x000fe200020006ff */
[----:B------:R-:W-:Y:S01]  /*4c90*/  HADD2.F32 R31, -RZ, R89.H0_H0 ;  /* 0x20000059ff1f7230 */ /* 0x000fe20000004100 */
[----:B------:R-:W-:Y:S01]  /*4ca0*/  F2FP.SATFINITE.E4M3.F32.PACK_AB_MERGE_C R8, R92, R90, R95 ;  /* 0x0000005a5c08723e */ /* 0x000fe2000480705f */
[----:B------:R-:W-:Y:S01]  /*4cb0*/  HADD2.F32 R92, -RZ, R37.H0_H0 ;  /* 0x20000025ff5c7230 */ /* 0x000fe20000004100 */
[----:B------:R-:W-:Y:S01]  /*4cc0*/  F2FP.F16.E4M3.UNPACK_B R90, R30 ;  /* 0x0000001eff5a723e */ /* 0x000fe200020006ff */
[--C-:B------:R-:W-:Y:S01]  /*4cd0*/  HADD2.F32 R36, -RZ, R91.reuse.H0_H0 ;  /* 0x2000005bff247230 */ /* 0x100fe20000004100 */
[----:B------:R-:W-:Y:S01]  /*4ce0*/  F2FP.F16.E4M3.UNPACK_B R94, R38.H1 ;  /* 0x00000026ff5e723e */ /* 0x000fe200030006ff */
[----:B------:R-:W-:-:S02]  /*4cf0*/  HADD2.F32 R91, -RZ, R91.H1_H1 ;  /* 0x3000005bff5b7230 */ /* 0x000fc40000004100 */
[CC--:B------:R-:W-:Y:S01]  /*4d00*/  FMUL.FTZ R95, R31.reuse, R92.reuse ;  /* 0x0000005c1f5f7220 */ /* 0x0c0fe20000410000 */
[--C-:B------:R-:W-:Y:S02]  /*4d10*/  HADD2.F32 R39, -RZ, R90.reuse.H0_H0 ;  /* 0x2000005aff277230 */ /* 0x100fe40000004100 */
[----:B------:R-:W-:Y:S01]  /*4d20*/  FMUL.FTZ R92, R36, R92 ;  /* 0x0000005c245c7220 */ /* 0x000fe20000410000 */
[----:B------:R-:W-:Y:S01]  /*4d30*/  HADD2.F32 R90, -RZ, R90.H1_H1 ;  /* 0x3000005aff5a7230 */ /* 0x000fe20000004100 */
[----:B------:R-:W-:Y:S01]  /*4d40*/  F2FP.F16.E4M3.UNPACK_B R38, R30.H1 ;  /* 0x0000001eff26723e */ /* 0x000fe200030006ff */
[----:B------:R-:W-:Y:S02]  /*4d50*/  HADD2.F32 R96, -RZ, R94.H0_H0 ;  /* 0x2000005eff607230 */ /* 0x000fe40000004100 */
[----:B------:R-:W-:Y:S01]  /*4d60*/  FFMA.FTZ R31, R31, R39, R92 ;  /* 0x000000271f1f7223 */ /* 0x000fe2000001005c */
[----:B------:R-:W-:Y:S01]  /*4d70*/  HADD2.F32 R92, -RZ, R89.H1_H1 ;  /* 0x30000059ff5c7230 */ /* 0x000fe20000004100 */
[----:B------:R-:W-:Y:S01]  /*4d80*/  F2FP.F16.E4M3.UNPACK_B R89, R13.H1 ;  /* 0x0000000dff59723e */ /* 0x000fe200030006ff */
[----:B------:R-:W-:-:S02]  /*4d90*/  HADD2.F32 R13, -RZ, R37.H1_H1 ;  /* 0x30000025ff0d7230 */ /* 0x000fc40000004100 */
[----:B------:R-:W-:Y:S01]  /*4da0*/  FFMA.FTZ R36, R36, R39, -R95 ;  /* 0x0000002724247223 */ /* 0x000fe2000001085f */
[----:B------:R-:W-:Y:S01]  /*4db0*/  F2FP.F16.E4M3.UNPACK_B R39, R9.H1 ;  /* 0x00000009ff27723e */ /* 0x000fe200030006ff */
[----:B------:R-:W-:Y:S01]  /*4dc0*/  HADD2.F32 R94, -RZ, R94.H1_H1 ;  /* 0x3000005eff5e7230 */ /* 0x000fe20000004100 */
[----:B------:R-:W-:Y:S01]  /*4dd0*/  F2FP.F16.E4M3.UNPACK_B R97, R10.H1 ;  /* 0x0000000aff61723e */ /* 0x000fe200030006ff */
[CC--:B------:R-:W-:Y:S01]  /*4de0*/  FMUL.FTZ R9, R91.reuse, R13.reuse ;  /* 0x0000000d5b097220 */ /* 0x0c0fe20000410000 */
[----:B------:R-:W-:Y:S01]  /*4df0*/  FMUL.FTZ R98, R92, R13 ;  /* 0x0000000d5c627220 */ /* 0x000fe20000410000 */
[----:B------:R-:W-:Y:S01]  /*4e00*/  HADD2.F32 R37, -RZ, R89.H0_H0 ;  /* 0x20000059ff257230 */ /* 0x000fe20000004100 */
[----:B------:R-:W-:Y:S01]  /*4e10*/  F2FP.SATFINITE.E4M3.F32.PACK_AB_MERGE_C R14, R14, R107, R103 ;  /* 0x0000006b0e0e723e */ /* 0x000fe20004807067 */
[-C--:B------:R-:W-:Y:S01]  /*4e20*/  FFMA.FTZ R30, R92, R90.reuse, R9 ;  /* 0x0000005a5c1e7223 */ /* 0x080fe20000010009 */
[----:B------:R-:W-:Y:S02]  /*4e30*/  HADD2.F32 R9, -RZ, R39.H0_H0 ;  /* 0x20000027ff097230 */ /* 0x000fe40000004100 */
[----:B------:R-:W-:Y:S01]  /*4e40*/  FFMA.FTZ R13, R91, R90, -R98 ;  /* 0x0000005a5b0d7223 */ /* 0x000fe20000010862 */
[----:B------:R-:W-:-:S02]  /*4e50*/  HADD2.F32 R90, -RZ, R89.H1_H1 ;  /* 0x30000059ff5a7230 */ /* 0x000fc40000004100 */
[-C--:B------:R-:W-:Y:S01]  /*4e60*/  FMUL.FTZ R98, R37, R96.reuse ;  /* 0x0000006025627220 */ /* 0x080fe20000410000 */
[----:B------:R-:W-:Y:S02]  /*4e70*/  HADD2.F32 R39, -RZ, R39.H1_H1 ;  /* 0x30000027ff277230 */ /* 0x000fe40000004100 */
[----:B------:R-:W-:Y:S01]  /*4e80*/  FMUL.FTZ R96, R9, R96 ;  /* 0x0000006009607220 */ /* 0x000fe20000410000 */
[--C-:B------:R-:W-:Y:S01]  /*4e90*/  HADD2.F32 R92, -RZ, R38.reuse.H0_H0 ;  /* 0x20000026ff5c7230 */ /* 0x100fe20000004100 */
[----:B------:R-:W-:Y:S01]  /*4ea0*/  F2FP.F16.E4M3.UNPACK_B R91, R15 ;  /* 0x0000000fff5b723e */ /* 0x000fe200020006ff */
[----:B------:R-:W-:Y:S02]  /*4eb0*/  HADD2.F32 R89, -RZ, R38.H1_H1 ;  /* 0x30000026ff597230 */ /* 0x000fe40000004100 */
[CC--:B------:R-:W-:Y:S01]  /*4ec0*/  FMUL.FTZ R38, R90.reuse, R94.reuse ;  /* 0x0000005e5a267220 */ /* 0x0c0fe20000410000 */
[----:B------:R-:W-:Y:S01]  /*4ed0*/  FMUL.FTZ R95, R39, R94 ;  /* 0x0000005e275f7220 */ /* 0x000fe20000410000 */
[-C--:B------:R-:W-:Y:S01]  /*4ee0*/  FFMA.FTZ R9, R9, R92.reuse, -R98 ;  /* 0x0000005c09097223 */ /* 0x080fe20000010862 */
[----:B------:R-:W-:Y:S01]  /*4ef0*/  FFMA.FTZ R37, R37, R92, R96 ;  /* 0x0000005c25257223 */ /* 0x000fe20000010060 */
[----:B------:R-:W-:Y:S01]  /*4f00*/  F2FP.F16.E4M3.UNPACK_B R94, R10 ;  /* 0x0000000aff5e723e */ /* 0x000fe200020006ff */
[----:B------:R-:W-:Y:S01]  /*4f10*/  FFMA.FTZ R38, R39, R89, -R38 ;  /* 0x0000005927267223 */ /* 0x000fe20000010826 */
[----:B------:R-:W-:Y:S01]  /*4f20*/  F2FP.F16.E4M3.UNPACK_B R92, R11 ;  /* 0x0000000bff5c723e */ /* 0x000fe200020006ff */
[----:B------:R-:W-:Y:S01]  /*4f30*/  FFMA.FTZ R90, R90, R89, R95 ;  /* 0x000000595a5a7223 */ /* 0x000fe2000001005f */
        /* <DEDUP_REMOVED lines=10> */
[----:B------:R-:W-:Y:S02]  /*4fe0*/  HADD2.F32 R91, -RZ, R91.H1_H1 ;  /* 0x3000005bff5b7230 */ /* 0x000fe40000004100 */
[-C--:B------:R-:W-:Y:S01]  /*4ff0*/  FFMA.FTZ R89, R89, R96.reuse, -R100 ;  /* 0x0000006059597223 */ /* 0x080fe20000010864 */
[----:B------:R-:W-:Y:S02]  /*5000*/  HADD2.F32 R94, -RZ, R94.H1_H1 ;  /* 0x3000005eff5e7230 */ /* 0x000fe40000004100 */
[----:B------:R-:W-:Y:S01]  /*5010*/  FFMA.FTZ R39, R39, R96, R98 ;  /* 0x0000006027277223 */ /* 0x000fe20000010062 */
[----:B------:R-:W-:Y:S01]  /*5020*/  F2FP.F16.E4M3.UNPACK_B R96, R11.H1 ;  /* 0x0000000bff60723e */ /* 0x000fe200030006ff */
[----:B------:R-:W-:Y:S01]  /*5030*/  HADD2.F32 R11, -RZ, R15.H0_H0 ;  /* 0x2000000fff0b7230 */ /* 0x000fe20000004100 */
[----:B------:R-:W-:Y:S01]  /*5040*/  F2FP.SATFINITE.E4M3.F32.PACK_AB_MERGE_C R29, R29, R108, R102 ;  /* 0x0000006c1d1d723e */ /* 0x000fe20004807066 */
[----:B------:R-:W-:Y:S01]  /*5050*/  HADD2.F32 R98, -RZ, R28.H0_H0 ;  /* 0x2000001cff627230 */ /* 0x000fe20000004100 */
[----:B------:R-:W-:Y:S01]  /*5060*/  F2FP.SATFINITE.E4M3.F32.PACK_AB_MERGE_C R9, R38, R9, RZ ;  /* 0x000000092609723e */ /* 0x000fe200048070ff */
[----:B------:R-:W-:-:S02]  /*5070*/  HADD2.F32 R10, -RZ, R96.H0_H0 ;  /* 0x20000060ff0a7230 */ /* 0x000fc40000004100 */
[----:B------:R-:W-:Y:S01]  /*5080*/  FMUL.FTZ R101, R11, R99 ;  /* 0x000000630b657220 */ /* 0x000fe20000410000 */
[----:B------:R-:W-:Y:S01]  /*5090*/  HADD2.F32 R96, -RZ, R96.H1_H1 ;  /* 0x30000060ff607230 */ /* 0x000fe20000004100 */
[----:B------:R-:W-:Y:S01]  /*50a0*/  F2FP.SATFINITE.E4M3.F32.PACK_AB_MERGE_C R37, R90, R37, RZ ;  /* 0x000000255a25723e */ /* 0x000fe200048070ff */
[----:B------:R-:W-:Y:S02]  /*50b0*/  HADD2.F32 R92, -RZ, R92.H1_H1 ;  /* 0x3000005cff5c7230 */ /* 0x000fe40000004100 */
[C---:B------:R-:W-:Y:S01]  /*50c0*/  FMUL.FTZ R100, R10.reuse, R99 ;  /* 0x000000630a647220 */ /* 0x040fe20000410000 */
[----:B------:R-:W-:Y:S01]  /*50d0*/  FFMA.FTZ R10, R10, R98, -R101 ;  /* 0x000000620a0a7223 */ /* 0x000fe20000010865 */
[----:B------:R-:W-:Y:S01]  /*50e0*/  HADD2.F32 R95, -RZ, R95.H1_H1 ;  /* 0x3000005fff5f7230 */ /* 0x000fe20000004100 */
[----:B------:R-:W-:Y:S01]  /*50f0*/  F2FP.SATFINITE.E4M3.F32.PACK_AB_MERGE_C R9, R13, R36, R9 ;  /* 0x000000240d09723e */ /* 0x000fe20004807009 */
[----:B------:R-:W-:Y:S01]  /*5100*/  FFMA.FTZ R11, R11, R98, R100 ;  /* 0x000000620b0b7223 */ /* 0x000fe20000010064 */
[----:B------:R-:W-:Y:S01]  /*5110*/  HADD2.F32 R98, -RZ, R15.H1_H1 ;  /* 0x3000000fff627230 */ /* 0x000fe20000004100 */
[----:B------:R-:W-:Y:S01]  /*5120*/  F2FP.SATFINITE.E4M3.F32.PACK_AB_MERGE_C R13, R30, R31, R37 ;  /* 0x0000001f1e0d723e */ /* 0x000fe20004807025 */
[----:B------:R-:W-:-:S02]  /*5130*/  HADD2.F32 R15, -RZ, R97.H1_H1 ;  /* 0x30000061ff0f7230 */ /* 0x000fc40000004100 */
[----:B------:R-:W-:-:S03]  /*5140*/  HADD2.F32 R97, -RZ, R28.H1_H1 ;  /* 0x3000001cff617230 */ /* 0x000fc60000004100 */
[-C--:B------:R-:W-:Y:S01]  /*5150*/  FMUL.FTZ R99, R98, R15.reuse ;  /* 0x0000000f62637220 */ /* 0x080fe20000410000 */
[----:B------:R-:W-:-:S03]  /*5160*/  FMUL.FTZ R101, R96, R15 ;  /* 0x0000000f60657220 */ /* 0x000fc60000410000 */
[-C--:B------:R-:W-:Y:S01]  /*5170*/  FFMA.FTZ R15, R96, R97.reuse, -R99 ;  /* 0x00000061600f7223 */ /* 0x080fe20000010863 */
[----:B------:R-:W-:Y:S01]  /*5180*/  FFMA.FTZ R28, R98, R97, R101 ;  /* 0x00000061621c7223 */ /* 0x000fe20000010065 */
[-C--:B------:R-:W-:Y:S01]  /*5190*/  FMUL.FTZ R97, R91, R94.reuse ;  /* 0x0000005e5b617220 */ /* 0x080fe20000410000 */
[C---:B------:R-:W-:Y:S02]  /*51a0*/  FMUL.FTZ R94, R92.reuse, R94 ;  /* 0x0000005e5c5e7220 */ /* 0x040fe40000410000 */
[----:B------:R-:W-:Y:S01]  /*51b0*/  F2FP.SATFINITE.E4M3.F32.PACK_AB_MERGE_C R10, R15, R10, RZ ;  /* 0x0000000a0f0a723e */ /* 0x000fe200048070ff */
[-C--:B------:R-:W-:Y:S01]  /*51c0*/  FFMA.FTZ R92, R92, R95.reuse, -R97 ;  /* 0x0000005f5c5c7223 */ /* 0x080fe20000010861 */
[----:B------:R-:W-:Y:S01]  /*51d0*/  FFMA.FTZ R94, R91, R95, R94 ;  /* 0x0000005f5b5e7223 */ /* 0x000fe2000001005e */
[----:B------:R-:W-:-:S03]  /*51e0*/  F2FP.SATFINITE.E4M3.F32.PACK_AB_MERGE_C R28, R28, R11, RZ ;  /* 0x0000000b1c1c723e */ /* 0x000fc600048070ff */
[----:B------:R-:W-:Y:S01]  /*51f0*/  F2FP.SATFINITE.E4M3.F32.PACK_AB_MERGE_C R11, R92, R89, R10 ;  /* 0x000000595c0b723e */ /* 0x000fe2000480700a */
[----:B------:R-:W-:Y:S01]  /*5200*/  IMAD.MOV.U32 R10, RZ, RZ, R14 ;  /* 0x000000ffff0a7224 */ /* 0x000fe200078e000e */
[----:B------:R-:W-:Y:S01]  /*5210*/  F2FP.SATFINITE.E4M3.F32.PACK_AB_MERGE_C R15, R94, R39, R28 ;  /* 0x000000275e0f723e */ /* 0x000fe2000480701c */
[----:B------:R-:W-:-:S07]  /*5220*/  IMAD.MOV.U32 R14, RZ, RZ, R29 ;  /* 0x000000ffff0e7224 */ /* 0x000fce00078e001d */
.L_x_2218:
[----:B------:R-:W-:Y:S05]  /*5230*/  BSYNC B2 ;  /* 0x0000000000027941 */ /* 0x000fea0003800000 */
.L_x_2217:
[----:B0-----:R4:W-:Y:S04]  /*5240*/  ST.E.128 desc[UR42][R72.64], R8 ;  /* 0x0000000848007985 */ /* 0x0019e8000c101d2a */
[----:B--2---:R4:W-:Y:S02]  /*5250*/  @!P5 ST.E.128 desc[UR42][R74.64], R12 ;  /* 0x0000000c4a00d985 */ /* 0x0049e4000c101d2a */
.L_x_2216:
[----:B------:R-:W-:Y:S05]  /*5260*/  BSYNC B1 ;  /* 0x0000000000017941 */ /* 0x000fea0003800000 */
.L_x_2215:
        /* <DEDUP_REMOVED lines=32> */
[----:B------:R-:W-:Y:S02]  /*5470*/  SHF.R.U32.HI R75, RZ, 0x10, R5 ;  /* 0x00000010ff4b7819 */ /* 0x000fe40000011605 */
[----:B------:R-:W-:Y:S02]  /*5480*/  SHF.R.U32.HI R39, RZ, 0x8, R7 ;  /* 0x00000008ff277819 */ /* 0x000fe40000011607 */
[----:B------:R-:W-:Y:S02]  /*5490*/  SHF.R.U32.HI R38, RZ, 0x8, R33 ;  /* 0x00000008ff267819 */ /* 0x000fe40000011621 */
[----:B------:R-:W-:-:S02]  /*54a0*/  SHF.R.U32.HI R37, RZ, 0x8, R35 ;  /* 0x00000008ff257819 */ /* 0x000fc40000011623 */
[----:B------:R-:W-:Y:S02]  /*54b0*/  SHF.L.U32 R5, R81, 0x8, RZ ;  /* 0x0000000851057819 */ /* 0x000fe400000006ff */
[----:B------:R-:W-:Y:S02]  /*54c0*/  LOP3.LUT R6, R7, 0xff0000ff, RZ, 0xc0, !PT ;  /* 0xff0000ff07067812 */ /* 0x000fe400078ec0ff */
[----:B------:R-:W-:Y:S01]  /*54d0*/  SHF.R.U32.HI R74, RZ, 0x10, R7 ;  /* 0x00000010ff4a7819 */ /* 0x000fe20000011607 */
[----:B------:R-:W-:Y:S01]  /*54e0*/  IMAD.SHL.U32 R7, R39, 0x100, RZ ;  /* 0x0000010027077824 */ /* 0x000fe200078e00ff */
[----:B------:R-:W-:Y:S02]  /*54f0*/  LOP3.LUT R34, R33, 0xff0000ff, RZ, 0xc0, !PT ;  /* 0xff0000ff21227812 */ /* 0x000fe400078ec0ff */
[----:B------:R-:W-:Y:S01]  /*5500*/  SHF.R.U32.HI R73, RZ, 0x10, R33 ;  /* 0x00000010ff497819 */ /* 0x000fe20000011621 */
[----:B------:R-:W-:Y:S01]  /*5510*/  IMAD.SHL.U32 R33, R38, 0x100, RZ ;  /* 0x0000010026217824 */ /* 0x000fe200078e00ff */
[----:B------:R-:W-:-:S02]  /*5520*/  LOP3.LUT R36, R35, 0xff0000ff, RZ, 0xc0, !PT ;  /* 0xff0000ff23247812 */ /* 0x000fc400078ec0ff */
[----:B------:R-:W-:Y:S01]  /*5530*/  SHF.R.U32.HI R72, RZ, 0x10, R35 ;  /* 0x00000010ff487819 */ /* 0x000fe20000011623 */
[----:B------:R-:W-:Y:S01]  /*5540*/  IMAD.SHL.U32 R35, R37, 0x100, RZ ;  /* 0x0000010025237824 */ /* 0x000fe200078e00ff */
[----:B------:R-:W-:Y:S01]  /*5550*/  LOP3.LUT R4, R4, 0xff00, R5, 0xf8, !PT ;  /* 0x0000ff0004047812 */ /* 0x000fe200078ef805 */
[----:B------:R-:W-:Y:S01]  /*5560*/  IMAD.U32 R5, R75, 0x10000, RZ ;  /* 0x000100004b057824 */ /* 0x000fe200078e00ff */
[----:B------:R-:W-:Y:S01]  /*5570*/  LOP3.LUT R7, R6, 0xff00, R7, 0xf8, !PT ;  /* 0x0000ff0006077812 */ /* 0x000fe200078ef807 */
[----:B------:R-:W-:Y:S01]  /*5580*/  IMAD.U32 R72, R72, 0x10000, RZ ;  /* 0x0001000048487824 */ /* 0x000fe200078e00ff */
[----:B------:R-:W-:Y:S02]  /*5590*/  LOP3.LUT R38, R34, 0xff00, R33, 0xf8, !PT ;  /* 0x0000ff0022267812 */ /* 0x000fe400078ef821 */
[----:B------:R-:W-:Y:S02]  /*55a0*/  LOP3.LUT R39, R36, 0xff00, R35, 0xf8, !PT ;  /* 0x0000ff0024277812 */ /* 0x000fe400078ef823 */
[----:B------:R-:W-:Y:S01]  /*55b0*/  LOP3.LUT R6, R4, 0xff0000, R5, 0xf8, !PT ;  /* 0x00ff000004067812 */ /* 0x000fe200078ef805 */
[----:B------:R-:W-:Y:S01]  /*55c0*/  IMAD.U32 R4, R74, 0x10000, RZ ;  /* 0x000100004a047824 */ /* 0x000fe200078e00ff */
[----:B------:R-:W-:-:S02]  /*55d0*/  F2FP.F16.E4M3.UNPACK_B R36, R87.H1 ;  /* 0x00000057ff24723e */ /* 0x000fc400030006ff */
[----:B------:R-:W-:Y:S02]  /*55e0*/  F2FP.F16.E4M3.UNPACK_B R34, R32.H1 ;  /* 0x00000020ff22723e */ /* 0x000fe400030006ff */
[----:B------:R-:W-:Y:S01]  /*55f0*/  F2FP.F16.E4M3.UNPACK_B R33, R30.H1 ;  /* 0x0000001eff21723e */ /* 0x000fe200030006ff */
[----:B------:R-:W-:Y:S01]  /*5600*/  HADD2.F32 R5, -RZ, R36.H0_H0 ;  /* 0x20000024ff057230 */ /* 0x000fe20000004100 */
[----:B------:R-:W-:Y:S01]  /*5610*/  LOP3.LUT R4, R7, 0xff0000, R4, 0xf8, !PT ;  /* 0x00ff000007047812 */ /* 0x000fe200078ef804 */
[----:B------:R-:W-:Y:S01]  /*5620*/  HADD2.F32 R12, -RZ, R34.H0_H0 ;  /* 0x20000022ff0c7230 */ /* 0x000fe20000004100 */
[----:B------:R-:W-:Y:S01]  /*5630*/  F2FP.F16.E4M3.UNPACK_B R35, R85.H1 ;  /* 0x00000055ff23723e */ /* 0x000fe200030006ff */
[----:B------:R-:W-:Y:S01]  /*5640*/  HADD2.F32 R8, -RZ, R33.H0_H0 ;  /* 0x20000021ff087230 */ /* 0x000fe20000004100 */
[----:B------:R-:W-:Y:S01]  /*5650*/  F2FP.F16.E4M3.UNPACK_B R87, R87 ;  /* 0x00000057ff57723e */ /* 0x000fe200020006ff */
[----:B------:R-:W-:Y:S02]  /*5660*/  IMAD.U32 R7, R73, 0x10000, RZ ;  /* 0x0001000049077824 */ /* 0x000fe400078e00ff */
[----:B------:R-:W-:Y:S01]  /*5670*/  FMUL.FTZ R73, R12, R5 ;  /* 0x000000050c497220 */ /* 0x000fe20000410000 */
[----:B------:R-:W-:-:S02]  /*5680*/  HADD2.F32 R37, -RZ, R35.H0_H0 ;  /* 0x20000023ff257230 */ /* 0x000fc40000004100 */
[----:B------:R-:W-:Y:S01]  /*5690*/  FMUL.FTZ R75, R8, R5 ;  /* 0x00000005084b7220 */ /* 0x000fe20000410000 */
[----:B------:R-:W-:Y:S01]  /*56a0*/  LOP3.LUT R5, R39, 0xff0000, R72, 0xf8, !PT ;  /* 0x00ff000027057812 */ /* 0x000fe200078ef848 */
[----:B------:R-:W-:Y:S01]  /*56b0*/  HADD2.F32 R72, -RZ, R36.H1_H1 ;  /* 0x30000024ff487230 */ /* 0x000fe20000004100 */
[----:B------:R-:W-:Y:S01]  /*56c0*/  LOP3.LUT R7, R38, 0xff0000, R7, 0xf8, !PT ;  /* 0x00ff000026077812 */ /* 0x000fe200078ef807 */
[----:B------:R-:W-:Y:S01]  /*56d0*/  HADD2.F32 R38, -RZ, R35.H1_H1 ;  /* 0x30000023ff267230 */ /* 0x000fe20000004100 */
[----:B------:R-:W-:Y:S01]  /*56e0*/  F2FP.F16.E4M3.UNPACK_B R36, R32 ;  /* 0x00000020ff24723e */ /* 0x000fe200020006ff */
[----:B------:R-:W-:Y:S01]  /*56f0*/  HADD2.F32 R35, -RZ, R34.H1_H1 ;  /* 0x30000022ff237230 */ /* 0x000fe20000004100 */
[----:B------:R-:W-:Y:S01]  /*5700*/  F2FP.F16.E4M3.UNPACK_B R34, R30 ;  /* 0x0000001eff22723e */ /* 0x000fe200020006ff */
[----:B------:R-:W-:Y:S01]  /*5710*/  HADD2.F32 R39, -RZ, R87.H0_H0 ;  /* 0x20000057ff277230 */ /* 0x000fe20000004100 */
[----:B------:R-:W-:Y:S01]  /*5720*/  F2FP.F16.E4M3.UNPACK_B R85, R85 ;  /* 0x00000055ff55723e */ /* 0x000fe200020006ff */
[----:B------:R-:W-:-:S02]  /*5730*/  HADD2.F32 R30, -RZ, R36.H0_H0 ;  /* 0x20000024ff1e7230 */ /* 0x000fc40000004100 */
[-C--:B------:R-:W-:Y:S01]  /*5740*/  FFMA.FTZ R8, R8, R37.reuse, -R73 ;  /* 0x0000002508087223 */ /* 0x080fe20000010849 */
[----:B------:R-:W-:Y:S02]  /*5750*/  HADD2.F32 R32, -RZ, R34.H0_H0 ;  /* 0x20000022ff207230 */ /* 0x000fe40000004100 */
[----:B------:R-:W-:Y:S01]  /*5760*/  FFMA.FTZ R12, R12, R37, R75 ;  /* 0x000000250c0c7223 */ /* 0x000fe2000001004b */
[----:B------:R-:W-:Y:S02]  /*5770*/  HADD2.F32 R33, -RZ, R33.H1_H1 ;  /* 0x30000021ff217230 */ /* 0x000fe40000004100 */
[-C--:B------:R-:W-:Y:S01]  /*5780*/  FMUL.FTZ R73, R30, R39.reuse ;  /* 0x000000271e497220 */ /* 0x080fe20000410000 */
[----:B------:R-:W-:Y:S02]  /*5790*/  HADD2.F32 R37, -RZ, R85.H0_H0 ;  /* 0x20000055ff257230 */ /* 0x000fe40000004100 */
[----:B------:R-:W-:Y:S01]  /*57a0*/  FMUL.FTZ R74, R35, R72 ;  /* 0x00000048234a7220 */ /* 0x000fe20000410000 */
[----:B------:R-:W-:Y:S01]  /*57b0*/  FMUL.FTZ R39, R32, R39 ;  /* 0x0000002720277220 */ /* 0x000fe20000410000 */
[----:B------:R-:W-:-:S02]  /*57c0*/  HADD2.F32 R87, -RZ, R87.H1_H1 ;  /* 0x30000057ff577230 */ /* 0x000fc40000004100 */
[C---:B------:R-:W-:Y:S01]  /*57d0*/  FMUL.FTZ R72, R33.reuse, R72 ;  /* 0x0000004821487220 */ /* 0x040fe20000410000 */
[----:B------:R-:W-:Y:S02]  /*57e0*/  HADD2.F32 R36, -RZ, R36.H1_H1 ;  /* 0x30000024ff247230 */ /* 0x000fe40000004100 */
[-C--:B------:R-:W-:Y:S01]  /*57f0*/  FFMA.FTZ R32, R32, R37.reuse, -R73 ;  /* 0x0000002520207223 */ /* 0x080fe20000010849 */
[----:B------:R-:W-:Y:S01]  /*5800*/  FFMA.FTZ R30, R30, R37, R39 ;  /* 0x000000251e1e7223 */ /* 0x000fe20000010027 */
[----:B------:R-:W-:Y:S02]  /*5810*/  HADD2.F32 R34, -RZ, R34.H1_H1 ;  /* 0x30000022ff227230 */ /* 0x000fe40000004100 */
[-C--:B------:R-:W-:Y:S01]  /*5820*/  FFMA.FTZ R33, R33, R38.reuse, -R74 ;  /* 0x0000002621217223 */ /* 0x080fe2000001084a */
[----:B------:R-:W-:Y:S02]  /*5830*/  HADD2.F32 R85, -RZ, R85.H1_H1 ;  /* 0x30000055ff557230 */ /* 0x000fe40000004100 */
        /* <DEDUP_REMOVED lines=20> */
[----:B------:R-:W-:Y:S01]  /*5980*/  FFMA.FTZ R34, R36, R75, -R87 ;  /* 0x0000004b24227223 */ /* 0x000fe20000010857 */
[----:B------:R-:W-:Y:S02]  /*5990*/  HADD2.F32 R74, -RZ, R74.H1_H1 ;  /* 0x3000004aff4a7230 */ /* 0x000fe40000004100 */
[C---:B------:R-:W-:Y:S01]  /*59a0*/  FMUL.FTZ R87, R73.reuse, R85 ;  /* 0x0000005549577220 */ /* 0x040fe20000410000 */
[----:B------:R-:W-:Y:S01]  /*59b0*/  FFMA.FTZ R72, R72, R75, R81 ;  /* 0x0000004b48487223 */ /* 0x000fe20000010051 */
[C---:B------:R-:W-:Y:S01]  /*59c0*/  FMUL.FTZ R36, R38.reuse, R85 ;  /* 0x0000005526247220 */ /* 0x040fe20000410000 */
[----:B------:R-:W-:Y:S01]  /*59d0*/  F2FP.F16.E4M3.UNPACK_B R84, R84 ;  /* 0x00000054ff54723e */ /* 0x000fe200020006ff */
[-C--:B------:R-:W-:Y:S01]  /*59e0*/  FFMA.FTZ R91, R38, R74.reuse, -R87 ;  /* 0x0000004a265b7223 */ /* 0x080fe20000010857 */
[--C-:B------:R-:W-:Y:S02]  /*59f0*/  HADD2.F32 R81, -RZ, R86.reuse.H0_H0 ;  /* 0x20000056ff517230 */ /* 0x100fe40000004100 */
[----:B------:R-:W-:Y:S01]  /*5a00*/  FFMA.FTZ R93, R73, R74, R36 ;  /* 0x0000004a495d7223 */ /* 0x000fe20000010024 */
[----:B------:R-:W-:Y:S01]  /*5a10*/  F2FP.F16.E4M3.UNPACK_B R36, R14 ;  /* 0x0000000eff24723e */ /* 0x000fe200020006ff */
[----:B------:R-:W-:Y:S01]  /*5a20*/  HADD2.F32 R85, -RZ, R86.H1_H1 ;  /* 0x30000056ff557230 */ /* 0x000fe20000004100 */
[----:B------:R-:W-:Y:S01]  /*5a30*/  F2FP.SATFINITE.E4M3.F32.PACK_AB_MERGE_C R8, R33, R8, RZ ;  /* 0x000000082108723e */ /* 0x000fe200048070ff */
[----:B------:R-:W-:Y:S01]  /*5a40*/  HADD2.F32 R14, -RZ, R10.H0_H0 ;  /* 0x2000000aff0e7230 */ /* 0x000fe20000004100 */
[----:B------:R-:W-:Y:S01]  /*5a50*/  F2FP.SATFINITE.E4M3.F32.PACK_AB_MERGE_C R91, R91, R34, RZ ;  /* 0x000000225b5b723e */ /* 0x000fe200048070ff */
[--C-:B------:R-:W-:Y:S01]  /*5a60*/  HADD2.F32 R38, -RZ, R36.reuse.H0_H0 ;  /* 0x20000024ff267230 */ /* 0x100fe20000004100 */
[----:B------:R-:W-:Y:S01]  /*5a70*/  F2FP.SATFINITE.E4M3.F32.PACK_AB_MERGE_C R8, R37, R32, R8 ;  /* 0x000000202508723e */ /* 0x000fe20004807008 */
[----:B------:R-:W-:Y:S01]  /*5a80*/  HADD2.F32 R36, -RZ, R36.H1_H1 ;  /* 0x30000024ff247230 */ /* 0x000fe20000004100 */
[----:B------:R-:W-:Y:S01]  /*5a90*/  F2FP.SATFINITE.E4M3.F32.PACK_AB_MERGE_C R12, R35, R12, RZ ;  /* 0x0000000c230c723e */ /* 0x000fe200048070ff */
[----:B------:R-:W-:-:S02]  /*5aa0*/  HADD2.F32 R10, -RZ, R10.H1_H1 ;  /* 0x3000000aff0a7230 */ /* 0x000fc40000004100 */
[----:B------:R-:W-:Y:S01]  /*5ab0*/  FMUL.FTZ R87, R38, R81 ;  /* 0x0000005126577220 */ /* 0x000fe20000410000 */
[--C-:B------:R-:W-:Y:S02]  /*5ac0*/  HADD2.F32 R73, -RZ, R84.reuse.H0_H0 ;  /* 0x20000054ff497230 */ /* 0x100fe40000004100 */
[----:B------:R-:W-:Y:S01]  /*5ad0*/  FMUL.FTZ R89, R36, R85 ;  /* 0x0000005524597220 */ /* 0x000fe20000410000 */
[----:B------:R-:W-:Y:S02]  /*5ae0*/  HADD2.F32 R75, -RZ, R84.H1_H1 ;  /* 0x30000054ff4b7230 */ /* 0x000fe40000004100 */
        /* <DEDUP_REMOVED lines=33> */
[----:B------:R-:W-:Y:S01]  /*5d00*/  HADD2.F32 R34, -RZ, R35.H0_H0 ;  /* 0x20000023ff227230 */ /* 0x000fe20000004100 */
[----:B------:R-:W-:Y:S01]  /*5d10*/  F2FP.F16.E4M3.UNPACK_B R81, R5.H1 ;  /* 0x00000005ff51723e */ /* 0x000fe200030006ff */
[----:B------:R-:W-:-:S02]  /*5d20*/  HADD2.F32 R37, -RZ, R38.H0_H0 ;  /* 0x20000026ff257230 */ /* 0x000fc40000004100 */
[----:B------:R-:W-:Y:S01]  /*5d30*/  FFMA.FTZ R10, R10, R75, -R89 ;  /* 0x0000004b0a0a7223 */ /* 0x000fe20000010859 */
[----:B------:R-:W-:Y:S01]  /*5d40*/  HADD2.F32 R36, -RZ, R35.H1_H1 ;  /* 0x30000023ff247230 */ /* 0x000fe20000004100 */
[----:B------:R-:W-:Y:S01]  /*5d50*/  F2FP.F16.E4M3.UNPACK_B R75, R5 ;  /* 0x00000005ff4b723e */ /* 0x000fe200020006ff */
        /* <DEDUP_REMOVED lines=13> */
[----:B------:R-:W-:Y:S01]  /*5e30*/  F2FP.F16.E4M3.UNPACK_B R38, R15.H1 ;  /* 0x0000000fff26723e */ /* 0x000fe200030006ff */
[----:B------:R-:W-:Y:S01]  /*5e40*/  HADD2.F32 R85, -RZ, R81.H0_H0 ;  /* 0x20000051ff557230 */ /* 0x000fe20000004100 */
[----:B------:R-:W-:Y:S01]  /*5e50*/  F2FP.F16.E4M3.UNPACK_B R35, R11 ;  /* 0x0000000bff23723e */ /* 0x000fe200020006ff */
[----:B------:R-:W-:Y:S01]  /*5e60*/  HADD2.F32 R84, -RZ, R75.H0_H0 ;  /* 0x2000004bff547230 */ /* 0x000fe20000004100 */
[----:B------:R-:W-:Y:S01]  /*5e70*/  F2FP.F16.E4M3.UNPACK_B R37, R15 ;  /* 0x0000000fff25723e */ /* 0x000fe200020006ff */
[----:B------:R-:W-:Y:S01]  /*5e80*/  HADD2.F32 R81, -RZ, R81.H1_H1 ;  /* 0x30000051ff517230 */ /* 0x000fe20000004100 */
[----:B------:R-:W-:Y:S01]  /*5e90*/  F2FP.F16.E4M3.UNPACK_B R11, R11.H1 ;  /* 0x0000000bff0b723e */ /* 0x000fe200030006ff */
        /* <DEDUP_REMOVED lines=9> */
[----:B------:R-:W-:Y:S01]  /*5f30*/  FMUL.FTZ R86, R39, R84 ;  /* 0x0000005427567220 */ /* 0x000fe20000410000 */
[----:B------:R-:W-:Y:S02]  /*5f40*/  HADD2.F32 R38, -RZ, R38.H1_H1 ;  /* 0x30000026ff267230 */ /* 0x000fe40000004100 */
[C---:B------:R-:W-:Y:S01]  /*5f50*/  FMUL.FTZ R85, R36.reuse, R85 ;  /* 0x0000005524557220 */ /* 0x040fe20000410000 */
[----:B------:R-:W-:Y:S02]  /*5f60*/  HADD2.F32 R11, -RZ, R11.H1_H1 ;  /* 0x3000000bff0b7230 */ /* 0x000fe40000004100 */
[----:B------:R-:W-:Y:S01]  /*5f70*/  FFMA.FTZ R87, R36, R73, -R87 ;  /* 0x0000004924577223 */ /* 0x000fe20000010857 */
[----:B------:R-:W-:-:S02]  /*5f80*/  HADD2.F32 R74, -RZ, R5.H0_H0 ;  /* 0x20000005ff4a7230 */ /* 0x000fc40000004100 */
[----:B------:R-:W-:Y:S01]  /*5f90*/  FMUL.FTZ R84, R15, R84 ;  /* 0x000000540f547220 */ /* 0x000fe20000410000 */
[----:B------:R-:W-:Y:S02]  /*5fa0*/  HADD2.F32 R37, -RZ, R37.H1_H1 ;  /* 0x30000025ff257230 */ /* 0x000fe40000004100 */
[-C--:B------:R-:W-:Y:S01]  /*5fb0*/  FMUL.FTZ R90, R38, R81.reuse ;  /* 0x00000051265a7220 */ /* 0x080fe20000410000 */
[----:B------:R-:W-:Y:S02]  /*5fc0*/  HADD2.F32 R36, -RZ, R75.H1_H1 ;  /* 0x3000004bff247230 */ /* 0x000fe40000004100 */
[----:B------:R-:W-:Y:S01]  /*5fd0*/  FMUL.FTZ R81, R11, R81 ;  /* 0x000000510b517220 */ /* 0x000fe20000410000 */
[----:B------:R-:W-:Y:S02]  /*5fe0*/  HADD2.F32 R35, -RZ, R35.H1_H1 ;  /* 0x30000023ff237230 */ /* 0x000fe40000004100 */
[----:B------:R-:W-:Y:S01]  /*5ff0*/  FFMA.FTZ R86, R15, R74, -R86 ;  /* 0x0000004a0f567223 */ /* 0x000fe20000010856 */
[----:B------:R-:W-:-:S02]  /*6000*/  HADD2.F32 R72, -RZ, R72.H1_H1 ;  /* 0x30000048ff487230 */ /* 0x000fc40000004100 */
[----:B------:R-:W-:Y:S01]  /*6010*/  FFMA.FTZ R84, R39, R74, R84 ;  /* 0x0000004a27547223 */ /* 0x000fe20000010054 */
[----:B------:R-:W-:Y:S01]  /*6020*/  FFMA.FTZ R85, R4, R73, R85 ;  /* 0x0000004904557223 */ /* 0x000fe20000010055 */
[----:B------:R-:W-:Y:S02]  /*6030*/  HADD2.F32 R4, -RZ, R5.H1_H1 ;  /* 0x30000005ff047230 */ /* 0x000fe40000004100 */
[-C--:B------:R-:W-:Y:S01]  /*6040*/  FMUL.FTZ R74, R37, R36.reuse ;  /* 0x00000024254a7220 */ /* 0x080fe20000410000 */
[----:B------:R-:W-:Y:S01]  /*6050*/  FMUL.FTZ R36, R35, R36 ;  /* 0x0000002423247220 */ /* 0x000fe20000410000 */
[-C--:B------:R-:W-:Y:S01]  /*6060*/  FFMA.FTZ R90, R11, R72.reuse, -R90 ;  /* 0x000000480b5a7223 */ /* 0x080fe2000001085a */
[----:B------:R-:W-:Y:S01]  /*6070*/  FFMA.FTZ R38, R38, R72, R81 ;  /* 0x0000004826267223 */ /* 0x000fe20000010051 */
[-C--:B------:R-:W-:Y:S01]  /*6080*/  FFMA.FTZ R35, R35, R4.reuse, -R74 ;  /* 0x0000000423237223 */ /* 0x080fe2000001084a */
[----:B------:R-:W-:Y:S01]  /*6090*/  FFMA.FTZ R37, R37, R4, R36 ;  /* 0x0000000425257223 */ /* 0x000fe20000010024 */
[----:B------:R-:W-:-:S02]  /*60a0*/  F2FP.SATFINITE.E4M3.F32.PACK_AB_MERGE_C R13, R34, R13, RZ ;  /* 0x0000000d220d723e */ /* 0x000fc400048070ff */
[----:B------:R-:W-:Y:S02]  /*60b0*/  F2FP.SATFINITE.E4M3.F32.PACK_AB_MERGE_C R87, R90, R87, RZ ;  /* 0x000000575a57723e */ /* 0x000fe400048070ff */
[----:B------:R-:W-:Y:S02]  /*60c0*/  F2FP.SATFINITE.E4M3.F32.PACK_AB_MERGE_C R38, R38, R85, RZ ;  /* 0x000000552626723e */ /* 0x000fe400048070ff */
[----:B------:R-:W-:Y:S02]  /*60d0*/  F2FP.SATFINITE.E4M3.F32.PACK_AB_MERGE_C R9, R9, R30, R6 ;  /* 0x0000001e0909723e */ /* 0x000fe40004807006 */
[----:B------:R-:W-:Y:S02]  /*60e0*/  F2FP.SATFINITE.E4M3.F32.PACK_AB_MERGE_C R11, R35, R86, R87 ;  /* 0x00000056230b723e */ /* 0x000fe40004807057 */
[----:B------:R-:W-:Y:S02]  /*60f0*/  F2FP.SATFINITE.E4M3.F32.PACK_AB_MERGE_C R13, R7, R32, R13 ;  /* 0x00000020070d723e */ /* 0x000fe4000480700d */
[----:B------:R-:W-:-:S07]  /*6100*/  F2FP.SATFINITE.E4M3.F32.PACK_AB_MERGE_C R15, R37, R84, R38 ;  /* 0x00000054250f723e */ /* 0x000fce0004807026 */
.L_x_2220:
[----:B------:R-:W-:Y:S05]  /*6110*/  BSYNC B1 ;  /* 0x0000000000017941 */ /* 0x000fea0003800000 */
.L_x_2219:
[----:B0-----:R0:W-:Y:S01]  /*6120*/  ST.E.128 desc[UR42][R28.64], R8 ;  /* 0x000000081c007985 */ /* 0x0011e2000c101d2a */
[----:B------:R-:W-:-:S13]  /*6130*/  ISETP.GE.AND P5, PT, R31, R88, PT ;  /* 0x000000581f00720c */ /* 0x000fda0003fa6270 */
[----:B------:R-:W-:Y:S05]  /*6140*/  @P5 BRA `(.L_x_2198) ;  /* 0x0000000400045947 */ /* 0x000fea0003800000 */
[----:B------:R-:W-:-:S04]  /*6150*/  IADD3 R4, P5, R83, R31, RZ ;  /* 0x0000001f53047210 */ /* 0x000fc80007fbe0ff */
[----:B------:R-:W-:-:S05]  /*6160*/  LEA.HI.X.SX32 R5, R31, R82, 0x1, P5 ;  /* 0x000000521f057211 */ /* 0x000fca00028f0eff */
[----:B--2---:R2:W-:Y:S01]  /*6170*/  ST.E.128 desc[UR42][R4.64], R12 ;  /* 0x0000000c04007985 */ /* 0x0045e2000c101d2a */
[----:B------:R-:W-:Y:S05]  /*6180*/  BRA `(.L_x_2198) ;  /* 0x0000000000f47947 */ /* 0x000fea0003800000 */
.L_x_2190:
[----:B------:R-:W-:-:S06]  /*6190*/  UISETP.NE.AND UP0, UPT, UR36, 0x3, UPT ;  /* 0x000000032400788c */ /* 0x000fcc000bf05270 */
[----:B------:R-:W-:-:S13]  /*61a0*/  PLOP3.LUT P0, PT, PT, PT, UP0, 0x80, 0x0 ;  /* 0x000000000000781c */ /* 0x000fda0003f0f008 */
[----:B------:R-:W-:Y:S05]  /*61b0*/  @!P0 BRA `(.L_x_2221) ;  /* 0x0000000000048947 */ /* 0x000fea0003800000 */
[----:B------:R-:W-:Y:S01]  /*61c0*/  BPT.TRAP 0x1 ;  /* 0x000000040000795c */ /* 0x000fe20000300000 */
.L_x_2221:
[----:B------:R-:W2:Y:S01]  /*61d0*/  LDL R4, [R1+0x8] ;  /* 0x0000080001047983 */ /* 0x000ea20000100800 */
[----:B------:R-:W-:Y:S01]  /*61e0*/  IMAD R69, R19, 0x8, R18 ;  /* 0x0000000813457824 */ /* 0x000fe200078e0212 */
[----:B------:R-:W-:Y:S01]  /*61f0*/  BSSY B1, `(.L_x_2222) ;  /* 0x0000005000017945 */ /* 0x000fe20003800000 */
[----:B------:R-:W-:Y:S02]  /*6200*/  SHF.R.S32.HI R77, RZ, 0x1f, R78 ;  /* 0x0000001fff4d7819 */ /* 0x000fe4000001144e */
[----:B--2---:R-:W-:-:S04]  /*6210*/  SHF.L.U32 R80, R4, 0x1f, RZ ;  /* 0x0000001f04507819 */ /* 0x004fc800000006ff */
[----:B------:R-:W0:Y:S02]  /*6220*/  SYNCS.PHASECHK.TRANS64.TRYWAIT P5, [R69+URZ+0x19c90], R80 ;  /* 0x019c9050450075a7 */ /* 0x000e2400080a017f */
[----:B0-----:R-:W-:Y:S05]  /*6230*/  @!P5 BRA `(.L_x_2223) ;  /* 0x000001600078d947 */ /* 0x001fea0003800000 */
.L_x_2468:
[----:B------:R-:W-:Y:S05]  /*6240*/  BSYNC B1 ;  /* 0x0000000000017941 */ /* 0x000fea0003800000 */
.L_x_2222:
        /* <DEDUP_REMOVED lines=29> */
.L_x_2472:
        /* <DEDUP_REMOVED lines=20> */
.L_x_2198:
[----:B------:R-:W-:Y:S05]  /*6560*/  BSYNC B0 ;  /* 0x0000000000007941 */ /* 0x000fea0003800000 */
.L_x_2189:
        /* <DEDUP_REMOVED lines=16> */
.L_x_2226:
[----:B------:R-:W-:Y:S05]  /*6670*/  BSYNC B0 ;  /* 0x0000000000007941 */ /* 0x000fea0003800000 */
.L_x_2225:
[----:B------:R-:W0:Y:S01]  /*6680*/  SYNCS.PHASECHK.TRANS64.TRYWAIT P0, [R69+URZ+0x19cb0], R80 ;  /* 0x019cb050450075a7 */ /* 0x000e22000800017f */
[----:B------:R-:W-:Y:S04]  /*6690*/  BSSY B0, `(.L_x_2227) ;  /* 0x0000002000007945 */ /* 0x000fe80003800000 */
[----:B0-----:R-:W-:Y:S05]  /*66a0*/  @!P0 BRA `(.L_x_2228) ;  /* 0x0000015c00b48947 */ /* 0x001fea0003800000 */
.L_x_2473:
[----:B------:R-:W-:Y:S05]  /*66b0*/  BSYNC B0 ;  /* 0x0000000000007941 */ /* 0x000fea0003800000 */
.L_x_2227:
        /* <DEDUP_REMOVED lines=45> */
.L_x_2230:
[----:B------:R-:W-:Y:S05]  /*6990*/  BSYNC B0 ;  /* 0x0000000000007941 */ /* 0x000fea0003800000 */
.L_x_2229:
        /* <DEDUP_REMOVED lines=19> */
.L_x_2184:
[----:B------:R-:W-:Y:S04]  /*6ad0*/  BSSY B0, `(.L_x_2232) ;  /* 0x0000004000007945 */ /* 0x000fe80003800000 */
[----:B------:R-:W-:Y:S05]  /*6ae0*/  @P0 BRA `(.L_x_2233) ;  /* 0x0000000000080947 */ /* 0x000fea0003800000 */
[----:B------:R-:W1:Y:S02]  /*6af0*/  FENCE.VIEW.ASYNC.G ;  /* 0x00000000000073c6 */ /* 0x000e640000000100 */
[----:B-1----:R-:W-:Y:S06]  /*6b00*/  BAR.ARV 0xc, 0x200 ;  /* 0x0308000000007b1d */ /* 0x002fec0000002000 */
.L_x_2233:
[----:B------:R-:W-:Y:S05]  /*6b10*/  BSYNC B0 ;  /* 0x0000000000007941 */ /* 0x000fea0003800000 */
.L_x_2232:
[----:B------:R-:W2:Y:S01]  /*6b20*/  LDL R2, [R1+0x60] ;  /* 0x0000600001027983 */ /* 0x000ea20000100800 */
[----:B------:R-:W-:Y:S01]  /*6b30*/  ULDC.64 UR4, c[0x0][0x990] ;  /* 0x0002640000047ab9 */ /* 0x000fe20000000a00 */
[----:B------:R-:W-:Y:S02]  /*6b40*/  ULDC.64 UR6, c[0x0][0x998] ;  /* 0x0002660000067ab9 */ /* 0x000fe40000000a00 */
[----:B0-----:R-:W2:Y:S01]  /*6b50*/  LDL R5, [R1+0x48] ;  /* 0x0000480001057983 */ /* 0x001ea20000100800 */
[----:B------:R-:W-:Y:S02]  /*6b60*/  ISETP.NE.U32.AND P0, PT, RZ, UR4, PT ;  /* 0x00000004ff007c0c */ /* 0x000fe4000bf05070 */
[----:B------:R-:W-:Y:S01]  /*6b70*/  ISETP.NE.U32.AND P1, PT, RZ, UR6, PT ;  /* 0x00000006ff007c0c */ /* 0x000fe2000bf25070 */
[----:B---3--:R-:W3:Y:S01]  /*6b80*/  LDL R14, [R1+0x30] ;  /* 0x00003000010e7983 */ /* 0x008ee20000100800 */
[----:B------:R-:W-:Y:S02]  /*6b90*/  ISETP.NE.AND.EX P0, PT, RZ, UR5, PT, P0 ;  /* 0x00000005ff007c0c */ /* 0x000fe4000bf05300 */
[----:B------:R-:W-:-:S11]  /*6ba0*/  ISETP.NE.AND.EX P1, PT, RZ, UR7, PT, P1 ;  /* 0x00000007ff007c0c */ /* 0x000fd6000bf25310 */
[----:B------:R-:W0:Y:S08]  /*6bb0*/  @P0 LDC.64 R6, c[0x0][0x9a8] ;  /* 0x00026a00ff060b82 */ /* 0x000e300000000a00 */
[----:B------:R-:W1:Y:S08]  /*6bc0*/  @P1 LDC.64 R8, c[0x0][0x9b8] ;  /* 0x00026e00ff081b82 */ /* 0x000e700000000a00 */
[----:B--2-4-:R-:W2:Y:S08]  /*6bd0*/  @P0 LDC.64 R10, c[0x0][0x9b0] ;  /* 0x00026c00ff0a0b82 */ /* 0x014eb00000000a00 */
[----:B------:R-:W4:Y:S01]  /*6be0*/  @P1 LDC.64 R12, c[0x0][0x9c0] ;  /* 0x00027000ff0c1b82 */ /* 0x000f220000000a00 */
[----:B------:R-:W-:Y:S01]  /*6bf0*/  @P0 SHF.R.S32.HI R15, RZ, 0x1f, R154 ;  /* 0x0000001fff0f0819 */ /* 0x000fe2000001149a */
[----:B0-----:R-:W-:-:S02]  /*6c00*/  @P0 IMAD R0, R2, R6, RZ ;  /* 0x0000000602000224 */ /* 0x001fc400078e02ff */
[----:B-1----:R-:W-:Y:S02]  /*6c10*/  @P1 IMAD R4, R2, R8, RZ ;  /* 0x0000000802041224 */ /* 0x002fe400078e02ff */
[C---:B------:R-:W-:Y:S02]  /*6c20*/  @P0 IMAD R7, R5.reuse, R7, R0 ;  /* 0x0000000705070224 */ /* 0x040fe400078e0200 */
[----:B------:R-:W-:-:S04]  /*6c30*/  @P0 IMAD.WIDE.U32 R2, R5, R6, RZ ;  /* 0x0000000605020225 */ /* 0x000fc800078e00ff */
[----:B------:R-:W-:Y:S01]  /*6c40*/  @P0 IMAD.IADD R3, R3, 0x1, R7 ;  /* 0x0000000103030824 */ /* 0x000fe200078e0207 */
[----:B------:R-:W-:Y:S01]  /*6c50*/  @P1 SHF.R.S32.HI R7, RZ, 0x1f, R154 ;  /* 0x0000001fff071819 */ /* 0x000fe2000001149a */
[C---:B------:R-:W-:Y:S02]  /*6c60*/  @P1 IMAD R9, R5.reuse, R9, R4 ;  /* 0x0000000905091224 */ /* 0x040fe400078e0204 */
[----:B------:R-:W-:-:S04]  /*6c70*/  @P1 IMAD.WIDE.U32 R4, R5, R8, RZ ;  /* 0x0000000805041225 */ /* 0x000fc800078e00ff */
[----:B--2---:R-:W-:Y:S02]  /*6c80*/  @P0 IMAD R0, R15, R10, RZ ;  /* 0x0000000a0f000224 */ /* 0x004fe400078e02ff */
[----:B----4-:R-:W-:Y:S02]  /*6c90*/  @P1 IMAD R6, R7, R12, RZ ;  /* 0x0000000c07061224 */ /* 0x010fe400078e02ff */
[----:B------:R-:W-:Y:S02]  /*6ca0*/  @P1 IMAD.IADD R5, R5, 0x1, R9 ;  /* 0x0000000105051824 */ /* 0x000fe400078e0209 */
[C---:B------:R-:W-:Y:S02]  /*6cb0*/  @P0 IMAD R9, R154.reuse, R11, R0 ;  /* 0x0000000b9a090224 */ /* 0x040fe400078e0200 */
[----:B------:R-:W-:-:S04]  /*6cc0*/  @P0 IMAD.WIDE.U32 R2, R154, R10, R2 ;  /* 0x0000000a9a020225 */ /* 0x000fc800078e0002 */
[C---:B------:R-:W-:Y:S02]  /*6cd0*/  @P1 IMAD R11, R154.reuse, R13, R6 ;  /* 0x0000000d9a0b1224 */ /* 0x040fe400078e0206 */
[----:B------:R-:W-:-:S04]  /*6ce0*/  @P1 IMAD.WIDE.U32 R6, R154, R12, R4 ;  /* 0x0000000c9a061225 */ /* 0x000fc800078e0004 */
[----:B------:R-:W-:Y:S01]  /*6cf0*/  @P0 IMAD.IADD R5, R3, 0x1, R9 ;  /* 0x0000000103050824 */ /* 0x000fe200078e0209 */
[----:B------:R-:W-:Y:S01]  /*6d00*/  @P1 LEA R8, P3, R6, UR6, 0x2 ;  /* 0x0000000606081c11 */ /* 0x000fe2000f8610ff */
[----:B------:R-:W-:Y:S01]  /*6d10*/  @P1 IMAD.IADD R3, R7, 0x1, R11 ;  /* 0x0000000107031824 */ /* 0x000fe200078e020b */
[----:B------:R-:W-:Y:S01]  /*6d20*/  @P0 LEA R4, P2, R2, UR4, 0x2 ;  /* 0x0000000402040c11 */ /* 0x000fe2000f8410ff */
[----:B------:R-:W-:Y:S01]  /*6d30*/  IMAD.MOV.U32 R0, RZ, RZ, 0x3f800000 ;  /* 0x3f800000ff007424 */ /* 0x000fe200078e00ff */
[----:B------:R-:W-:Y:S02]  /*6d40*/  ULDC UR4, c[0x0][0x988] ;  /* 0x0002620000047ab9 */ /* 0x000fe40000000800 */
[----:B------:R-:W-:Y:S01]  /*6d50*/  @P1 LEA.HI.X R9, R6, UR7, R3, 0x2, P3 ;  /* 0x0000000706091c11 */ /* 0x000fe200098f1403 */
[----:B------:R-:W-:Y:S01]  /*6d60*/  IMAD.MOV.U32 R3, RZ, RZ, 0x3f800000 ;  /* 0x3f800000ff037424 */ /* 0x000fe200078e00ff */
[----:B------:R-:W-:Y:S02]  /*6d70*/  @P0 LEA.HI.X R5, R2, UR5, R5, 0x2, P2 ;  /* 0x0000000502050c11 */ /* 0x000fe400090f1405 */
[----:B------:R-:W0:Y:S01]  /*6d80*/  LDC R2, c[0x0][0x448] ;  /* 0x00011200ff027b82 */ /* 0x000e220000000800 */
[----:B------:R-:W2:Y:S04]  /*6d90*/  @P1 LDG.E R0, desc[UR42][R8.64] ;  /* 0x0000002a08001981 */ /* 0x000ea8000c1e1900 */
[----:B------:R1:W2:Y:S01]  /*6da0*/  @P0 LDG.E R3, desc[UR42][R4.64] ;  /* 0x0000002a04030981 */ /* 0x0002a2000c1e1900 */
[----:B0-----:R-:W-:-:S13]  /*6db0*/  ISETP.NE.AND P0, PT, R2, 0x1, PT ;  /* 0x000000010200780c */ /* 0x001fda0003f05270 */
[----:B------:R-:W0:Y:S08]  /*6dc0*/  @P0 LDC R7, c[0x0][0x44c] ;  /* 0x00011300ff070b82 */ /* 0x000e300000000800 */
[----:B------:R-:W4:Y:S01]  /*6dd0*/  @P0 LDC R6, c[0x0][0x450] ;  /* 0x00011400ff060b82 */ /* 0x000f220000000800 */
[----:B---3--:R-:W-:-:S04]  /*6de0*/  VIADD R2, R14, 0xbf ;  /* 0x000000bf0e027836 */ /* 0x008fc80000000000 */
[----:B0-----:R-:W-:-:S05]  /*6df0*/  @P0 IMAD.HI.U32 R7, R2, R7, RZ ;  /* 0x0000000702070227 */ /* 0x001fca00078e00ff */
[----:B----4-:R-:W-:-:S05]  /*6e00*/  @P0 SHF.R.U32.HI R2, RZ, R6, R7 ;  /* 0x00000006ff020219 */ /* 0x010fca0000011607 */
[----:B------:R-:W-:-:S05]  /*6e10*/  IMAD.IADD R2, R27, 0x1, R2 ;  /* 0x000000011b027824 */ /* 0x000fca00078e0202 */
[----:B-1----:R-:W-:-:S04]  /*6e20*/  SHF.R.S32.HI R5, RZ, 0x1f, R2 ;  /* 0x0000001fff057819 */ /* 0x002fc80000011402 */
[----:B------:R-:W-:-:S04]  /*6e30*/  LEA.HI R5, R5, R2, RZ, 0x7 ;  /* 0x0000000205057211 */ /* 0x000fc800078f38ff */
[----:B------:R-:W-:-:S04]  /*6e40*/  SHF.R.S32.HI R5, RZ, 0x7, R5 ;  /* 0x00000007ff057819 */ /* 0x000fc80000011405 */
[----:B------:R-:W-:-:S04]  /*6e50*/  VIMNMX R88, R26, R5, PT ;  /* 0x000000051a587248 */ /* 0x000fc80003fe0100 */
[----:B------:R-:W-:Y:S02]  /*6e60*/  ISETP.GE.AND P1, PT, R88, 0x1, PT ;  /* 0x000000015800780c */ /* 0x000fe40003f26270 */
[----:B------:R-:W-:Y:S02]  /*6e70*/  CS2R R20, SRZ ;  /* 0x0000000000147805 */ /* 0x000fe4000001ff00 */
[----:B------:R-:W-:Y:S02]  /*6e80*/  PLOP3.LUT P0, PT, PT, PT, PT, 0x80, 0x0 ;  /* 0x000000000000781c */ /* 0x000fe40003f0f070 */
[----:B------:R-:W-:Y:S02]  /*6e90*/  CS2R R134, SRZ ;  /* 0x0000000000867805 */ /* 0x000fe4000001ff00 */
[----:B------:R-:W-:Y:S02]  /*6ea0*/  CS2R R28, SRZ ;  /* 0x00000000001c7805 */ /* 0x000fe4000001ff00 */
[----:B------:R-:W-:-:S02]  /*6eb0*/  CS2R R26, SRZ ;  /* 0x00000000001a7805 */ /* 0x000fc4000001ff00 */
[----:B------:R-:W-:Y:S01]  /*6ec0*/  CS2R R128, SRZ ;  /* 0x0000000000807805 */ /* 0x000fe2000001ff00 */
[----:B------:R-:W-:Y:S01]  /*6ed0*/  IMAD.MOV.U32 R25, RZ, RZ, RZ ;  /* 0x000000ffff197224 */ /* 0x000fe200078e00ff */
        /* <DEDUP_REMOVED lines=14> */
[----:B------:R-:W-:Y:S02]  /*6fc0*/  CS2R R8, SRZ ;  /* 0x0000000000087805 */ /* 0x000fe4000001ff00 */
[----:B------:R-:W-:Y:S02]  /*6fd0*/  CS2R R96, SRZ ;  /* 0x0000000000607805 */ /* 0x000fe4000001ff00 */
[----:B------:R-:W-:Y:S01]  /*6fe0*/  CS2R R94, SRZ ;  /* 0x00000000005e7805 */ /* 0x000fe2000001ff00 */
[----:B------:R-:W-:Y:S01]  /*6ff0*/  IMAD.MOV.U32 R38, RZ, RZ, RZ ;  /* 0x000000ffff267224 */ /* 0x000fe200078e00ff */
[----:B------:R-:W-:Y:S01]  /*7000*/  CS2R R6, SRZ ;  /* 0x0000000000067805 */ /* 0x000fe2000001ff00 */
[----:B------:R-:W-:-:S02]  /*7010*/  IMAD.MOV.U32 R89, RZ, RZ, RZ ;  /* 0x000000ffff597224 */ /* 0x000fc400078e00ff */
        /* <DEDUP_REMOVED lines=26> */
[----:B------:R-:W-:Y:S01]  /*71c0*/  MOV R5, UR5 ;  /* 0x0000000500057c02 */ /* 0x000fe20008000f00 */
        /* <DEDUP_REMOVED lines=10> */
.L_x_2236:
[----:B------:R-:W-:Y:S05]  /*7270*/  BSYNC B6 ;  /* 0x0000000000067941 */ /* 0x000fea0003800000 */
.L_x_2235:
        /* <DEDUP_REMOVED lines=13> */
.L_x_2240:
[----:B-1----:R1:W2:Y:S02]  /*7350*/  SYNCS.PHASECHK.TRANS64.TRYWAIT P0, [R18+URZ+0x19c00], R3 ;  /* 0x019c0003120075a7 */ /* 0x0022a4000800017f */
[----:B--2---:R-:W-:Y:S05]  /*7360*/  @!P0 NANOSLEEP.SYNCS 0x989680 ;  /* 0x009896800000895d */ /* 0x004fea0003900000 */
[----:B------:R-:W2:Y:S02]  /*7370*/  @!P0 SYNCS.PHASECHK.TRANS64 P0, [R18+URZ+0x19c00], R3 ;  /* 0x019c0003120085a7 */ /* 0x000ea4000800007f */
[----:B--2---:R-:W-:Y:S05]  /*7380*/  @!P0 BRA `(.L_x_2240) ;  /* 0xfffffffc00f08947 */ /* 0x004fea000383ffff */
.L_x_2239:
[----:B------:R-:W-:Y:S05]  /*7390*/  BSYNC B0 ;  /* 0x0000000000007941 */ /* 0x000fea0003800000 */
.L_x_2238:
[----:B------:R-:W-:Y:S05]  /*73a0*/  BRA `(.L_x_2241) ;  /* 0x0000004400847947 */ /* 0x000fea0003800000 */
.L_x_2237:
        /* <DEDUP_REMOVED lines=30> */
.L_x_2243:
[----:B------:R-:W-:Y:S05]  /*7590*/  BSYNC B6 ;  /* 0x0000000000067941 */ /* 0x000fea0003800000 */
.L_x_2242:
        /* <DEDUP_REMOVED lines=28> */
[----:B------:R-:W-:Y:S01]  /*7760*/  IMAD R4, R0, UR4, RZ ;  /* 0x0000000400047c24 */ /* 0x000fe2000f8e02ff */
[----:B------:R-:W-:Y:S01]  /*7770*/  IADD3 R5, P1, R8, UR8, RZ ;  /* 0x0000000808057c10 */ /* 0x000fe2000ff3e0ff */
[----:B------:R-:W-:-:S04]  /*7780*/  IMAD.WIDE.U32 R6, R11, UR4, R6 ;  /* 0x000000040b067c25 */ /* 0x000fc8000f8e0006 */
[----:B------:R-:W-:Y:S02]  /*7790*/  IMAD R0, R0, UR6, RZ ;  /* 0x0000000600007c24 */ /* 0x000fe4000f8e02ff */
        /* <DEDUP_REMOVED lines=11> */
[----:B------:R0:W4:Y:S02]  /*7850*/  SHFL.IDX PT, R14, R5, RZ, 0x1e1f ;  /* 0x001e1fff050e7589 */ /* 0x00012400000e0000 */
.L_x_2479:
[----:B0-----:R-:W5:Y:S04]  /*7860*/  LDL R5, [R1+0x34] ;  /* 0x0000340001057983 */ /* 0x001f680000100800 */
[----:B------:R-:W2:Y:S01]  /*7870*/  LDL R6, [R1+0x5c] ;  /* 0x00005c0001067983 */ /* 0x000ea20000100800 */
[----:B------:R-:W-:Y:S01]  /*7880*/  BSSY B1, `(.L_x_2247) ;  /* 0x0000030000017945 */ /* 0x000fe20003800000 */
[----:B------:R-:W-:Y:S02]  /*7890*/  CS2R R24, SRZ ;  /* 0x0000000000187805 */ /* 0x000fe4000001ff00 */
[----:B------:R-:W-:Y:S02]  /*78a0*/  CS2R R20, SRZ ;  /* 0x0000000000147805 */ /* 0x000fe4000001ff00 */
[----:B------:R-:W-:-:S02]  /*78b0*/  CS2R R8, SRZ ;  /* 0x0000000000087805 */ /* 0x000fc4000001ff00 */
[----:B------:R-:W-:Y:S02]  /*78c0*/  CS2R R26, SRZ ;  /* 0x00000000001a7805 */ /* 0x000fe4000001ff00 */
[----:B------:R-:W-:Y:S01]  /*78d0*/  CS2R R12, SRZ ;  /* 0x00000000000c7805 */ /* 0x000fe2000001ff00 */
[----:B-----5:R-:W-:Y:S01]  /*78e0*/  IMAD R38, R5, R38, RZ ;  /* 0x0000002605267224 */ /* 0x020fe200078e02ff */
[----:B--2---:R-:W-:-:S04]  /*78f0*/  LEA.HI R5, R6, R6, RZ, 0x1 ;  /* 0x0000000606057211 */ /* 0x004fc800078f08ff */
[----:B------:R-:W-:Y:S02]  /*7900*/  ISETP.GE.AND P0, PT, R10, R38, PT ;  /* 0x000000260a00720c */ /* 0x000fe40003f06270 */
[----:B------:R-:W-:Y:S02]  /*7910*/  CS2R R10, SRZ ;  /* 0x00000000000a7805 */ /* 0x000fe4000001ff00 */
[----:B------:R-:W-:-:S05]  /*7920*/  LOP3.LUT R5, R5, 0xfffffffe, RZ, 0xc0, !PT ;  /* 0xfffffffe05057812 */ /* 0x000fca00078ec0ff */
[----:B------:R-:W-:-:S05]  /*7930*/  IMAD.IADD R5, R6, 0x1, -R5 ;  /* 0x0000000106057824 */ /* 0x000fca00078e0a05 */
[----:B------:R-:W-:Y:S01]  /*7940*/  SHF.L.U32 R5, R5, 0x1f, RZ ;  /* 0x0000001f05057819 */ /* 0x000fe200000006ff */
[----:B------:R-:W-:Y:S06]  /*7950*/  @P0 BRA `(.L_x_2248) ;  /* 0x0000000000880947 */ /* 0x000fec0003800000 */
[----:B------:R-:W2:Y:S01]  /*7960*/  LDL.64 R28, [R1] ;  /* 0x00000000011c7983 */ /* 0x000ea20000100a00 */
        /* <DEDUP_REMOVED lines=33> */
.L_x_2248:
[----:B------:R-:W-:Y:S05]  /*7b80*/  BSYNC B1 ;  /* 0x0000000000017941 */ /* 0x000fea0003800000 */
.L_x_2247:
[----:B------:R-:W2:Y:S01]  /*7b90*/  SYNCS.PHASECHK.TRANS64.TRYWAIT P0, [R18+URZ+0x19c00], R5 ;  /* 0x019c0005120075a7 */ /* 0x000ea2000800017f */
[----:B------:R-:W-:Y:S01]  /*7ba0*/  IMAD R153, R153, -0xc0, R38 ;  /* 0xffffff4099997824 */ /* 0x000fe200078e0226 */
[----:B------:R-:W-:Y:S04]  /*7bb0*/  BSSY B1, `(.L_x_2249) ;  /* 0x0000004000017945 */ /* 0x000fe80003800000 */
[----:B------:R-:W-:-:S04]  /*7bc0*/  VIMNMX R153, R153, 0xc0, PT ;  /* 0x000000c099997848 */ /* 0x000fc80003fe0100 */
[----:B------:R-:W-:Y:S01]  /*7bd0*/  ISETP.GE.AND P1, PT, R39, R153, PT ;  /* 0x000000992700720c */ /* 0x000fe20003f26270 */
[----:B--2---:R-:W-:-:S12]  /*7be0*/  @!P0 BRA `(.L_x_2250) ;  /* 0x0000014800e48947 */ /* 0x004fd80003800000 */
.L_x_2480:
[----:B------:R-:W-:Y:S05]  /*7bf0*/  BSYNC B1 ;  /* 0x0000000000017941 */ /* 0x000fea0003800000 */
.L_x_2249:
[----:B------:R-:W-:Y:S05]  /*7c00*/  @P1 BRA `(.L_x_2251) ;  /* 0x0000003c00481947 */ /* 0x000fea0003800000 */
[----:B0-----:R-:W2:Y:S01]  /*7c10*/  LDL.64 R6, [R1] ;  /* 0x0000000001067983 */ /* 0x001ea20000100a00 */
[----:B-1----:R-:W2:Y:S03]  /*7c20*/  LDC R0, c[0x0][0x3f4] ;  /* 0x0000fd00ff007b82 */ /* 0x002ea60000000800 */
[----:B---3--:R-:W3:Y:S04]  /*7c30*/  LDL R4, [R1+0x20] ;  /* 0x0000200001047983 */ /* 0x008ee80000100800 */
[----:B------:R-:W4:Y:S01]  /*7c40*/  LDL R3, [R1+0x24] ;  /* 0x0000240001037983 */ /* 0x000f220000100800 */
[----:B------:R-:W-:Y:S01]  /*7c50*/  BSSY B1, `(.L_x_2252) ;  /* 0x000007b000017945 */ /* 0x000fe20003800000 */
[----:B--2---:R-:W-:-:S02]  /*7c60*/  ISETP.GE.AND P0, PT, R6, R0, PT ;  /* 0x000000000600720c */ /* 0x004fc40003f06270 */
[-C--:B---3--:R-:W-:Y:S02]  /*7c70*/  ISETP.GE.AND P1, PT, R4, R0.reuse, PT ;  /* 0x000000000400720c */ /* 0x088fe40003f26270 */
[----:B----4-:R-:W-:-:S09]  /*7c80*/  ISETP.GE.AND P2, PT, R3, R0, PT ;  /* 0x000000000300720c */ /* 0x010fd20003f46270 */
[----:B------:R-:W-:Y:S05]  /*7c90*/  @P0 BRA `(.L_x_2253) ;  /* 0x0000000400d80947 */ /* 0x000fea0003800000 */
[----:B------:R-:W0:Y:S01]  /*7ca0*/  LDS.128 R4, [R37+0xf000] ;  /* 0x00f0000025047984 */ /* 0x000e220000000c00 */
        /* <DEDUP_REMOVED lines=25> */
[-C--:B0-----:R-:W-:Y:S02]  /*7e40*/  F2FP.F16.E4M3.UNPACK_B R0, R6.reuse.H1 ;  /* 0x00000006ff00723e */ /* 0x081fe400030006ff */
[----:B------:R-:W-:Y:S02]  /*7e50*/  LOP3.LUT R29, R29, 0xff0000, R24, 0xf8, !PT ;  /* 0x00ff00001d1d7812 */ /* 0x000fe400078ef818 */
[----:B------:R-:W-:Y:S01]  /*7e60*/  F2FP.F16.E4M3.UNPACK_B R32, R31 ;  /* 0x0000001fff20723e */ /* 0x000fe200020006ff */
[--C-:B------:R-:W-:Y:S01]  /*7e70*/  HADD2.F32 R15, -RZ, R0.reuse.H1_H1 ;  /* 0x30000000ff0f7230 */ /* 0x100fe20000004100 */
[----:B------:R-:W-:Y:S01]  /*7e80*/  F2FP.F16.E4M3.UNPACK_B R28, R27 ;  /* 0x0000001bff1c723e */ /* 0x000fe200020006ff */
[----:B------:R-:W-:Y:S01]  /*7e90*/  HADD2.F32 R14, -RZ, R0.H0_H0 ;  /* 0x20000000ff0e7230 */ /* 0x000fe20000004100 */
        /* <DEDUP_REMOVED lines=13> */
[--C-:B------:R-:W-:Y:S01]  /*7f70*/  HADD2.F32 R5, -RZ, R3.reuse.H1_H1 ;  /* 0x30000003ff057230 */ /* 0x100fe20000004100 */
[----:B------:R-:W-:Y:S01]  /*7f80*/  F2FP.F16.E4M3.UNPACK_B R31, R31.H1 ;  /* 0x0000001fff1f723e */ /* 0x000fe200030006ff */
[C---:B------:R-:W-:Y:S01]  /*7f90*/  FFMA.FTZ R35, R14.reuse, R29, -R35 ;  /* 0x0000001d0e237223 */ /* 0x040fe20000010823 */
        /* <DEDUP_REMOVED lines=70> */
.L_x_2253:
[----:B------:R-:W-:Y:S05]  /*8400*/  BSYNC B1 ;  /* 0x0000000000017941 */ /* 0x000fea0003800000 */
.L_x_2252:
[----:B------:R-:W-:Y:S04]  /*8410*/  BSSY B1, `(.L_x_2254) ;  /* 0x000007c000017945 */ /* 0x000fe80003800000 */
[----:B------:R-:W-:Y:S05]  /*8420*/  @P1 BRA `(.L_x_2255) ;  /* 0x0000000400e81947 */ /* 0x000fea0003800000 */
[----:B0-----:R-:W0:Y:S01]  /*8430*/  LDS.128 R4, [R37+0x10800] ;  /* 0x0108000025047984 */ /* 0x001e220000000c00 */
        /* <DEDUP_REMOVED lines=121> */
.L_x_2255:
[----:B------:R-:W-:Y:S05]  /*8bd0*/  BSYNC B1 ;  /* 0x0000000000017941 */ /* 0x000fea0003800000 */
.L_x_2254:
[----:B------:R-:W-:Y:S05]  /*8be0*/  @P2 BRA `(.L_x_2251) ;  /* 0x0000002c00502947 */ /* 0x000fea0003800000 */
[----:B01----:R-:W0:Y:S01]  /*8bf0*/  LDS.128 R4, [R37+0x12000] ;  /* 0x0120000025047984 */ /* 0x003e220000000c00 */
        /* <DEDUP_REMOVED lines=118> */
.L_x_2245:
[----:B------:R-:W0:Y:S01]  /*9360*/  LDC R25, c[0x0][0x448] ;  /* 0x00011200ff197b82 */ /* 0x000e220000000800 */
[----:B------:R-:W-:Y:S01]  /*9370*/  IMAD.MOV.U32 R9, RZ, RZ, R10 ;  /* 0x000000ffff097224 */ /* 0x000fe200078e000a */
[----:B------:R-:W-:Y:S01]  /*9380*/  MOV R6, R24 ;  /* 0x0000001800067202 */ /* 0x000fe20000000f00 */
[----:B------:R-:W-:Y:S01]  /*9390*/  IMAD.MOV.U32 R7, RZ, RZ, R31 ;  /* 0x000000ffff077224 */ /* 0x000fe200078e001f */
[----:B------:R-:W-:Y:S01]  /*93a0*/  ULDC.64 UR4, c[0x0][0x3f8] ;  /* 0x0000fe0000047ab9 */ /* 0x000fe20000000a00 */
[----:B------:R-:W-:Y:S01]  /*93b0*/  IMAD.MOV.U32 R4, RZ, RZ, R26 ;  /* 0x000000ffff047224 */ /* 0x000fe200078e001a */
[----:B------:R-:W-:Y:S01]  /*93c0*/  ULDC.64 UR6, c[0x0][0x408] ;  /* 0x0001020000067ab9 */ /* 0x000fe20000000a00 */
[----:B------:R-:W-:Y:S01]  /*93d0*/  IMAD.MOV.U32 R5, RZ, RZ, R29 ;  /* 0x000000ffff057224 */ /* 0x000fe200078e001d */
[----:B------:R-:W-:Y:S01]  /*93e0*/  ULDC.64 UR8, c[0x0][0x400] ;  /* 0x0001000000087ab9 */ /* 0x000fe20000000a00 */
        /* <DEDUP_REMOVED lines=23> */
.L_x_2486:
[----:B------:R-:W5:Y:S04]  /*9560*/  LDL R4, [R1+0x34] ;  /* 0x0000340001047983 */ /* 0x000f680000100800 */
[----:B------:R-:W2:Y:S01]  /*9570*/  LDL R13, [R1+0x5c] ;  /* 0x00005c00010d7983 */ /* 0x000ea20000100800 */
[----:B------:R-:W-:Y:S01]  /*9580*/  BSSY B1, `(.L_x_2257) ;  /* 0x000002c000017945 */ /* 0x000fe20003800000 */
[----:B------:R-:W-:Y:S02]  /*9590*/  CS2R R8, SRZ ;  /* 0x0000000000087805 */ /* 0x000fe4000001ff00 */
[----:B------:R-:W-:Y:S02]  /*95a0*/  CS2R R14, SRZ ;  /* 0x00000000000e7805 */ /* 0x000fe4000001ff00 */
[----:B------:R-:W-:Y:S01]  /*95b0*/  CS2R R26, SRZ ;  /* 0x00000000001a7805 */ /* 0x000fe2000001ff00 */
[----:B-----5:R-:W-:Y:S01]  /*95c0*/  IMAD R38, R4, R25, RZ ;  /* 0x0000001904267224 */ /* 0x020fe200078e02ff */
[----:B------:R-:W-:-:S02]  /*95d0*/  CS2R R4, SRZ ;  /* 0x0000000000047805 */ /* 0x000fc4000001ff00 */
[----:B------:R-:W-:Y:S02]  /*95e0*/  CS2R R24, SRZ ;  /* 0x0000000000187805 */ /* 0x000fe4000001ff00 */
[----:B--2---:R-:W-:Y:S02]  /*95f0*/  LEA.HI R6, R13, R13, RZ, 0x1 ;  /* 0x0000000d0d067211 */ /* 0x004fe400078f08ff */
[----:B------:R-:W-:Y:S02]  /*9600*/  ISETP.GE.AND P0, PT, R10, R38, PT ;  /* 0x000000260a00720c */ /* 0x000fe40003f06270 */
[----:B------:R-:W-:Y:S02]  /*9610*/  CS2R R10, SRZ ;  /* 0x00000000000a7805 */ /* 0x000fe4000001ff00 */
[----:B------:R-:W-:Y:S02]  /*9620*/  LOP3.LUT R12, R6, 0xfffffffe, RZ, 0xc0, !PT ;  /* 0xfffffffe060c7812 */ /* 0x000fe400078ec0ff */
[----:B------:R-:W-:-:S03]  /*9630*/  CS2R R6, SRZ ;  /* 0x0000000000067805 */ /* 0x000fc6000001ff00 */
[----:B------:R-:W-:Y:S01]  /*9640*/  IMAD.IADD R39, R13, 0x1, -R12 ;  /* 0x000000010d277824 */ /* 0x000fe200078e0a0c */
[----:B------:R-:W-:-:S04]  /*9650*/  CS2R R12, SRZ ;  /* 0x00000000000c7805 */ /* 0x000fc8000001ff00 */
[----:B------:R-:W-:Y:S01]  /*9660*/  SHF.L.U32 R39, R39, 0x1f, RZ ;  /* 0x0000001f27277819 */ /* 0x000fe200000006ff */
[----:B------:R-:W-:Y:S06]  /*9670*/  @P0 BRA `(.L_x_2258) ;  /* 0x0000000000700947 */ /* 0x000fec0003800000 */
[----:B------:R-:W2:Y:S01]  /*9680*/  LDL R28, [R1+0x14] ;  /* 0x00001400011c7983 */ /* 0x000ea20000100800 */
        /* <DEDUP_REMOVED lines=12> */
[----:B----4-:R-:W-:-:S05]  /*9750*/  @!P4 IADD3 R30, P1, R16, R21, RZ ;  /* 0x00000015101ec210 */ /* 0x010fca0007f3e0ff */
[----:B---3--:R-:W-:Y:S02]  /*9760*/  @!P4 IMAD.X R31, R20, 0x1, R5, P1 ;  /* 0x00000001141fc824 */ /* 0x008fe400008e0605 */
[----:B--2---:R-:W-:Y:S01]  /*9770*/  @!P5 IMAD.SHL.U32 R4, R28, 0x10, RZ ;  /* 0x000000101c04d824 */ /* 0x004fe200078e00ff */
[----:B------:R-:W-:-:S04]  /*9780*/  @!P4 IADD3 R28, P0, R16, R3, RZ ;  /* 0x00000003101cc210 */ /* 0x000fc80007f1e0ff */
[----:B------:R-:W-:Y:S01]  /*9790*/  @!P5 IADD3 R32, P2, R4, R3, RZ ;  /* 0x000000030420d210 */ /* 0x000fe20007f5e0ff */
[----:B-1----:R-:W-:Y:S01]  /*97a0*/  @!P4 IMAD.X R29, R0, 0x1, R5, P0 ;  /* 0x00000001001dc824 */ /* 0x002fe200000e0605 */
[----:B------:R-:W-:Y:S02]  /*97b0*/  @!P5 IADD3 R34, P3, R4, R21, RZ ;  /* 0x000000150422d210 */ /* 0x000fe40007f7e0ff */
[----:B------:R-:W-:Y:S02]  /*97c0*/  @!P5 SHF.R.S32.HI R3, RZ, 0x1f, R4 ;  /* 0x0000001fff03d819 */ /* 0x000fe40000011404 */
[----:B------:R-:W-:Y:S01]  /*97d0*/  CS2R R4, SRZ ;  /* 0x0000000000047805 */ /* 0x000fe2000001ff00 */
[----:B------:R0:W5:Y:S02]  /*97e0*/  @!P4 LD.E.128 R12, desc[UR42][R28.64] ;  /* 0x0000002a1c0cc980 */ /* 0x000164000c101d00 */
[--C-:B------:R-:W-:Y:S02]  /*97f0*/  @!P5 IMAD.X R33, R0, 0x1, R3.reuse, P2 ;  /* 0x000000010021d824 */ /* 0x100fe400010e0603 */
[----:B------:R-:W-:Y:S01]  /*9800*/  @!P5 IMAD.X R35, R20, 0x1, R3, P3 ;  /* 0x000000011423d824 */ /* 0x000fe200018e0603 */
[----:B------:R0:W5:Y:S04]  /*9810*/  @!P4 LD.E.128 R4, desc[UR42][R30.64] ;  /* 0x0000002a1e04c980 */ /* 0x000168000c101d00 */
[----:B------:R0:W5:Y:S04]  /*9820*/  @!P5 LD.E.128 R24, desc[UR42][R32.64] ;  /* 0x0000002a2018d980 */ /* 0x000168000c101d00 */
[----:B------:R0:W5:Y:S02]  /*9830*/  @!P5 LD.E.128 R8, desc[UR42][R34.64] ;  /* 0x0000002a2208d980 */ /* 0x000164000c101d00 */
.L_x_2258:
[----:B------:R-:W-:Y:S05]  /*9840*/  BSYNC B1 ;  /* 0x0000000000017941 */ /* 0x000fea0003800000 */
.L_x_2257:
        /* <DEDUP_REMOVED lines=10> */
.L_x_2487:
[----:B------:R-:W-:Y:S05]  /*98f0*/  BSYNC B1 ;  /* 0x0000000000017941 */ /* 0x000fea0003800000 */
.L_x_2259:
        /* <DEDUP_REMOVED lines=259> */
.L_x_2262:
[----:B------:R-:W-:Y:S05]  /*a930*/  BSYNC B1 ;  /* 0x0000000000017941 */ /* 0x000fea0003800000 */
.L_x_2261:
        /* <DEDUP_REMOVED lines=255> */
.L_x_2251:
[----:B------:R-:W-:Y:S05]  /*b930*/  BSYNC B0 ;  /* 0x0000000000007941 */ /* 0x000fea0003800000 */
.L_x_2244:
        /* <DEDUP_REMOVED lines=8> */
.L_x_2241:
[----:B0-2---:R-:W-:-:S05]  /*b9c0*/  IMAD.U32 R0, RZ, RZ, UR36 ;  /* 0x00000024ff007e24 */ /* 0x005fca000f8e00ff */
[----:B------:R-:W-:-:S13]  /*b9d0*/  ISETP.NE.AND P0, PT, R0, 0x3, PT ;  /* 0x000000030000780c */ /* 0x000fda0003f05270 */
[----:B------:R-:W-:Y:S05]  /*b9e0*/  @!P0 BRA `(.L_x_2263) ;  /* 0x0000000000048947 */ /* 0x000fea0003800000 */
[----:B------:R-:W-:Y:S01]  /*b9f0*/  BPT.TRAP 0x1 ;  /* 0x000000040000795c */ /* 0x000fe20000300000 */
.L_x_2263:
[----:B-1----:R-:W-:Y:S01]  /*ba00*/  IMAD R3, R22, 0x8, R18 ;  /* 0x0000000816037824 */ /* 0x002fe200078e0212 */
[----:B---3-5:R-:W-:-:S04]  /*ba10*/  SHF.L.U32 R4, R156, 0x1f, RZ ;  /* 0x0000001f9c047819 */ /* 0x028fc800000006ff */
[----:B------:R0:W1:Y:S01]  /*ba20*/  SYNCS.PHASECHK.TRANS64.TRYWAIT P1, [R3+URZ+0x19c30], R4 ;  /* 0x019c3004030075a7 */ /* 0x000062000802017f */
[----:B------:R-:W-:Y:S05]  /*ba30*/  @!P0 BRA `(.L_x_2264) ;  /* 0x0000000000048947 */ /* 0x000fea0003800000 */
[----:B------:R-:W-:Y:S01]  /*ba40*/  BPT.TRAP 0x1 ;  /* 0x000000040000795c */ /* 0x000fe20000300000 */
.L_x_2264:
        /* <DEDUP_REMOVED lines=9> */
.L_x_2265:
[----:B01----:R-:W-:Y:S01]  /*bae0*/  IMAD R4, R22, 0x300, R155 ;  /* 0x0000030016047824 */ /* 0x003fe200078e029b */
        /* <DEDUP_REMOVED lines=11> */
[----:B------:R-:W-:Y:S02]  /*bba0*/  VIADD R20, R6, 0x300 ;  /* 0x0000030006147836 */ /* 0x000fe40000000000 */
[----:B------:R-:W-:Y:S02]  /*bbb0*/  VIADD R4, R4, 0x200 ;  /* 0x0000020004047836 */ /* 0x000fe40000000000 */
[----:B----4-:R-:W-:Y:S02]  /*bbc0*/  IMAD.MOV.U32 R21, RZ, RZ, -0x3ffffff0 ;  /* 0xc0000010ff157424 */ /* 0x010fe400078e00ff */
        /* <DEDUP_REMOVED lines=19> */
.L_x_2267:
[----:B------:R-:W2:Y:S01]  /*bd00*/  LDL R0, [R1+0x44] ;  /* 0x0000440001007983 */ /* 0x000ea20000100800 */
[----:B------:R-:W0:Y:S03]  /*bd10*/  LDC R4, c[0x0][0x448] ;  /* 0x00011200ff047b82 */ /* 0x000e260000000800 */
[----:B------:R-:W2:Y:S04]  /*bd20*/  LDL R94, [R1+0x30] ;  /* 0x00003000015e7983 */ /* 0x000ea80000100800 */
[----:B------:R-:W3:Y:S04]  /*bd30*/  LDL R10, [R1+0x40] ;  /* 0x00004000010a7983 */ /* 0x000ee80000100800 */
[----:B------:R-:W4:Y:S04]  /*bd40*/  LDL R90, [R1+0x38] ;  /* 0x00003800015a7983 */ /* 0x000f280000100800 */
[----:B------:R-:W5:Y:S04]  /*bd50*/  LDL R92, [R1+0x34] ;  /* 0x00003400015c7983 */ /* 0x000f680000100800 */
[----:B------:R-:W5:Y:S01]  /*bd60*/  LDL R96, [R1+0x10] ;  /* 0x0000100001607983 */ /* 0x000f620000100800 */
[----:B0-----:R-:W-:-:S13]  /*bd70*/  ISETP.NE.AND P4, PT, R4, 0x1, PT ;  /* 0x000000010400780c */ /* 0x001fda0003f85270 */
[----:B------:R-:W0:Y:S08]  /*bd80*/  @P4 LDC R5, c[0x0][0x44c] ;  /* 0x00011300ff054b82 */ /* 0x000e300000000800 */
[----:B------:R-:W1:Y:S01]  /*bd90*/  @P4 LDC R9, c[0x0][0x450] ;  /* 0x00011400ff094b82 */ /* 0x000e620000000800 */
[----:B--2---:R-:W-:-:S04]  /*bda0*/  IMAD.IADD R8, R0, 0x1, R94 ;  /* 0x0000000100087824 */ /* 0x004fc800078e025e */
[----:B0-----:R-:W-:-:S05]  /*bdb0*/  @P4 IMAD.HI.U32 R0, R8, R5, RZ ;  /* 0x0000000508004227 */ /* 0x001fca00078e00ff */
[----:B-1----:R-:W-:Y:S01]  /*bdc0*/  @P4 SHF.R.U32.HI R8, RZ, R9, R0 ;  /* 0x00000009ff084219 */ /* 0x002fe20000011600 */
[----:B------:R-:W-:-:S04]  /*bdd0*/  IMAD.MOV.U32 R5, RZ, RZ, -0x80 ;  /* 0xffffff80ff057424 */ /* 0x000fc800078e00ff */
[----:B------:R-:W0:Y:S01]  /*bde0*/  SHFL.IDX PT, R9, R8, 0x1, 0x1c1f ;  /* 0x003c1f0008097f89 */ /* 0x000e2200000e0000 */
[----:B------:R-:W-:-:S04]  /*bdf0*/  IMAD R0, R88, R5, 0x80 ;  /* 0x0000008058007424 */ /* 0x000fc800078e0205 */
[----:B------:R-:W-:Y:S02]  /*be00*/  VIADD R4, R0, 0x1 ;  /* 0x0000000100047836 */ /* 0x000fe40000000000 */
[----:B----4-:R-:W-:Y:S02]  /*be10*/  IMAD.IADD R5, R90, 0x1, R0 ;  /* 0x000000015a057824 */ /* 0x010fe400078e0200 */
[C---:B---3--:R-:W-:Y:S02]  /*be20*/  IMAD R4, R10.reuse, -0x2, R4 ;  /* 0xfffffffe0a047824 */ /* 0x048fe400078e0204 */
[----:B------:R-:W-:-:S03]  /*be30*/  IMAD R5, R10, -0x2, R5 ;  /* 0xfffffffe0a057824 */ /* 0x000fc600078e0205 */
[----:B-----5:R-:W-:-:S04]  /*be40*/  IADD3 R4, -R92, R4, R90 ;  /* 0x000000045c047210 */ /* 0x020fc80007ffe15a */
[----:B0-----:R-:W-:-:S04]  /*be50*/  VIADDMNMX R0, R9, R4, R5, PT ;  /* 0x0000000409007246 */ /* 0x001fc80003800105 */
        /* <DEDUP_REMOVED lines=93> */
[----:B------:R-:W-:-:S04]  /*c430*/  FMNMX.FTZ R10, R111, R10, !PT ;  /* 0x0000000a6f0a7209 */ /* 0x000fc80007810000 */
[----:B------:R-:W-:-:S05]  /*c440*/  FMNMX.FTZ R10, R87, R10, !PT ;  /* 0x0000000a570a7209 */ /* 0x000fca0007810000 */
[----:B------:R-:W0:Y:S04]  /*c450*/  SHFL.BFLY PT, R113, R10, 0x2, 0x1f ;  /* 0x0c401f000a717f89 */ /* 0x000e2800000e0000 */
[----:B------:R-:W1:Y:S01]  /*c460*/  SHFL.IDX PT, R8, R8, RZ, 0x1c1f ;  /* 0x001c1fff08087589 */ /* 0x000e6200000e0000 */
[----:B0-----:R-:W-:-:S05]  /*c470*/  FMNMX.FTZ R12, R10, R113, !PT ;  /* 0x000000710a0c7209 */ /* 0x001fca0007810000 */
[----:B------:R-:W0:Y:S01]  /*c480*/  SHFL.BFLY PT, R113, R12, 0x1, 0x1f ;  /* 0x0c201f000c717f89 */ /* 0x000e2200000e0000 */
[----:B-1----:R-:W-:-:S04]  /*c490*/  VIADDMNMX R5, R8, R4, R5, PT ;  /* 0x0000000408057246 */ /* 0x002fc80003800105 */
[C---:B------:R-:W-:Y:S02]  /*c4a0*/  ISETP.GT.AND P2, PT, R5.reuse, 0x1, PT ;  /* 0x000000010500780c */ /* 0x040fe40003f44270 */
[----:B------:R-:W-:Y:S02]  /*c4b0*/  ISETP.GT.AND P3, PT, R5, 0x8, PT ;  /* 0x000000080500780c */ /* 0x000fe40003f64270 */
[----:B0-----:R-:W-:-:S04]  /*c4c0*/  FMNMX.FTZ R0, R12, R113, !PT ;  /* 0x000000710c007209 */ /* 0x001fc80007810000 */
[----:B------:R-:W-:Y:S01]  /*c4d0*/  FSETP.NEU.FTZ.AND P1, PT, R0, -INF , PT ;  /* 0xff8000000000780b */ /* 0x000fe20003f3d000 */
[----:B------:R-:W-:-:S05]  /*c4e0*/  FFMA.FTZ R113, R2, R0, -8 ;  /* 0xc100000002717423 */ /* 0x000fca0000010000 */
[----:B------:R-:W-:Y:S02]  /*c4f0*/  FSEL R113, R113, RZ, P1 ;  /* 0x000000ff71717208 */ /* 0x000fe40000800000 */
[----:B------:R-:W-:Y:S02]  /*c500*/  ISETP.GT.AND P1, PT, R5, RZ, PT ;  /* 0x000000ff0500720c */ /* 0x000fe40003f24270 */
[----:B------:R-:W-:Y:S01]  /*c510*/  FSEL R25, R25, -INF , P2 ;  /* 0xff80000019197808 */ /* 0x000fe20001000000 */
[----:B------:R-:W-:-:S01]  /*c520*/  FFMA.FTZ R8, R2, R11, -R113 ;  /* 0x0000000b02087223 */ /* 0x000fc20000010871 */
[----:B------:R-:W-:Y:S01]  /*c530*/  FSEL R11, R24, -INF , P1 ;  /* 0xff800000180b7808 */ /* 0x000fe20000800000 */
[----:B------:R-:W-:-:S01]  /*c540*/  FFMA.FTZ R14, R2, R27, -R113 ;  /* 0x0000001b020e7223 */ /* 0x000fc20000010871 */
        /* <DEDUP_REMOVED lines=11> */
[----:B------:R-:W-:Y:S01]  /*c600*/  FMNMX.FTZ R12, R115, R12, !PT ;  /* 0x0000000c730c7209 */ /* 0x000fe20007810000 */
[----:B------:R0:W-:Y:S01]  /*c610*/  MUFU.EX2 R4, R14 ;  /* 0x0000000e00047308 */ /* 0x0001e20000000800 */
[----:B------:R-:W-:Y:S02]  /*c620*/  ISETP.GT.AND P1, PT, R5, 0x19, PT ;  /* 0x000000190500780c */ /* 0x000fe40003f24270 */
[----:B------:R-:W-:Y:S01]  /*c630*/  FMNMX.FTZ R12, R33, R12, !PT ;  /* 0x0000000c210c7209 */ /* 0x000fe20007810000 */
[----:B0-----:R-:W-:-:S01]  /*c640*/  FFMA.FTZ R14, R2, R13, -R113 ;  /* 0x0000000d020e7223 */ /* 0x001fc20000010871 */
[----:B------:R-:W-:-:S02]  /*c650*/  FSEL R13, R36, -INF , P2 ;  /* 0xff800000240d7808 */ /* 0x000fc40001000000 */
[----:B------:R-:W-:Y:S02]  /*c660*/  ISETP.GT.AND P2, PT, R5, 0x20, PT ;  /* 0x000000200500780c */ /* 0x000fe40003f44270 */
[----:B------:R-:W-:Y:S02]  /*c670*/  FSEL R37, R37, -INF , P1 ;  /* 0xff80000025257808 */ /* 0x000fe40000800000 */
[----:B------:R-:W-:Y:S01]  /*c680*/  FMNMX.FTZ R12, R13, R12, !PT ;  /* 0x0000000c0d0c7209 */ /* 0x000fe20007810000 */
[----:B------:R0:W-:Y:S01]  /*c690*/  MUFU.EX2 R10, R14 ;  /* 0x0000000e000a7308 */ /* 0x0001e20000000800 */
[C---:B------:R-:W-:Y:S02]  /*c6a0*/  ISETP.GT.AND P1, PT, R5.reuse, 0x21, PT ;  /* 0x000000210500780c */ /* 0x040fe40003f24270 */
[----:B------:R-:W-:Y:S02]  /*c6b0*/  FSEL R117, R40, -INF , P2 ;  /* 0xff80000028757808 */ /* 0x000fe40001000000 */
[----:B------:R-:W-:-:S02]  /*c6c0*/  ISETP.GT.AND P2, PT, R5, 0x28, PT ;  /* 0x000000280500780c */ /* 0x000fc40003f44270 */
[----:B0-----:R-:W-:Y:S02]  /*c6d0*/  FMNMX.FTZ R14, R37, R12, !PT ;  /* 0x0000000c250e7209 */ /* 0x001fe40007810000 */
[----:B------:R-:W-:Y:S02]  /*c6e0*/  FSEL R41, R41, -INF , P1 ;  /* 0xff80000029297808 */ /* 0x000fe40000800000 */
[----:B------:R-:W-:Y:S01]  /*c6f0*/  FMNMX.FTZ R14, R117, R14, !PT ;  /* 0x0000000e750e7209 */ /* 0x000fe20007810000 */
[----:B------:R-:W-:-:S01]  /*c700*/  FFMA.FTZ R24, R2, R15, -R113 ;  /* 0x0000000f02187223 */ /* 0x000fc20000010871 */
[----:B------:R-:W-:Y:S02]  /*c710*/  ISETP.GT.AND P1, PT, R5, 0x29, PT ;  /* 0x000000290500780c */ /* 0x000fe40003f24270 */
[----:B------:R-:W-:Y:S02]  /*c720*/  FSEL R15, R44, -INF , P2 ;  /* 0xff8000002c0f7808 */ /* 0x000fe40001000000 */
[----:B------:R-:W-:-:S02]  /*c730*/  FMNMX.FTZ R14, R41, R14, !PT ;  /* 0x0000000e290e7209 */ /* 0x000fc40007810000 */
        /* <DEDUP_REMOVED lines=60> */
[----:B------:R-:W-:Y:S02]  /*cb00*/  ISETP.GT.AND P1, PT, R5, 0x71, PT ;  /* 0x000000710500780c */ /* 0x000fe40003f24270 */
[----:B------:R-:W-:Y:S01]  /*cb10*/  FSEL R127, R80, -INF , P2 ;  /* 0xff800000507f7808 */ /* 0x000fe20001000000 */
[----:B------:R-:W-:-:S01]  /*cb20*/  FFMA.FTZ R34, R2, R97, -R113 ;  /* 0x0000006102227223 */ /* 0x000fc20000010871 */
[----:B------:R-:W-:-:S02]  /*cb30*/  ISETP.GT.AND P2, PT, R5, 0x78, PT ;  /* 0x000000780500780c */ /* 0x000fc40003f44270 */
[----:B0-----:R-:W-:Y:S02]  /*cb40*/  FMNMX.FTZ R32, R77, R30, !PT ;  /* 0x0000001e4d207209 */ /* 0x001fe40007810000 */
        /* <DEDUP_REMOVED lines=10> */
[----:B------:R-:W0:Y:S01]  /*cbf0*/  SHFL.BFLY PT, R5, R44, 0x1, 0x1f ;  /* 0x0c201f002c057f89 */ /* 0x000e2200000e0000 */
[----:B------:R-:W-:-:S01]  /*cc00*/  FFMA.FTZ R9, R2, R9, -R113 ;  /* 0x0000000902097223 */ /* 0x000fc20000010871 */
[----:B------:R-:W-:Y:S01]  /*cc10*/  FFMA.FTZ R31, R2, R31, -R113 ;  /* 0x0000001f021f7223 */ /* 0x000fe20000010871 */
[----:B0-----:R-:W-:-:S04]  /*cc20*/  FMNMX.FTZ R5, R44, R5, !PT ;  /* 0x000000052c057209 */ /* 0x001fc80007810000 */
[----:B------:R-:W-:Y:S01]  /*cc30*/  FSETP.NEU.FTZ.AND P1, PT, R5, -INF , PT ;  /* 0xff8000000500780b */ /* 0x000fe20003f3d000 */
[----:B------:R-:W-:-:S05]  /*cc40*/  FFMA.FTZ R46, R2, R5, -8 ;  /* 0xc1000000022e7423 */ /* 0x000fca0000010005 */
[----:B------:R-:W-:-:S05]  /*cc50*/  FSEL R46, R46, RZ, P1 ;  /* 0x000000ff2e2e7208 */ /* 0x000fca0000800000 */
[C-C-:B------:R-:W-:Y:S01]  /*cc60*/  FFMA.FTZ R148, R2.reuse, R11, -R46.reuse ;  /* 0x0000000b02947223 */ /* 0x140fe2000001082e */
[----:B------:R-:W-:-:S01]  /*cc70*/  FFMA.FTZ R11, R2, R25, -R46 ;  /* 0x00000019020b7223 */ /* 0x000fc2000001082e */
[----:B------:R-:W0:Y:S01]  /*cc80*/  MUFU.EX2 R9, R9 ;  /* 0x0000000900097308 */ /* 0x000e220000000800 */
[----:B------:R-:W-:-:S01]  /*cc90*/  FFMA.FTZ R27, R2, R27, -R46 ;  /* 0x0000001b021b7223 */ /* 0x000fc2000001082e */
[----:B------:R-:W-:-:S06]  /*cca0*/  FFMA.FTZ R48, R2, R29, -R46 ;  /* 0x0000001d02307223 */ /* 0x000fcc000001082e */
[----:B------:R-:W-:Y:S01]  /*ccb0*/  MUFU.EX2 R148, R148 ;  /* 0x0000009400947308 */ /* 0x000fe20000000800 */
[----:B------:R-:W-:-:S07]  /*ccc0*/  FFMA.FTZ R150, R2, R115, -R46 ;  /* 0x0000007302967223 */ /* 0x000fce000001082e */
[----:B------:R-:W1:Y:S01]  /*ccd0*/  MUFU.EX2 R11, R11 ;  /* 0x0000000b000b7308 */ /* 0x000e620000000800 */
[----:B------:R-:W-:-:S07]  /*cce0*/  FFMA.FTZ R35, R2, R35, -R113 ;  /* 0x0000002302237223 */ /* 0x000fce0000010871 */
[----:B------:R-:W2:Y:S01]  /*ccf0*/  MUFU.EX2 R8, R8 ;  /* 0x0000000800087308 */ /* 0x000ea20000000800 */
[----:B------:R-:W-:-:S07]  /*cd00*/  FFMA.FTZ R25, R2, R33, -R46 ;  /* 0x0000002102197223 */ /* 0x000fce000001082e */
[----:B------:R-:W3:Y:S01]  /*cd10*/  MUFU.EX2 R27, R27 ;  /* 0x0000001b001b7308 */ /* 0x000ee20000000800 */
[----:B------:R-:W-:-:S07]  /*cd20*/  FFMA.FTZ R33, R2, R15, -R46 ;  /* 0x0000000f02217223 */ /* 0x000fce000001082e */
[----:B------:R-:W4:Y:S01]  /*cd30*/  MUFU.EX2 R31, R31 ;  /* 0x0000001f001f7308 */ /* 0x000f220000000800 */
[----:B------:R-:W-:-:S01]  /*cd40*/  FFMA.FTZ R29, R2, R13, -R46 ;  /* 0x0000000d021d7223 */ /* 0x000fc2000001082e */
[----:B------:R-:W-:-:S06]  /*cd50*/  FFMA.FTZ R15, R2, R49, -R46 ;  /* 0x00000031020f7223 */ /* 0x000fcc000001082e */
[----:B------:R-:W5:Y:S01]  /*cd60*/  MUFU.EX2 R48, R48 ;  /* 0x0000003000307308 */ /* 0x000f620000000800 */
[----:B0-----:R-:W-:-:S01]  /*cd70*/  FADD.FTZ R49, R9, R4 ;  /* 0x0000000409317221 */ /* 0x001fc20000010000 */
[----:B------:R-:W-:Y:S01]  /*cd80*/  FFMA.FTZ R39, R2, R39, -R113 ;  /* 0x0000002702277223 */ /* 0x000fe20000010871 */
[----:B-1----:R-:W-:-:S05]  /*cd90*/  FADD.FTZ R58, R148, R11 ;  /* 0x0000000b943a7221 */ /* 0x002fca0000010000 */
[----:B------:R-:W0:Y:S01]  /*cda0*/  MUFU.EX2 R150, R150 ;  /* 0x0000009600967308 */ /* 0x000e220000000800 */
[----:B------:R-:W-:-:S01]  /*cdb0*/  FFMA.FTZ R50, R2, R37, -R46 ;  /* 0x0000002502327223 */ /* 0x000fc2000001082e */
[----:B--2---:R-:W-:-:S06]  /*cdc0*/  FADD.FTZ R60, R8, R49 ;  /* 0x00000031083c7221 */ /* 0x004fcc0000010000 */
[----:B------:R-:W1:Y:S01]  /*cdd0*/  MUFU.EX2 R35, R35 ;  /* 0x0000002300237308 */ /* 0x000e620000000800 */
[----:B------:R-:W-:-:S01]  /*cde0*/  FFMA.FTZ R54, R2, R53, -R46 ;  /* 0x0000003502367223 */ /* 0x000fc2000001082e */
[----:B------:R-:W-:Y:S01]  /*cdf0*/  FFMA.FTZ R13, R2, R41, -R46 ;  /* 0x00000029020d7223 */ /* 0x000fe2000001082e */
[----:B---3--:R-:W-:-:S05]  /*ce00*/  FADD.FTZ R53, R27, R58 ;  /* 0x0000003a1b357221 */ /* 0x008fca0000010000 */
[----:B------:R-:W2:Y:S01]  /*ce10*/  MUFU.EX2 R25, R25 ;  /* 0x0000001900197308 */ /* 0x000ea20000000800 */
[----:B------:R-:W-:-:S01]  /*ce20*/  FFMA.FTZ R144, R2, R117, -R46 ;  /* 0x0000007502907223 */ /* 0x000fc2000001082e */
[----:B------:R-:W-:Y:S01]  /*ce30*/  FFMA.FTZ R41, R2, R57, -R46 ;  /* 0x0000003902297223 */ /* 0x000fe2000001082e */
[----:B----4-:R-:W-:-:S01]  /*ce40*/  FADD.FTZ R57, R31, R60 ;  /* 0x0000003c1f397221 */ /* 0x010fc20000010000 */
[----:B------:R-:W-:-:S04]  /*ce50*/  FFMA.FTZ R43, R2, R43, -R113 ;  /* 0x0000002b022b7223 */ /* 0x000fc80000010871 */
[----:B------:R-:W3:Y:S01]  /*ce60*/  MUFU.EX2 R29, R29 ;  /* 0x0000001d001d7308 */ /* 0x000ee20000000800 */
[----:B-----5:R-:W-:-:S01]  /*ce70*/  FADD.FTZ R53, R48, R53 ;  /* 0x0000003530357221 */ /* 0x020fc20000010000 */
[----:B------:R-:W-:-:S06]  /*ce80*/  FADD.FTZ R62, R10, R57 ;  /* 0x000000390a3e7221 */ /* 0x000fcc0000010000 */
[----:B------:R-:W4:Y:S01]  /*ce90*/  MUFU.EX2 R39, R39 ;  /* 0x0000002700277308 */ /* 0x000f220000000800 */
[----:B0-----:R-:W-:-:S07]  /*cea0*/  FADD.FTZ R60, R150, R53 ;  /* 0x00000035963c7221 */ /* 0x001fce0000010000 */
[----:B------:R-:W0:Y:S01]  /*ceb0*/  MUFU.EX2 R50, R50 ;  /* 0x0000003200327308 */ /* 0x000e220000000800 */
[----:B-1----:R-:W-:-:S01]  /*cec0*/  FADD.FTZ R53, R35, R62 ;  /* 0x0000003e23357221 */ /* 0x002fc20000010000 */
[----:B------:R-:W-:Y:S01]  /*ced0*/  FFMA.FTZ R47, R2, R47, -R113 ;  /* 0x0000002f022f7223 */ /* 0x000fe20000010871 */
        /* <DEDUP_REMOVED lines=9> */
[----:B------:R-:W-:Y:S01]  /*cf70*/  FFMA.FTZ R51, R2, R51, -R113 ;  /* 0x0000003302337223 */ /* 0x000fe20000010871 */
[----:B0-----:R-:W-:-:S05]  /*cf80*/  FADD.FTZ R53, R50, R53 ;  /* 0x0000003532357221 */ /* 0x001fca0000010000 */
[----:B------:R-:W0:Y:S01]  /*cf90*/  MUFU.EX2 R33, R33 ;  /* 0x0000002100217308 */ /* 0x000e220000000800 */
[----:B------:R-:W-:-:S07]  /*cfa0*/  FADD.FTZ R62, R14, R57 ;  /* 0x000000390e3e7221 */ /* 0x000fce0000010000 */
[----:B------:R-:W4:Y:S01]  /*cfb0*/  MUFU.EX2 R47, R47 ;  /* 0x0000002f002f7308 */ /* 0x000f220000000800 */
[----:B-1----:R-:W-:-:S01]  /*cfc0*/  FADD.FTZ R60, R144, R53 ;  /* 0x00000035903c7221 */ /* 0x002fc20000010000 */
[----:B------:R-:W-:-:S06]  /*cfd0*/  FFMA.FTZ R37, R2, R89, -R46 ;  /* 0x0000005902257223 */ /* 0x000fcc000001082e */
[----:B------:R-:W1:Y:S01]  /*cfe0*/  MUFU.EX2 R52, R52 ;  /* 0x0000003400347308 */ /* 0x000e620000000800 */
[----:B------:R-:W-:Y:S01]  /*cff0*/  F2FP.SATFINITE.E4M3.F32.PACK_AB_MERGE_C R149, R31, R8, RZ ;  /* 0x000000081f95723e */ /* 0x000fe200048070ff */
[----:B------:R-:W-:Y:S01]  /*d000*/  FFMA.FTZ R55, R2, R55, -R113 ;  /* 0x0000003702377223 */ /* 0x000fe20000010871 */
[----:B--2---:R-:W-:-:S05]  /*d010*/  FADD.FTZ R31, R43, R62 ;  /* 0x0000003e2b1f7221 */ /* 0x004fca0000010000 */
[----:B------:R-:W2:Y:S01]  /*d020*/  MUFU.EX2 R146, R146 ;  /* 0x0000009200927308 */ /* 0x000ea20000000800 */
[----:B---3--:R-:W-:-:S01]  /*d030*/  FADD.FTZ R60, R13, R60 ;  /* 0x0000003c0d3c7221 */ /* 0x008fc20000010000 */
[----:B------:R-:W-:Y:S01]  /*d040*/  F2FP.SATFINITE.E4M3.F32.PACK_AB_MERGE_C R151, R39, R12, RZ ;  /* 0x0000000c2797723e */ /* 0x000fe200048070ff */
[----:B------:R-:W-:-:S05]  /*d050*/  FADD.FTZ R12, R24, R31 ;  /* 0x0000001f180c7221 */ /* 0x000fca0000010000 */
[----:B------:R-:W3:Y:S01]  /*d060*/  MUFU.EX2 R51, R51 ;  /* 0x0000003300337308 */ /* 0x000ee20000000800 */
[----:B------:R-:W-:Y:S01]  /*d070*/  F2FP.SATFINITE.E4M3.F32.PACK_AB_MERGE_C R39, R48, R27, RZ ;  /* 0x0000001b3027723e */ /* 0x000fe200048070ff */
[----:B0-----:R-:W-:-:S06]  /*d080*/  FADD.FTZ R27, R33, R60 ;  /* 0x0000003c211b7221 */ /* 0x001fcc0000010000 */
[----:B------:R-:W0:Y:S01]  /*d090*/  MUFU.EX2 R15, R15 ;  /* 0x0000000f000f7308 */ /* 0x000e220000000800 */
[----:B------:R-:W-:-:S01]  /*d0a0*/  FFMA.FTZ R140, R2, R121, -R46 ;  /* 0x00000079028c7223 */ /* 0x000fc2000001082e */
[----:B----4-:R-:W-:Y:S01]  /*d0b0*/  FADD.FTZ R31, R47, R12 ;  /* 0x0000000c2f1f7221 */ /* 0x010fe20000010000 */
[----:B------:R-:W-:-:S01]  /*d0c0*/  FFMA.FTZ R59, R2, R59, -R113 ;  /* 0x0000003b023b7223 */ /* 0x000fc20000010871 */
[----:B------:R-:W-:-:S04]  /*d0d0*/  F2FP.SATFINITE.E4M3.F32.PACK_AB_MERGE_C R50, R50, R29, RZ ;  /* 0x0000001d3232723e */ /* 0x000fc800048070ff */
[----:B------:R-:W4:Y:S01]  /*d0e0*/  MUFU.EX2 R37, R37 ;  /* 0x0000002500257308 */ /* 0x000f220000000800 */
[----:B-1----:R-:W-:-:S01]  /*d0f0*/  FADD.FTZ R29, R52, R27 ;  /* 0x0000001b341d7221 */ /* 0x002fc20000010000 */
[----:B------:R-:W-:-:S06]  /*d100*/  FADD.FTZ R48, R26, R31 ;  /* 0x0000001f1a307221 */ /* 0x000fcc0000010000 */
[----:B------:R-:W1:Y:S01]  /*d110*/  MUFU.EX2 R55, R55 ;  /* 0x0000003700377308 */ /* 0x000e620000000800 */
[----:B--2---:R-:W-:-:S01]  /*d120*/  FADD.FTZ R12, R146, R29 ;  /* 0x0000001d920c7221 */ /* 0x004fc20000010000 */
[----:B------:R-:W-:-:S06]  /*d130*/  FFMA.FTZ R99, R2, R99, -R113 ;  /* 0x0000006302637223 */ /* 0x000fcc0000010871 */
[----:B------:R-:W2:Y:S01]  /*d140*/  MUFU.EX2 R54, R54 ;  /* 0x0000003600367308 */ /* 0x000ea20000000800 */
[----:B------:R-:W-:-:S01]  /*d150*/  FFMA.FTZ R45, R2, R91, -R46 ;  /* 0x0000005b022d7223 */ /* 0x000fc2000001082e */
[----:B------:R-:W-:Y:S01]  /*d160*/  F2FP.SATFINITE.E4M3.F32.PACK_AB_MERGE_C R149, R4, R9, R149 ;  /* 0x000000090495723e */ /* 0x000fe20004807095 */
[----:B------:R-:W-:-:S05]  /*d170*/  FFMA.FTZ R81, R2, R63, -R113 ;  /* 0x0000003f02517223 */ /* 0x000fca0000010871 */
[----:B------:R5:W2:Y:S01]  /*d180*/  MUFU.EX2 R30, R34 ;  /* 0x00000022001e7308 */ /* 0x000aa20000000800 */
[----:B---3--:R-:W-:-:S01]  /*d190*/  FADD.FTZ R9, R51, R48 ;  /* 0x0000003033097221 */ /* 0x008fc20000010000 */
[----:B------:R-:W-:Y:S02]  /*d1a0*/  VIADD R3, R3, 0x19c40 ;  /* 0x00019c4003037836 */ /* 0x000fe40000000000 */
[----:B0-----:R-:W-:-:S04]  /*d1b0*/  FADD.FTZ R12, R15, R12 ;  /* 0x0000000c0f0c7221 */ /* 0x001fc80000010000 */
[----:B------:R-:W0:Y:S01]  /*d1c0*/  MUFU.EX2 R140, R140 ;  /* 0x0000008c008c7308 */ /* 0x000e220000000800 */
[----:B------:R-:W-:-:S01]  /*d1d0*/  FFMA.FTZ R56, R2, R61, -R46 ;  /* 0x0000003d02387223 */ /* 0x000fc2000001082e */
[----:B------:R-:W-:-:S06]  /*d1e0*/  FADD.FTZ R4, R28, R9 ;  /* 0x000000091c047221 */ /* 0x000fcc0000010000 */
[----:B------:R-:W3:Y:S01]  /*d1f0*/  MUFU.EX2 R59, R59 ;  /* 0x0000003b003b7308 */ /* 0x000ee20000000800 */
[----:B-----5:R-:W-:-:S01]  /*d200*/  FFMA.FTZ R34, R2, R101, -R113 ;  /* 0x0000006502227223 */ /* 0x020fc20000010871 */
[----:B------:R-:W-:Y:S01]  /*d210*/  PRMT R3, R96, 0x654, R3 ;  /* 0x0000065460037816 */ /* 0x000fe20000000003 */
[----:B----4-:R-:W-:-:S05]  /*d220*/  FADD.FTZ R9, R37, R12 ;  /* 0x0000000c25097221 */ /* 0x010fca0000010000 */
[----:B------:R-:W4:Y:S01]  /*d230*/  MUFU.EX2 R41, R41 ;  /* 0x0000002900297308 */ /* 0x000f220000000800 */
[----:B------:R-:W-:-:S01]  /*d240*/  FFMA.FTZ R142, R2, R123, -R46 ;  /* 0x0000007b028e7223 */ /* 0x000fc2000001082e */
[C---:B-1----:R-:W-:Y:S01]  /*d250*/  F2FP.SATFINITE.E4M3.F32.PACK_AB_MERGE_C R147, R55.reuse, R28, RZ ;  /* 0x0000001c3793723e */ /* 0x042fe200048070ff */
[----:B------:R-:W-:-:S05]  /*d260*/  FADD.FTZ R55, R55, R4 ;  /* 0x0000000437377221 */ /* 0x000fca0000010000 */
[----:B------:R-:W1:Y:S01]  /*d270*/  MUFU.EX2 R32, R99 ;  /* 0x0000006300207308 */ /* 0x000e620000000800 */
[----:B------:R-:W-:-:S01]  /*d280*/  FFMA.FTZ R63, R2, R67, -R113 ;  /* 0x00000043023f7223 */ /* 0x000fc20000010871 */
[----:B------:R5:W-:Y:S01]  /*d290*/  SYNCS.ARRIVE.TRANS64.RED.A1T0 RZ, [R3+URZ], RZ ;  /* 0x000000ff03ff79a7 */ /* 0x000be2000810043f */
[----:B--2---:R-:W-:-:S05]  /*d2a0*/  FADD.FTZ R9, R54, R9 ;  /* 0x0000000936097221 */ /* 0x004fca0000010000 */
[----:B------:R-:W2:Y:S01]  /*d2b0*/  MUFU.EX2 R45, R45 ;  /* 0x0000002d002d7308 */ /* 0x000ea20000000800 */
[----:B------:R-:W-:-:S01]  /*d2c0*/  FADD.FTZ R12, R30, R55 ;  /* 0x000000371e0c7221 */ /* 0x000fc20000010000 */
[----:B-----5:R-:W-:-:S06]  /*d2d0*/  FFMA.FTZ R3, R2, R65, -R46 ;  /* 0x0000004102037223 */ /* 0x020fcc000001082e */
[----:B------:R-:W5:Y:S01]  /*d2e0*/  MUFU.EX2 R81, R81 ;  /* 0x0000005100517308 */ /* 0x000f620000000800 */
[----:B------:R-:W-:-:S01]  /*d2f0*/  FFMA.FTZ R36, R2, R103, -R113 ;  /* 0x0000006702247223 */ /* 0x000fc20000010871 */
[----:B------:R-:W-:Y:S01]  /*d300*/  F2FP.SATFINITE.E4M3.F32.PACK_AB_MERGE_C R151, R35, R10, R151 ;  /* 0x0000000a2397723e */ /* 0x000fe20004807097 */
[----:B0-----:R-:W-:-:S05]  /*d310*/  FADD.FTZ R10, R140, R9 ;  /* 0x000000098c0a7221 */ /* 0x001fca0000010000 */
[----:B------:R-:W0:Y:S01]  /*d320*/  MUFU.EX2 R56, R56 ;  /* 0x0000003800387308 */ /* 0x000e220000000800 */
[----:B------:R-:W-:-:S01]  /*d330*/  FFMA.FTZ R49, R2, R93, -R46 ;  /* 0x0000005d02317223 */ /* 0x000fc2000001082e */
[----:B------:R-:W-:Y:S01]  /*d340*/  FFMA.FTZ R67, R2, R71, -R113 ;  /* 0x0000004702437223 */ /* 0x000fe20000010871 */
[----:B---3--:R-:W-:-:S05]  /*d350*/  FADD.FTZ R9, R59, R12 ;  /* 0x0000000c3b097221 */ /* 0x008fca0000010000 */
[----:B------:R-:W3:Y:S01]  /*d360*/  MUFU.EX2 R34, R34 ;  /* 0x0000002200227308 */ /* 0x000ee20000000800 */
[----:B----4-:R-:W-:-:S01]  /*d370*/  FADD.FTZ R10, R41, R10 ;  /* 0x0000000a290a7221 */ /* 0x010fc20000010000 */
[----:B------:R-:W-:-:S06]  /*d380*/  FFMA.FTZ R58, R2, R69, -R46 ;  /* 0x00000045023a7223 */ /* 0x000fcc000001082e */
[----:B------:R-:W4:Y:S01]  /*d390*/  MUFU.EX2 R142, R142 ;  /* 0x0000008e008e7308 */ /* 0x000f220000000800 */
[----:B-1----:R-:W-:-:S01]  /*d3a0*/  FADD.FTZ R12, R32, R9 ;  /* 0x00000009200c7221 */ /* 0x002fc20000010000 */
[----:B------:R-:W-:-:S06]  /*d3b0*/  FFMA.FTZ R38, R2, R105, -R113 ;  /* 0x0000006902267223 */ /* 0x000fcc0000010871 */
[----:B------:R-:W1:Y:S01]  /*d3c0*/  MUFU.EX2 R63, R63 ;  /* 0x0000003f003f7308 */ /* 0x000e620000000800 */
[----:B--2---:R-:W-:-:S01]  /*d3d0*/  FADD.FTZ R9, R45, R10 ;  /* 0x0000000a2d097221 */ /* 0x004fc20000010000 */
[----:B-----5:R-:W-:-:S06]  /*d3e0*/  F2FP.SATFINITE.E4M3.F32.PACK_AB_MERGE_C R141, R81, R32, RZ ;  /* 0x00000020518d723e */ /* 0x020fcc00048070ff */
[----:B------:R-:W2:Y:S01]  /*d3f0*/  MUFU.EX2 R3, R3 ;  /* 0x0000000300037308 */ /* 0x000ea20000000800 */
[----:B------:R-:W-:-:S01]  /*d400*/  FADD.FTZ R81, R81, R12 ;  /* 0x0000000c51517221 */ /* 0x000fc20000010000 */
[----:B------:R-:W-:-:S06]  /*d410*/  FFMA.FTZ R71, R2, R75, -R113 ;  /* 0x0000004b02477223 */ /* 0x000fcc0000010871 */
[----:B------:R-:W5:Y:S01]  /*d420*/  MUFU.EX2 R36, R36 ;  /* 0x0000002400247308 */ /* 0x000f620000000800 */
[----:B------:R-:W-:-:S01]  /*d430*/  FFMA.FTZ R125, R2, R125, -R46 ;  /* 0x0000007d027d7223 */ /* 0x000fc2000001082e */
[----:B0-----:R-:W-:-:S06]  /*d440*/  FADD.FTZ R9, R56, R9 ;  /* 0x0000000938097221 */ /* 0x001fcc0000010000 */
[----:B------:R-:W0:Y:S01]  /*d450*/  MUFU.EX2 R49, R49 ;  /* 0x0000003100317308 */ /* 0x000e220000000800 */
[----:B------:R-:W-:-:S01]  /*d460*/  FFMA.FTZ R40, R2, R107, -R113 ;  /* 0x0000006b02287223 */ /* 0x000fc20000010871 */
[----:B------:R-:W-:-:S06]  /*d470*/  FFMA.FTZ R75, R2, R79, -R113 ;  /* 0x0000004f024b7223 */ /* 0x000fcc0000010871 */
[----:B------:R-:W0:Y:S01]  /*d480*/  MUFU.EX2 R67, R67 ;  /* 0x0000004300437308 */ /* 0x000e220000000800 */
[----:B---3--:R-:W-:-:S01]  /*d490*/  FADD.FTZ R12, R34, R81 ;  /* 0x00000051220c7221 */ /* 0x008fc20000010000 */
[C-C-:B------:R-:W-:Y:S01]  /*d4a0*/  FFMA.FTZ R73, R2.reuse, R73, -R46.reuse ;  /* 0x0000004902497223 */ /* 0x140fe2000001082e */
[----:B------:R-:W-:-:S05]  /*d4b0*/  FFMA.FTZ R95, R2, R95, -R46 ;  /* 0x0000005f025f7223 */ /* 0x000fca000001082e */
[----:B------:R-:W3:Y:S01]  /*d4c0*/  MUFU.EX2 R58, R58 ;  /* 0x0000003a003a7308 */ /* 0x000ee20000000800 */
[----:B----4-:R-:W-:-:S01]  /*d4d0*/  FADD.FTZ R10, R142, R9 ;  /* 0x000000098e0a7221 */ /* 0x010fc20000010000 */
[----:B------:R-:W-:Y:S01]  /*d4e0*/  F2FP.SATFINITE.E4M3.F32.PACK_AB_MERGE_C R148, R11, R148, R39 ;  /* 0x000000940b94723e */ /* 0x000fe20004807027 */
[----:B------:R-:W-:-:S01]  /*d4f0*/  FFMA.FTZ R77, R2, R77, -R46 ;  /* 0x0000004d024d7223 */ /* 0x000fc2000001082e */
[----:B------:R-:W4:Y:S04]  /*d500*/  @P4 LDC R11, c[0x0][0x44c] ;  /* 0x00011300ff0b4b82 */ /* 0x000f280000000800 */
[----:B------:R-:W3:Y:S01]  /*d510*/  MUFU.EX2 R38, R38 ;  /* 0x0000002600267308 */ /* 0x000ee20000000800 */
[----:B-1----:R-:W-:-:S01]  /*d520*/  FADD.FTZ R9, R63, R12 ;  /* 0x0000000c3f097221 */ /* 0x002fc20000010000 */
[----:B--2---:R-:W-:-:S06]  /*d530*/  FADD.FTZ R10, R3, R10 ;  /* 0x0000000a030a7221 */ /* 0x004fcc0000010000 */
[----:B------:R-:W1:Y:S01]  /*d540*/  MUFU.EX2 R8, R125 ;  /* 0x0000007d00087308 */ /* 0x000e620000000800 */
[----:B------:R-:W-:Y:S01]  /*d550*/  F2FP.SATFINITE.E4M3.F32.PACK_AB_MERGE_C R145, R47, R24, RZ ;  /* 0x000000182f91723e */ /* 0x000fe200048070ff */
[----:B-----5:R-:W-:Y:S01]  /*d560*/  FADD.FTZ R12, R36, R9 ;  /* 0x00000009240c7221 */ /* 0x020fe20000010000 */
[----:B------:R-:W-:-:S01]  /*d570*/  FFMA.FTZ R42, R2, R109, -R113 ;  /* 0x0000006d022a7223 */ /* 0x000fc20000010871 */
[C-C-:B------:R-:W-:Y:S01]  /*d580*/  FFMA.FTZ R127, R2.reuse, R127, -R46.reuse ;  /* 0x0000007f027f7223 */ /* 0x140fe2000001082e */
[----:B------:R-:W-:-:S01]  /*d590*/  FFMA.FTZ R97, R2, R97, -R46 ;  /* 0x0000006102617223 */ /* 0x000fc2000001082e */
[C-C-:B------:R-:W-:Y:S01]  /*d5a0*/  FFMA.FTZ R129, R2.reuse, R129, -R46.reuse ;  /* 0x0000008102817223 */ /* 0x140fe2000001082e */
[----:B------:R-:W2:Y:S01]  /*d5b0*/  @P4 LDC R24, c[0x0][0x450] ;  /* 0x00011400ff184b82 */ /* 0x000ea20000000800 */
[----:B------:R-:W5:Y:S01]  /*d5c0*/  MUFU.EX2 R71, R71 ;  /* 0x0000004700477308 */ /* 0x000f620000000800 */
[----:B------:R-:W-:-:S01]  /*d5d0*/  FFMA.FTZ R46, R2, R85, -R46 ;  /* 0x00000055022e7223 */ /* 0x000fc2000001082e */
[----:B0-----:R-:W-:-:S06]  /*d5e0*/  FADD.FTZ R9, R49, R10 ;  /* 0x0000000a31097221 */ /* 0x001fcc0000010000 */
[----:B------:R-:W0:Y:S01]  /*d5f0*/  MUFU.EX2 R27, R73 ;  /* 0x00000049001b7308 */ /* 0x000e220000000800 */
[C---:B------:R-:W-:Y:S01]  /*d600*/  F2FP.SATFINITE.E4M3.F32.PACK_AB_MERGE_C R143, R67.reuse, R36, RZ ;  /* 0x00000024438f723e */ /* 0x040fe200048070ff */
[----:B------:R-:W-:-:S06]  /*d610*/  FADD.FTZ R67, R67, R12 ;  /* 0x0000000c43437221 */ /* 0x000fcc0000010000 */
[----:B------:R-:W-:Y:S01]  /*d620*/  MUFU.EX2 R40, R40 ;  /* 0x0000002800287308 */ /* 0x000fe20000000800 */
[----:B------:R-:W-:-:S07]  /*d630*/  FFMA.FTZ R79, R2, R83, -R113 ;  /* 0x00000053024f7223 */ /* 0x000fce0000010871 */
[----:B------:R-:W4:Y:S01]  /*d640*/  MUFU.EX2 R75, R75 ;  /* 0x0000004b004b7308 */ /* 0x000f220000000800 */
[----:B---3--:R-:W-:-:S07]  /*d650*/  FADD.FTZ R9, R58, R9 ;  /* 0x000000093a097221 */ /* 0x008fce0000010000 */
[----:B------:R-:W-:Y:S01]  /*d660*/  MUFU.EX2 R95, R95 ;  /* 0x0000005f005f7308 */ /* 0x000fe20000000800 */
[----:B------:R-:W-:-:S07]  /*d670*/  F2FP.SATFINITE.E4M3.F32.PACK_AB_MERGE_C R145, R43, R14, R145 ;  /* 0x0000000e2b91723e */ /* 0x000fce0004807091 */
[----:B------:R-:W3:Y:S01]  /*d680*/  MUFU.EX2 R4, R77 ;  /* 0x0000004d00047308 */ /* 0x000ee20000000800 */
[----:B------:R-:W-:Y:S01]  /*d690*/  F2FP.SATFINITE.E4M3.F32.PACK_AB_MERGE_C R49, R58, R49, RZ ;  /* 0x000000313a31723e */ /* 0x000fe200048070ff */
[C-C-:B------:R-:W-:Y:S01]  /*d6a0*/  FFMA.FTZ R44, R2.reuse, R111, -R113.reuse ;  /* 0x0000006f022c7223 */ /* 0x140fe20000010871 */
[----:B------:R-:W-:-:S01]  /*d6b0*/  FFMA.FTZ R83, R2, R87, -R113 ;  /* 0x0000005702537223 */ /* 0x000fc20000010871 */
[----:B------:R-:W-:Y:S01]  /*d6c0*/  FADD.FTZ R14, R38, R67 ;  /* 0x00000043260e7221 */ /* 0x000fe20000010000 */
[----:B-1----:R-:W-:-:S03]  /*d6d0*/  FADD.FTZ R12, R8, R9 ;  /* 0x00000009080c7221 */ /* 0x002fc60000010000 */
[----:B------:R-:W1:Y:S01]  /*d6e0*/  MUFU.EX2 R42, R42 ;  /* 0x0000002a002a7308 */ /* 0x000e620000000800 */
[----:B------:R-:W-:Y:S01]  /*d6f0*/  F2FP.SATFINITE.E4M3.F32.PACK_AB_MERGE_C R142, R3, R142, R49 ;  /* 0x0000008e038e723e */ /* 0x000fe20004807031 */
[----:B-----5:R-:W-:-:S06]  /*d700*/  FADD.FTZ R3, R71, R14 ;  /* 0x0000000e47037221 */ /* 0x020fcc0000010000 */
[----:B------:R-:W-:Y:S01]  /*d710*/  MUFU.EX2 R129, R129 ;  /* 0x0000008100817308 */ /* 0x000fe20000000800 */
[----:B0-----:R-:W-:-:S07]  /*d720*/  FADD.FTZ R12, R27, R12 ;  /* 0x0000000c1b0c7221 */ /* 0x001fce0000010000 */
[----:B------:R-:W0:Y:S01]  /*d730*/  MUFU.EX2 R46, R46 ;  /* 0x0000002e002e7308 */ /* 0x000e220000000800 */
[----:B----4-:R-:W-:-:S07]  /*d740*/  F2FP.SATFINITE.E4M3.F32.PACK_AB_MERGE_C R137, R75, R40, RZ ;  /* 0x000000284b89723e */ /* 0x010fce00048070ff */
[----:B------:R-:W4:Y:S01]  /*d750*/  MUFU.EX2 R127, R127 ;  /* 0x0000007f007f7308 */ /* 0x000f220000000800 */
[----:B------:R-:W-:-:S01]  /*d760*/  FADD.FTZ R40, R40, R3 ;  /* 0x0000000328287221 */ /* 0x000fc20000010000 */
[----:B---3--:R-:W-:-:S06]  /*d770*/  F2FP.SATFINITE.E4M3.F32.PACK_AB_MERGE_C R136, R4, R95, RZ ;  /* 0x0000005f0488723e */ /* 0x008fcc00048070ff */
[----:B------:R-:W3:Y:S01]  /*d780*/  MUFU.EX2 R79, R79 ;  /* 0x0000004f004f7308 */ /* 0x000ee20000000800 */
[----:B------:R-:W-:-:S07]  /*d790*/  FADD.FTZ R95, R95, R12 ;  /* 0x0000000c5f5f7221 */ /* 0x000fce0000010000 */
[----:B------:R-:W5:Y:S01]  /*d7a0*/  MUFU.EX2 R10, R97 ;  /* 0x00000061000a7308 */ /* 0x000f620000000800 */
[----:B------:R-:W-:-:S01]  /*d7b0*/  FADD.FTZ R75, R75, R40 ;  /* 0x000000284b4b7221 */ /* 0x000fc20000010000 */
[----:B------:R-:W-:-:S06]  /*d7c0*/  @P4 IMAD.HI.U32 R9, R94, R11, RZ ;  /* 0x0000000b5e094227 */ /* 0x000fcc00078e00ff */
[----:B------:R-:W-:Y:S08]  /*d7d0*/  MUFU.EX2 R44, R44 ;  /* 0x0000002c002c7308 */ /* 0x000ff00000000800 */
[----:B------:R-:W5:Y:S01]  /*d7e0*/  MUFU.EX2 R83, R83 ;  /* 0x0000005300537308 */ /* 0x000f620000000800 */
[----:B------:R-:W-:-:S01]  /*d7f0*/  FADD.FTZ R4, R4, R95 ;  /* 0x0000005f04047221 */ /* 0x000fc20000010000 */
[----:B------:R-:W-:Y:S01]  /*d800*/  F2FP.SATFINITE.E4M3.F32.PACK_AB_MERGE_C R136, R27, R8, R136 ;  /* 0x000000081b88723e */ /* 0x000fe20004807088 */
[----:B------:R-:W-:-:S02]  /*d810*/  IMAD.MOV.U32 R11, RZ, RZ, R94 ;  /* 0x000000ffff0b7224 */ /* 0x000fc400078e005e */
[----:B-1----:R-:W-:Y:S01]  /*d820*/  FADD.FTZ R8, R42, R75 ;  /* 0x0000004b2a087221 */ /* 0x002fe20000010000 */
[----:B0-----:R-:W-:Y:S01]  /*d830*/  F2FP.SATFINITE.E4M3.F32.PACK_AB_MERGE_C R138, R46, R129, RZ ;  /* 0x000000812e8a723e */ /* 0x001fe200048070ff */
[----:B----4-:R-:W-:Y:S01]  /*d840*/  FADD.FTZ R3, R127, R4 ;  /* 0x000000047f037221 */ /* 0x010fe20000010000 */
[----:B--2---:R-:W-:Y:S01]  /*d850*/  @P4 SHF.R.U32.HI R11, RZ, R24, R9 ;  /* 0x00000018ff0b4219 */ /* 0x004fe20000011609 */
[----:B---3--:R-:W-:Y:S01]  /*d860*/  FADD.FTZ R9, R79, R8 ;  /* 0x000000084f097221 */ /* 0x008fe20000010000 */
[C---:B-----5:R-:W-:Y:S01]  /*d870*/  F2FP.SATFINITE.E4M3.F32.PACK_AB_MERGE_C R138, R10.reuse, R127, R138 ;  /* 0x0000007f0a8a723e */ /* 0x060fe2000480708a */
[----:B------:R-:W-:Y:S01]  /*d880*/  FADD.FTZ R10, R10, R3 ;  /* 0x000000030a0a7221 */ /* 0x000fe20000010000 */
[----:B------:R-:W-:Y:S02]  /*d890*/  IADD3 R8, R11, R90, -R92 ;  /* 0x0000005a0b087210 */ /* 0x000fe40007ffe85c */
[----:B------:R-:W-:Y:S01]  /*d8a0*/  F2FP.SATFINITE.E4M3.F32.PACK_AB_MERGE_C R3, R83, R44, RZ ;  /* 0x0000002c5303723e */ /* 0x000fe200048070ff */
[----:B------:R-:W-:-:S01]  /*d8b0*/  FADD.FTZ R44, R44, R9 ;  /* 0x000000092c2c7221 */ /* 0x000fc20000010000 */
[----:B------:R-:W-:-:S04]  /*d8c0*/  SHF.R.S32.HI R9, RZ, 0x1f, R8 ;  /* 0x0000001fff097819 */ /* 0x000fc80000011408 */
[----:B------:R-:W-:-:S04]  /*d8d0*/  LEA.HI R9, R9, R8, RZ, 0x7 ;  /* 0x0000000809097211 */ /* 0x000fc800078f38ff */
[----:B------:R-:W-:-:S04]  /*d8e0*/  SHF.R.S32.HI R9, RZ, 0x7, R9 ;  /* 0x00000007ff097819 */ /* 0x000fc80000011409 */
[----:B------:R-:W-:Y:S01]  /*d8f0*/  VIMNMX R12, RZ, R9, !PT ;  /* 0x00000009ff0c7248 */ /* 0x000fe20007fe0100 */
[----:B------:R-:W-:-:S04]  /*d900*/  VIADD R14, R88, 0xfffffffe ;  /* 0xfffffffe580e7836 */ /* 0x000fc80000000000 */
[----:B------:R0:W-:Y:S01]  /*d910*/  STL [R1+0x2c], R12 ;  /* 0x00002c0c01007387 */ /* 0x0001e20000100800 */
[----:B------:R-:W-:Y:S01]  /*d920*/  ISETP.GE.AND P1, PT, R14, R12, PT ;  /* 0x0000000c0e00720c */ /* 0x000fe20003f26270 */
[----:B------:R-:W-:Y:S01]  /*d930*/  FADD.FTZ R129, R129, R10 ;  /* 0x0000000a81817221 */ /* 0x000fe20000010000 */
[----:B------:R-:W-:Y:S01]  /*d940*/  LOP3.LUT R23, R23, 0xffffffef, RZ, 0xc0, !PT ;  /* 0xffffffef17177812 */ /* 0x000fe200078ec0ff */
[----:B------:R-:W-:Y:S01]  /*d950*/  BSSY B0, `(.L_x_2268) ;  /* 0x00002a8000007945 */ /* 0x000fe20003800000 */
[----:B------:R-:W-:Y:S02]  /*d960*/  F2FP.SATFINITE.E4M3.F32.PACK_AB_MERGE_C R33, R52, R33, RZ ;  /* 0x000000213421723e */ /* 0x000fe400048070ff */
[----:B------:R-:W-:Y:S02]  /*d970*/  F2FP.SATFINITE.E4M3.F32.PACK_AB_MERGE_C R37, R54, R37, RZ ;  /* 0x000000253625723e */ /* 0x000fe400048070ff */
[----:B------:R-:W-:Y:S01]  /*d980*/  F2FP.SATFINITE.E4M3.F32.PACK_AB_MERGE_C R45, R56, R45, RZ ;  /* 0x0000002d382d723e */ /* 0x000fe200048070ff */
[----:B------:R-:W-:Y:S01]  /*d990*/  FADD.FTZ R4, R46, R129 ;  /* 0x000000812e047221 */ /* 0x000fe20000010000 */
[----:B------:R-:W-:Y:S01]  /*d9a0*/  F2FP.SATFINITE.E4M3.F32.PACK_AB_MERGE_C R139, R79, R42, R3 ;  /* 0x0000002a4f8b723e */ /* 0x000fe20004807003 */
[----:B------:R-:W-:Y:S01]  /*d9b0*/  FADD.FTZ R3, R83, R44 ;  /* 0x0000002c53037221 */ /* 0x000fe20000010000 */
[----:B------:R-:W-:-:S02]  /*d9c0*/  @P4 LOP3.LUT R23, R23, 0x10, RZ, 0xfc, !PT ;  /* 0x0000001017174812 */ /* 0x000fc400078efcff */
[----:B------:R-:W-:Y:S02]  /*d9d0*/  CS2R R134, SRZ ;  /* 0x0000000000867805 */ /* 0x000fe4000001ff00 */
[----:B------:R-:W-:Y:S02]  /*d9e0*/  F2FP.SATFINITE.E4M3.F32.PACK_AB_MERGE_C R150, R25, R150, R50 ;  /* 0x000000961996723e */ /* 0x000fe40004807032 */
[----:B------:R-:W-:Y:S02]  /*d9f0*/  CS2R R132, SRZ ;  /* 0x0000000000847805 */ /* 0x000fe4000001ff00 */
[----:B------:R-:W-:Y:S02]  /*da00*/  F2FP.SATFINITE.E4M3.F32.PACK_AB_MERGE_C R144, R13, R144, R33 ;  /* 0x000000900d90723e */ /* 0x000fe40004807021 */
[----:B------:R-:W-:Y:S02]  /*da10*/  CS2R R130, SRZ ;  /* 0x0000000000827805 */ /* 0x000fe4000001ff00 */
[----:B------:R-:W-:-:S02]  /*da20*/  F2FP.SATFINITE.E4M3.F32.PACK_AB_MERGE_C R146, R15, R146, R37 ;  /* 0x000000920f92723e */ /* 0x000fc40004807025 */
        /* <DEDUP_REMOVED lines=26> */
[----:B0-----:R-:W-:Y:S06]  /*dbd0*/  @!P1 BRA `(.L_x_2269) ;  /* 0x0000002400fc9947 */ /* 0x001fec0003800000 */
[----:B------:R-:W-:Y:S01]  /*dbe0*/  BSSY B1, `(.L_x_2269) ;  /* 0x000027e000017945 */ /* 0x000fe20003800000 */
[----:B------:R-:W-:Y:S01]  /*dbf0*/  IMAD.MOV.U32 R12, RZ, RZ, R0 ;  /* 0x000000ffff0c7224 */ /* 0x000fe200078e0000 */
[----:B------:R-:W-:Y:S01]  /*dc00*/  MOV R8, R22 ;  /* 0x0000001600087202 */ /* 0x000fe20000000f00 */
[----:B------:R-:W-:Y:S02]  /*dc10*/  IMAD.MOV.U32 R13, RZ, RZ, R5 ;  /* 0x000000ffff0d7224 */ /* 0x000fe400078e0005 */
[----:B------:R-:W-:Y:S02]  /*dc20*/  IMAD.MOV.U32 R9, RZ, RZ, R156 ;  /* 0x000000ffff097224 */ /* 0x000fe400078e009c */
[----:B------:R-:W-:-:S07]  /*dc30*/  IMAD.MOV.U32 R135, RZ, RZ, RZ ;  /* 0x000000ffff877224 */ /* 0x000fce00078e00ff */
.L_x_2282:
[----:B------:R-:W-:-:S04]  /*dc40*/  ISETP.NE.AND P1, PT, R8, 0x1, PT ;  /* 0x000000010800780c */ /* 0x000fc80003f25270 */
[----:B------:R-:W-:-:S04]  /*dc50*/  SEL R156, RZ, 0x1, P1 ;  /* 0x00000001ff9c7807 */ /* 0x000fc80000800000 */
[----:B------:R-:W-:Y:S01]  /*dc60*/  LOP3.LUT R156, R9, R156, RZ, 0x3c, !PT ;  /* 0x0000009c099c7212 */ /* 0x000fe200078e3cff */
[----:B------:R-:W-:Y:S06]  /*dc70*/  @!P0 BRA `(.L_x_2270) ;  /* 0x0000000000048947 */ /* 0x000fec0003800000 */
[----:B------:R-:W-:Y:S01]  /*dc80*/  BPT.TRAP 0x1 ;  /* 0x000000040000795c */ /* 0x000fe20000300000 */
.L_x_2270:
[----:B------:R-:W-:Y:S01]  /*dc90*/  VIADD R22, R8, 0x1 ;  /* 0x0000000108167836 */ /* 0x000fe20000000000 */
[----:B------:R-:W-:-:S04]  /*dca0*/  SHF.L.U32 R5, R156, 0x1f, RZ ;  /* 0x0000001f9c057819 */ /* 0x000fc800000006ff */
[----:B------:R-:W-:-:S04]  /*dcb0*/  ISETP.NE.AND P1, PT, R22, 0x2, PT ;  /* 0x000000021600780c */ /* 0x000fc80003f25270 */
[----:B------:R-:W-:-:S05]  /*dcc0*/  SEL R22, R22, RZ, P1 ;  /* 0x000000ff16167207 */ /* 0x000fca0000800000 */
[----:B------:R-:W-:-:S04]  /*dcd0*/  IMAD R0, R22, 0x8, R18 ;  /* 0x0000000816007824 */ /* 0x000fc800078e0212 */
[----:B------:R0:W1:Y:S01]  /*dce0*/  SYNCS.PHASECHK.TRANS64.TRYWAIT P1, [R0+URZ+0x19c30], R5 ;  /* 0x019c3005000075a7 */ /* 0x000062000802017f */
[----:B------:R-:W-:Y:S05]  /*dcf0*/  @!P0 BRA `(.L_x_2271) ;  /* 0x0000000000048947 */ /* 0x000fea0003800000 */
[----:B------:R-:W-:Y:S01]  /*dd00*/  BPT.TRAP 0x1 ;  /* 0x000000040000795c */ /* 0x000fe20000300000 */
.L_x_2271:
[----:B------:R-:W-:Y:S01]  /*dd10*/  BSSY B2, `(.L_x_2272) ;  /* 0x0000006000027945 */ /* 0x000fe20003800000 */
[----:B------:R-:W-:Y:S02]  /*dd20*/  IMAD R24, R22, 0x300, R155 ;  /* 0x0000030016187824 */ /* 0x000fe400078e029b */
[----:B------:R-:W-:Y:S01]  /*dd30*/  IMAD.MOV.U32 R25, RZ, RZ, -0x3ffffff0 ;  /* 0xc0000010ff197424 */ /* 0x000fe200078e00ff */
[----:B-1----:R-:W-:Y:S06]  /*dd40*/  @P1 BRA `(.L_x_2273) ;  /* 0x0000000000081947 */ /* 0x002fec0003800000 */
[----:B------:R-:W1:Y:S02]  /*dd50*/  SYNCS.PHASECHK.TRANS64.TRYWAIT P1, [R0+URZ+0x19c30], R5 ;  /* 0x019c3005000075a7 */ /* 0x000e64000802017f */
[----:B-1----:R-:W-:Y:S05]  /*dd60*/  @!P1 BRA `(.L_x_2274) ;  /* 0x000000ec00309947 */ /* 0x002fea0003800000 */
.L_x_2273:
[----:B------:R-:W-:Y:S05]  /*dd70*/  BSYNC B2 ;  /* 0x0000000000027941 */ /* 0x000fea0003800000 */
.L_x_2272:
[C---:B------:R-:W-:Y:S01]  /*dd80*/  R2UR UR6, R24.reuse ;  /* 0x00000000180672ca */ /* 0x040fe200000e0000 */
[C---:B------:R-:W-:Y:S01]  /*dd90*/  VIADD R10, R24.reuse, 0x100 ;  /* 0x00000100180a7836 */ /* 0x040fe20000000000 */
[----:B------:R-:W-:Y:S01]  /*dda0*/  R2UR UR7, R25 ;  /* 0x00000000190772ca */ /* 0x000fe200000e0000 */
[----:B------:R-:W-:Y:S01]  /*ddb0*/  VIADD R24, R24, 0x200 ;  /* 0x0000020018187836 */ /* 0x000fe20000000000 */
[----:B------:R-:W-:Y:S01]  /*ddc0*/  R2UR UR4, R6 ;  /* 0x00000000060472ca */ /* 0x000fe200000e0000 */
[----:B------:R-:W-:Y:S01]  /*ddd0*/  IMAD.MOV.U32 R25, RZ, RZ, -0x3ffffff0 ;  /* 0xc0000010ff197424 */ /* 0x000fe200078e00ff */
[----:B------:R-:W-:Y:S01]  /*dde0*/  R2UR UR5, R7 ;  /* 0x00000000070572ca */ /* 0x000fe200000e0000 */
[----:B------:R-:W-:Y:S01]  /*ddf0*/  IMAD.MOV.U32 R11, RZ, RZ, -0x3ffffff0 ;  /* 0xc0000010ff0b7424 */ /* 0x000fe200078e00ff */
[----:B------:R-:W-:Y:S02]  /*de00*/  R2UR UR14, R24 ;  /* 0x00000000180e72ca */ /* 0x000fe400000e0000 */
[----:B------:R-:W-:-:S02]  /*de10*/  R2UR UR15, R25 ;  /* 0x00000000190f72ca */ /* 0x000fc400000e0000 */
[----:B------:R-:W-:Y:S01]  /*de20*/  WARPGROUP.ARRIVE ;  /* 0x00000000000079c5 */ /* 0x000fe20000000000 */
[----:B------:R-:W-:Y:S02]  /*de30*/  R2UR UR10, R10 ;  /* 0x000000000a0a72ca */ /* 0x000fe400000e0000 */
[----:B------:R-:W-:Y:S02]  /*de40*/  R2UR UR11, R11 ;  /* 0x000000000b0b72ca */ /* 0x000fe400000e0000 */
[----:B------:R-:W-:Y:S02]  /*de50*/  R2UR UR8, R152 ;  /* 0x00000000980872ca */ /* 0x000fe400000e0000 */
[----:B------:R-:W-:Y:S01]  /*de60*/  QGMMA.64x128x32.F32.E4M3.E4M3 R24, gdesc[UR4], RZ, !UPT, gsb0 ;  /* 0x01e00000041879f3 */ /* 0x000fe2000c0008ff */
[----:B------:R-:W-:Y:S02]  /*de70*/  R2UR UR9, R153 ;  /* 0x00000000990972ca */ /* 0x000fe400000e0000 */
        /* <DEDUP_REMOVED lines=11> */
.L_x_2275:
[----:B01----:R-:W-:Y:S01]  /*df30*/  SHF.L.U32 R5, R9, 0x1f, RZ ;  /* 0x0000001f09057819 */ /* 0x003fe200000006ff */
[----:B------:R-:W-:-:S04]  /*df40*/  IMAD R15, R8, 0x8, R18 ;  /* 0x00000008080f7824 */ /* 0x000fc800078e0212 */
[----:B------:R0:W1:Y:S01]  /*df50*/  SYNCS.PHASECHK.TRANS64.TRYWAIT P1, [R15+URZ+0x19c50], R5 ;  /* 0x019c50050f0075a7 */ /* 0x000062000802017f */
[----:B------:R-:W-:Y:S05]  /*df60*/  @!P0 BRA `(.L_x_2276) ;  /* 0x0000000000048947 */ /* 0x000fea0003800000 */
[----:B------:R-:W-:Y:S01]  /*df70*/  BPT.TRAP 0x1 ;  /* 0x000000040000795c */ /* 0x000fe20000300000 */
.L_x_2276:
[----:B------:R-:W-:Y:S04]  /*df80*/  BSSY B2, `(.L_x_2277) ;  /* 0x0000004000027945 */ /* 0x000fe80003800000 */
[----:B-1----:R-:W-:Y:S05]  /*df90*/  @P1 BRA `(.L_x_2278) ;  /* 0x0000000000081947 */ /* 0x002fea0003800000 */
[----:B------:R-:W1:Y:S02]  /*dfa0*/  SYNCS.PHASECHK.TRANS64.TRYWAIT P1, [R15+URZ+0x19c50], R5 ;  /* 0x019c50050f0075a7 */ /* 0x000e64000802017f */
[----:B-1----:R-:W-:Y:S05]  /*dfb0*/  @!P1 BRA `(.L_x_2279) ;  /* 0x000000e800b09947 */ /* 0x002fea0003800000 */
.L_x_2278:
[----:B------:R-:W-:Y:S05]  /*dfc0*/  BSYNC B2 ;  /* 0x0000000000027941 */ /* 0x000fea0003800000 */
.L_x_2277:
        /* <DEDUP_REMOVED lines=34> */
.L_x_2280:
[----:B------:R-:W2:Y:S01]  /*e1f0*/  LDL R136, [R1+0x10] ;  /* 0x0000100001887983 */ /* 0x000ea20000100800 */
[----:B------:R-:W0:Y:S03]  /*e200*/  LDC R5, c[0x0][0x448] ;  /* 0x00011200ff057b82 */ /* 0x000e260000000800 */
[----:B------:R-:W3:Y:S04]  /*e210*/  LDL R138, [R1+0x30] ;  /* 0x00003000018a7983 */ /* 0x000ee80000100800 */
[----:B------:R-:W3:Y:S04]  /*e220*/  LDL R137, [R1+0x44] ;  /* 0x0000440001897983 */ /* 0x000ee80000100800 */
[----:B------:R-:W4:Y:S04]  /*e230*/  LDL R11, [R1+0x40] ;  /* 0x00004000010b7983 */ /* 0x000f280000100800 */
[----:B------:R-:W5:Y:S04]  /*e240*/  LDL R10, [R1+0x38] ;  /* 0x00003800010a7983 */ /* 0x000f680000100800 */
[----:B------:R-:W5:Y:S01]  /*e250*/  LDL R9, [R1+0x34] ;  /* 0x0000340001097983 */ /* 0x000f620000100800 */
[----:B0-----:R-:W-:Y:S01]  /*e260*/  ISETP.NE.AND P1, PT, R5, 0x1, PT ;  /* 0x000000010500780c */ /* 0x001fe20003f25270 */
[----:B------:R-:W-:-:S12]  /*e270*/  VIADD R0, R0, 0x19c40 ;  /* 0x00019c4000007836 */ /* 0x000fd80000000000 */
[----:B------:R-:W0:Y:S08]  /*e280*/  @P1 LDC R8, c[0x0][0x44c] ;  /* 0x00011300ff081b82 */ /* 0x000e300000000800 */
[----:B------:R-:W1:Y:S01]  /*e290*/  @P1 LDC R5, c[0x0][0x450] ;  /* 0x00011400ff051b82 */ /* 0x000e620000000800 */
[----:B------:R-:W-:-:S04]  /*e2a0*/  LOP3.LUT R23, R23, 0xffffffdf, RZ, 0xc0, !PT ;  /* 0xffffffdf17177812 */ /* 0x000fc800078ec0ff */
[----:B------:R-:W-:Y:S02]  /*e2b0*/  @P0 LOP3.LUT R23, R23, 0x20, RZ, 0xfc, !PT ;  /* 0x0000002017170812 */ /* 0x000fe400078efcff */
[----:B--2---:R-:W-:-:S04]  /*e2c0*/  PRMT R0, R136, 0x654, R0 ;  /* 0x0000065488007816 */ /* 0x004fc80000000000 */
[----:B------:R3:W-:Y:S02]  /*e2d0*/  SYNCS.ARRIVE.TRANS64.RED.A1T0 RZ, [R0+URZ], RZ ;  /* 0x000000ff00ff79a7 */ /* 0x0007e4000810043f */
[----:B---3--:R-:W-:-:S04]  /*e2e0*/  IMAD.IADD R0, R137, 0x1, R138 ;  /* 0x0000000189007824 */ /* 0x008fc800078e028a */
[----:B0-----:R-:W-:-:S05]  /*e2f0*/  @P1 IMAD.HI.U32 R8, R0, R8, RZ ;  /* 0x0000000800081227 */ /* 0x001fca00078e00ff */
[----:B-1----:R-:W-:-:S05]  /*e300*/  @P1 SHF.R.U32.HI R0, RZ, R5, R8 ;  /* 0x00000005ff001219 */ /* 0x002fca0000011608 */
[----:B------:R-:W0:Y:S01]  /*e310*/  SHFL.IDX PT, R5, R0, RZ, 0x1c1f ;  /* 0x001c1fff00057589 */ /* 0x000e2200000e0000 */
[----:B------:R-:W-:-:S04]  /*e320*/  IMAD.MOV.U32 R8, RZ, RZ, -0x80 ;  /* 0xffffff80ff087424 */ /* 0x000fc800078e00ff */
[----:B------:R-:W-:-:S04]  /*e330*/  IMAD R8, R14, R8, 0x1 ;  /* 0x000000010e087424 */ /* 0x000fc800078e0208 */
[----:B----4-:R-:W-:-:S05]  /*e340*/  IMAD R8, R11, -0x2, R8 ;  /* 0xfffffffe0b087824 */ /* 0x010fca00078e0208 */
[----:B-----5:R-:W-:-:S05]  /*e350*/  IADD3 R8, -R9, R8, R10 ;  /* 0x0000000809087210 */ /* 0x020fca0007ffe10a */
[----:B0-----:R-:W-:-:S05]  /*e360*/  IMAD.IADD R5, R8, 0x1, R5 ;  /* 0x0000000108057824 */ /* 0x001fca00078e0205 */
[C---:B------:R-:W-:Y:S02]  /*e370*/  ISETP.GT.AND P5, PT, R5.reuse, RZ, PT ;  /* 0x000000ff0500720c */ /* 0x040fe40003fa4270 */
[----:B------:R-:W-:Y:S02]  /*e380*/  ISETP.GT.AND P4, PT, R5, 0x1, PT ;  /* 0x000000010500780c */ /* 0x000fe40003f84270 */
[----:B------:R-:W-:Y:S02]  /*e390*/  FSEL R24, R24, -INF , P5 ;  /* 0xff80000018187808 */ /* 0x000fe40002800000 */
[----:B------:R-:W-:Y:S02]  /*e3a0*/  FSEL R25, R25, -INF , P4 ;  /* 0xff80000019197808 */ /* 0x000fe40002000000 */
[C---:B------:R-:W-:Y:S02]  /*e3b0*/  ISETP.GT.AND P3, PT, R5.reuse, 0x8, PT ;  /* 0x000000080500780c */ /* 0x040fe40003f64270 */
[----:B------:R-:W-:-:S02]  /*e3c0*/  ISETP.GT.AND P2, PT, R5, 0x9, PT ;  /* 0x000000090500780c */ /* 0x000fc40003f44270 */
[C---:B------:R-:W-:Y:S02]  /*e3d0*/  ISETP.GT.AND P1, PT, R5.reuse, 0x10, PT ;  /* 0x000000100500780c */ /* 0x040fe40003f24270 */
[C---:B------:R-:W-:Y:S02]  /*e3e0*/  ISETP.GT.AND P5, PT, R5.reuse, 0x11, PT ;  /* 0x000000110500780c */ /* 0x040fe40003fa4270 */
[----:B------:R-:W-:Y:S02]  /*e3f0*/  ISETP.GT.AND P4, PT, R5, 0x18, PT ;  /* 0x000000180500780c */ /* 0x000fe40003f84270 */
[----:B------:R-:W-:Y:S02]  /*e400*/  FSEL R28, R28, -INF , P3 ;  /* 0xff8000001c1c7808 */ /* 0x000fe40001800000 */
[----:B------:R-:W-:Y:S02]  /*e410*/  FSEL R29, R29, -INF , P2 ;  /* 0xff8000001d1d7808 */ /* 0x000fe40001000000 */
[----:B------:R-:W-:-:S02]  /*e420*/  FSEL R32, R32, -INF , P1 ;  /* 0xff80000020207808 */ /* 0x000fc40000800000 */
[----:B------:R-:W-:Y:S02]  /*e430*/  FSEL R33, R33, -INF , P5 ;  /* 0xff80000021217808 */ /* 0x000fe40002800000 */
[----:B------:R-:W-:Y:S02]  /*e440*/  FSEL R36, R36, -INF , P4 ;  /* 0xff80000024247808 */ /* 0x000fe40002000000 */
[C---:B------:R-:W-:Y:S02]  /*e450*/  ISETP.GT.AND P3, PT, R5.reuse, 0x19, PT ;  /* 0x000000190500780c */ /* 0x040fe40003f64270 */
[C---:B------:R-:W-:Y:S02]  /*e460*/  ISETP.GT.AND P2, PT, R5.reuse, 0x20, PT ;  /* 0x000000200500780c */ /* 0x040fe40003f44270 */
[C---:B------:R-:W-:Y:S02]  /*e470*/  ISETP.GT.AND P1, PT, R5.reuse, 0x21, PT ;  /* 0x000000210500780c */ /* 0x040fe40003f24270 */
[----:B------:R-:W-:-:S02]  /*e480*/  ISETP.GT.AND P5, PT, R5, 0x28, PT ;  /* 0x000000280500780c */ /* 0x000fc40003fa4270 */
[----:B------:R-:W-:Y:S02]  /*e490*/  ISETP.GT.AND P4, PT, R5, 0x29, PT ;  /* 0x000000290500780c */ /* 0x000fe40003f84270 */
[----:B------:R-:W-:Y:S02]  /*e4a0*/  FSEL R37, R37, -INF , P3 ;  /* 0xff80000025257808 */ /* 0x000fe40001800000 */
[----:B------:R-:W-:Y:S02]  /*e4b0*/  FSEL R40, R40, -INF , P2 ;  /* 0xff80000028287808 */ /* 0x000fe40001000000 */
[----:B------:R-:W-:Y:S02]  /*e4c0*/  FSEL R41, R41, -INF , P1 ;  /* 0xff80000029297808 */ /* 0x000fe40000800000 */
[----:B------:R-:W-:Y:S02]  /*e4d0*/  FSEL R44, R44, -INF , P5 ;  /* 0xff8000002c2c7808 */ /* 0x000fe40002800000 */
[----:B------:R-:W-:-:S02]  /*e4e0*/  FSEL R45, R45, -INF , P4 ;  /* 0xff8000002d2d7808 */ /* 0x000fc40002000000 */
[C---:B------:R-:W-:Y:S02]  /*e4f0*/  ISETP.GT.AND P3, PT, R5.reuse, 0x30, PT ;  /* 0x000000300500780c */ /* 0x040fe40003f64270 */
[C---:B------:R-:W-:Y:S02]  /*e500*/  ISETP.GT.AND P2, PT, R5.reuse, 0x31, PT ;  /* 0x000000310500780c */ /* 0x040fe40003f44270 */
[C---:B------:R-:W-:Y:S02]  /*e510*/  ISETP.GT.AND P1, PT, R5.reuse, 0x38, PT ;  /* 0x000000380500780c */ /* 0x040fe40003f24270 */
[C---:B------:R-:W-:Y:S02]  /*e520*/  ISETP.GT.AND P5, PT, R5.reuse, 0x39, PT ;  /* 0x000000390500780c */ /* 0x040fe40003fa4270 */
[----:B------:R-:W-:Y:S02]  /*e530*/  ISETP.GT.AND P4, PT, R5, 0x40, PT ;  /* 0x000000400500780c */ /* 0x000fe40003f84270 */
[----:B------:R-:W-:-:S02]  /*e540*/  FSEL R48, R48, -INF , P3 ;  /* 0xff80000030307808 */ /* 0x000fc40001800000 */
[----:B------:R-:W-:Y:S02]  /*e550*/  FSEL R49, R49, -INF , P2 ;  /* 0xff80000031317808 */ /* 0x000fe40001000000 */
[----:B------:R-:W-:Y:S02]  /*e560*/  FSEL R52, R52, -INF , P1 ;  /* 0xff80000034347808 */ /* 0x000fe40000800000 */
        /* <DEDUP_REMOVED lines=52> */
[----:B------:R-:W-:Y:S01]  /*e8b0*/  FMNMX.FTZ R5, R73, R5, !PT ;  /* 0x0000000549057209 */ /* 0x000fe20007810000 */
[----:B------:R-:W0:Y:S01]  /*e8c0*/  SHFL.IDX PT, R0, R0, 0x1, 0x1c1f ;  /* 0x003c1f0000007f89 */ /* 0x000e2200000e0000 */
[----:B------:R-:W-:Y:S02]  /*e8d0*/  FSEL R77, R77, -INF , P3 ;  /* 0xff8000004d4d7808 */ /* 0x000fe40001800000 */
[----:B------:R-:W-:Y:S02]  /*e8e0*/  FMNMX.FTZ R5, R76, R5, !PT ;  /* 0x000000054c057209 */ /* 0x000fe40007810000 */
[----:B------:R-:W-:Y:S02]  /*e8f0*/  FSEL R80, R80, -INF , P2 ;  /* 0xff80000050507808 */ /* 0x000fe40001000000 */
[----:B------:R-:W-:Y:S02]  /*e900*/  FMNMX.FTZ R5, R77, R5, !PT ;  /* 0x000000054d057209 */ /* 0x000fe40007810000 */
[----:B------:R-:W-:-:S02]  /*e910*/  FSEL R81, R81, -INF , P1 ;  /* 0xff80000051517808 */ /* 0x000fc40000800000 */
[----:B------:R-:W-:Y:S02]  /*e920*/  FMNMX.FTZ R5, R80, R5, !PT ;  /* 0x0000000550057209 */ /* 0x000fe40007810000 */
[----:B------:R-:W-:Y:S02]  /*e930*/  FSEL R84, R84, -INF , P5 ;  /* 0xff80000054547808 */ /* 0x000fe40002800000 */
[----:B------:R-:W-:Y:S02]  /*e940*/  FMNMX.FTZ R5, R81, R5, !PT ;  /* 0x0000000551057209 */ /* 0x000fe40007810000 */
[----:B------:R-:W-:Y:S02]  /*e950*/  FSEL R85, R85, -INF , P4 ;  /* 0xff80000055557808 */ /* 0x000fe40002000000 */
[----:B------:R-:W-:-:S04]  /*e960*/  FMNMX.FTZ R5, R84, R5, !PT ;  /* 0x0000000554057209 */ /* 0x000fc80007810000 */
[----:B------:R-:W-:Y:S01]  /*e970*/  FMNMX.FTZ R5, R85, R5, !PT ;  /* 0x0000000555057209 */ /* 0x000fe20007810000 */
[----:B0-----:R-:W-:-:S04]  /*e980*/  IMAD.IADD R0, R8, 0x1, R0 ;  /* 0x0000000108007824 */ /* 0x001fc800078e0200 */
[----:B------:R-:W0:Y:S01]  /*e990*/  SHFL.BFLY PT, R8, R5, 0x2, 0x1f ;  /* 0x0c401f0005087f89 */ /* 0x000e2200000e0000 */
[----:B------:R-:W-:-:S04]  /*e9a0*/  ISETP.GT.AND P1, PT, R0, 0x8, PT ;  /* 0x000000080000780c */ /* 0x000fc80003f24270 */
[----:B------:R-:W-:Y:S02]  /*e9b0*/  FSEL R30, R30, -INF , P1 ;  /* 0xff8000001e1e7808 */ /* 0x000fe40000800000 */
[----:B------:R-:W-:-:S04]  /*e9c0*/  ISETP.GT.AND P1, PT, R0, 0x19, PT ;  /* 0x000000190000780c */ /* 0x000fc80003f24270 */
[----:B------:R-:W-:Y:S02]  /*e9d0*/  FSEL R39, R39, -INF , P1 ;  /* 0xff80000027277808 */ /* 0x000fe40000800000 */
[----:B------:R-:W-:Y:S02]  /*e9e0*/  ISETP.GT.AND P1, PT, R0, 0x30, PT ;  /* 0x000000300000780c */ /* 0x000fe40003f24270 */
[----:B0-----:R-:W-:-:S05]  /*e9f0*/  FMNMX.FTZ R5, R5, R8, !PT ;  /* 0x0000000805057209 */ /* 0x001fca0007810000 */
[----:B------:R-:W0:Y:S01]  /*ea00*/  SHFL.BFLY PT, R8, R5, 0x1, 0x1f ;  /* 0x0c201f0005087f89 */ /* 0x000e2200000e0000 */
[C---:B------:R-:W-:Y:S02]  /*ea10*/  ISETP.GT.AND P3, PT, R0.reuse, RZ, PT ;  /* 0x000000ff0000720c */ /* 0x040fe40003f64270 */
[----:B------:R-:W-:Y:S02]  /*ea20*/  ISETP.GT.AND P2, PT, R0, 0x1, PT ;  /* 0x000000010000780c */ /* 0x000fe40003f44270 */
[----:B------:R-:W-:Y:S02]  /*ea30*/  FSEL R50, R50, -INF , P1 ;  /* 0xff80000032327808 */ /* 0x000fe40000800000 */
[C---:B------:R-:W-:Y:S02]  /*ea40*/  ISETP.GT.AND P1, PT, R0.reuse, 0x41, PT ;  /* 0x000000410000780c */ /* 0x040fe40003f24270 */
[----:B------:R-:W-:Y:S02]  /*ea50*/  ISETP.GT.AND P0, PT, R0, 0x61, PT ;  /* 0x000000610000780c */ /* 0x000fe40003f04270 */
[----:B------:R-:W-:-:S02]  /*ea60*/  FSEL R26, R26, -INF , P3 ;  /* 0xff8000001a1a7808 */ /* 0x000fc40001800000 */
[----:B------:R-:W-:Y:S02]  /*ea70*/  FSEL R27, R27, -INF , P2 ;  /* 0xff8000001b1b7808 */ /* 0x000fe40001000000 */
[C---:B------:R-:W-:Y:S02]  /*ea80*/  ISETP.GT.AND P5, PT, R0.reuse, 0x9, PT ;  /* 0x000000090000780c */ /* 0x040fe40003fa4270 */
[C---:B------:R-:W-:Y:S02]  /*ea90*/  ISETP.GT.AND P4, PT, R0.reuse, 0x10, PT ;  /* 0x000000100000780c */ /* 0x040fe40003f84270 */
[C---:B------:R-:W-:Y:S02]  /*eaa0*/  ISETP.GT.AND P3, PT, R0.reuse, 0x11, PT ;  /* 0x000000110000780c */ /* 0x040fe40003f64270 */
[----:B------:R-:W-:Y:S02]  /*eab0*/  ISETP.GT.AND P2, PT, R0, 0x18, PT ;  /* 0x000000180000780c */ /* 0x000fe40003f44270 */
[----:B------:R-:W-:-:S02]  /*eac0*/  FSEL R59, R59, -INF , P1 ;  /* 0xff8000003b3b7808 */ /* 0x000fc40000800000 */
[----:B------:R-:W-:Y:S02]  /*ead0*/  ISETP.GT.AND P1, PT, R0, 0x58, PT ;  /* 0x000000580000780c */ /* 0x000fe40003f24270 */
[----:B------:R-:W-:Y:S02]  /*eae0*/  FSEL R31, R31, -INF , P5 ;  /* 0xff8000001f1f7808 */ /* 0x000fe40002800000 */
[----:B------:R-:W-:Y:S02]  /*eaf0*/  FSEL R34, R34, -INF , P4 ;  /* 0xff80000022227808 */ /* 0x000fe40002000000 */
[----:B------:R-:W-:Y:S02]  /*eb00*/  FSEL R35, R35, -INF , P3 ;  /* 0xff80000023237808 */ /* 0x000fe40001800000 */
[----:B------:R-:W-:Y:S02]  /*eb10*/  FSEL R38, R38, -INF , P2 ;  /* 0xff80000026267808 */ /* 0x000fe40001000000 */
[----:B------:R-:W-:-:S02]  /*eb20*/  ISETP.GT.AND P5, PT, R0, 0x20, PT ;  /* 0x000000200000780c */ /* 0x000fc40003fa4270 */
[C---:B------:R-:W-:Y:S02]  /*eb30*/  ISETP.GT.AND P4, PT, R0.reuse, 0x21, PT ;  /* 0x000000210000780c */ /* 0x040fe40003f84270 */
[C---:B------:R-:W-:Y:S02]  /*eb40*/  ISETP.GT.AND P3, PT, R0.reuse, 0x28, PT ;  /* 0x000000280000780c */ /* 0x040fe40003f64270 */
[----:B------:R-:W-:Y:S02]  /*eb50*/  ISETP.GT.AND P2, PT, R0, 0x29, PT ;  /* 0x000000290000780c */ /* 0x000fe40003f44270 */
[----:B------:R-:W-:Y:S02]  /*eb60*/  FSEL R70, R70, -INF , P1 ;  /* 0xff80000046467808 */ /* 0x000fe40000800000 */
[----:B------:R-:W-:Y:S02]  /*eb70*/  ISETP.GT.AND P1, PT, R0, 0x69, PT ;  /* 0x000000690000780c */ /* 0x000fe40003f24270 */
[----:B------:R-:W-:-:S02]  /*eb80*/  LOP3.LUT R23, R23, 0xffffffbf, RZ, 0xc0, !PT ;  /* 0xffffffbf17177812 */ /* 0x000fc400078ec0ff */
[----:B------:R-:W-:Y:S02]  /*eb90*/  FSEL R42, R42, -INF , P5 ;  /* 0xff8000002a2a7808 */ /* 0x000fe40002800000 */
[----:B------:R-:W-:Y:S02]  /*eba0*/  FSEL R43, R43, -INF , P4 ;  /* 0xff8000002b2b7808 */ /* 0x000fe40002000000 */
[----:B------:R-:W-:Y:S02]  /*ebb0*/  FSEL R46, R46, -INF , P3 ;  /* 0xff8000002e2e7808 */ /* 0x000fe40001800000 */
[----:B------:R-:W-:Y:S02]  /*ebc0*/  FSEL R47, R47, -INF , P2 ;  /* 0xff8000002f2f7808 */ /* 0x000fe40001000000 */
[----:B0-----:R-:W-:Y:S02]  /*ebd0*/  FMNMX.FTZ R5, R5, R8, !PT ;  /* 0x0000000805057209 */ /* 0x001fe40007810000 */
[----:B------:R-:W-:-:S02]  /*ebe0*/  ISETP.GT.AND P5, PT, R0, 0x31, PT ;  /* 0x000000310000780c */ /* 0x000fc40003fa4270 */
[C---:B------:R-:W-:Y:S02]  /*ebf0*/  ISETP.GT.AND P4, PT, R0.reuse, 0x38, PT ;  /* 0x000000380000780c */ /* 0x040fe40003f84270 */
[C---:B------:R-:W-:Y:S02]  /*ec00*/  ISETP.GT.AND P3, PT, R0.reuse, 0x39, PT ;  /* 0x000000390000780c */ /* 0x040fe40003f64270 */
[----:B------:R-:W-:Y:S02]  /*ec10*/  ISETP.GT.AND P2, PT, R0, 0x40, PT ;  /* 0x000000400000780c */ /* 0x000fe40003f44270 */
[----:B------:R-:W-:Y:S01]  /*ec20*/  @P0 LOP3.LUT R23, R23, 0x40, RZ, 0xfc, !PT ;  /* 0x0000004017170812 */ /* 0x000fe200078efcff */
[----:B------:R-:W-:-:S01]  /*ec30*/  FFMA.FTZ R9, R2, R5, -8 ;  /* 0xc100000002097423 */ /* 0x000fc20000010005 */
        /* <DEDUP_REMOVED lines=8> */
[----:B------:R-:W-:Y:S02]  /*ecc0*/  LOP3.LUT R23, R23, 0xffffff7f, RZ, 0xc0, !PT ;  /* 0xffffff7f17177812 */ /* 0x000fe400078ec0ff */
[----:B------:R-:W-:Y:S02]  /*ecd0*/  FSETP.NEU.FTZ.AND P6, PT, R5, -INF , PT ;  /* 0xff8000000500780b */ /* 0x000fe40003fdd000 */
[----:B------:R-:W-:Y:S02]  /*ece0*/  FSEL R62, R62, -INF , P5 ;  /* 0xff8000003e3e7808 */ /* 0x000fe40002800000 */
[----:B------:R-:W-:Y:S02]  /*ecf0*/  FSEL R63, R63, -INF , P4 ;  /* 0xff8000003f3f7808 */ /* 0x000fe40002000000 */
[----:B------:R-:W-:Y:S02]  /*ed00*/  FSEL R66, R66, -INF , P3 ;  /* 0xff80000042427808 */ /* 0x000fe40001800000 */
[----:B------:R-:W-:-:S02]  /*ed10*/  FSEL R67, R67, -INF , P2 ;  /* 0xff80000043437808 */ /* 0x000fc40001000000 */
[----:B------:R-:W-:Y:S02]  /*ed20*/  @P1 LOP3.LUT R23, R23, 0x80, RZ, 0xfc, !PT ;  /* 0x0000008017171812 */ /* 0x000fe400078efcff */
[----:B------:R-:W-:Y:S02]  /*ed30*/  FSEL R8, R5, RZ, P6 ;  /* 0x000000ff05087208 */ /* 0x000fe40003000000 */
[----:B------:R-:W-:Y:S02]  /*ed40*/  FSEL R9, R9, RZ, P6 ;  /* 0x000000ff09097208 */ /* 0x000fe40003000000 */
[C---:B------:R-:W-:Y:S02]  /*ed50*/  ISETP.GT.AND P2, PT, R0.reuse, 0x70, PT ;  /* 0x000000700000780c */ /* 0x040fe40003f44270 */
[C---:B------:R-:W-:Y:S02]  /*ed60*/  ISETP.GT.AND P3, PT, R0.reuse, 0x71, PT ;  /* 0x000000710000780c */ /* 0x040fe40003f64270 */
[----:B------:R-:W-:-:S02]  /*ed70*/  ISETP.GT.AND P4, PT, R0, 0x78, PT ;  /* 0x000000780000780c */ /* 0x000fc40003f84270 */
        /* <DEDUP_REMOVED lines=25> */
[----:B------:R-:W-:Y:S02]  /*ef10*/  FMNMX.FTZ R0, R67, R0, !PT ;  /* 0x0000000043007209 */ /* 0x000fe40007810000 */
[----:B------:R-:W-:Y:S02]  /*ef20*/  FSEL R71, R71, -INF , P1 ;  /* 0xff80000047477808 */ /* 0x000fe40000800000 */
[----:B------:R-:W-:Y:S02]  /*ef30*/  FMNMX.FTZ R0, R70, R0, !PT ;  /* 0x0000000046007209 */ /* 0x000fe40007810000 */
[----:B------:R-:W-:Y:S02]  /*ef40*/  FSEL R74, R74, -INF , P0 ;  /* 0xff8000004a4a7808 */ /* 0x000fe40000000000 */
[----:B------:R-:W-:Y:S02]  /*ef50*/  LOP3.LUT P0, RZ, R23, 0x40, RZ, 0xc0, !PT ;  /* 0x0000004017ff7812 */ /* 0x000fe4000780c0ff */
[----:B------:R-:W-:-:S02]  /*ef60*/  FMNMX.FTZ R0, R71, R0, !PT ;  /* 0x0000000047007209 */ /* 0x000fc40007810000 */
[----:B------:R-:W-:Y:S02]  /*ef70*/  FSEL R75, R75, -INF , P0 ;  /* 0xff8000004b4b7808 */ /* 0x000fe40000000000 */
[----:B------:R-:W-:Y:S02]  /*ef80*/  FMNMX.FTZ R0, R74, R0, !PT ;  /* 0x000000004a007209 */ /* 0x000fe40007810000 */
[----:B------:R-:W-:Y:S02]  /*ef90*/  LOP3.LUT P1, RZ, R23, 0x80, RZ, 0xc0, !PT ;  /* 0x0000008017ff7812 */ /* 0x000fe4000782c0ff */
[----:B------:R-:W-:Y:S02]  /*efa0*/  FSEL R78, R78, -INF , P6 ;  /* 0xff8000004e4e7808 */ /* 0x000fe40003000000 */
[----:B------:R-:W-:Y:S02]  /*efb0*/  FMNMX.FTZ R0, R75, R0, !PT ;  /* 0x000000004b007209 */ /* 0x000fe40007810000 */
[----:B------:R-:W-:-:S02]  /*efc0*/  FSEL R79, R79, -INF , P1 ;  /* 0xff8000004f4f7808 */ /* 0x000fc40000800000 */
[----:B------:R-:W-:Y:S02]  /*efd0*/  FMNMX.FTZ R0, R78, R0, !PT ;  /* 0x000000004e007209 */ /* 0x000fe40007810000 */
[----:B------:R-:W-:Y:S02]  /*efe0*/  FSEL R82, R82, -INF , P2 ;  /* 0xff80000052527808 */ /* 0x000fe40001000000 */
[----:B------:R-:W-:Y:S02]  /*eff0*/  FMNMX.FTZ R0, R79, R0, !PT ;  /* 0x000000004f007209 */ /* 0x000fe40007810000 */
[----:B------:R-:W-:Y:S02]  /*f000*/  FSEL R83, R83, -INF , P3 ;  /* 0xff80000053537808 */ /* 0x000fe40001800000 */
[----:B------:R-:W-:Y:S02]  /*f010*/  FMNMX.FTZ R0, R82, R0, !PT ;  /* 0x0000000052007209 */ /* 0x000fe40007810000 */
[----:B------:R-:W-:-:S02]  /*f020*/  FSEL R86, R86, -INF , P4 ;  /* 0xff80000056567808 */ /* 0x000fc40002000000 */
[----:B------:R-:W-:Y:S02]  /*f030*/  FMNMX.FTZ R0, R83, R0, !PT ;  /* 0x0000000053007209 */ /* 0x000fe40007810000 */
[----:B------:R-:W-:Y:S02]  /*f040*/  FSEL R87, R87, -INF , P5 ;  /* 0xff80000057577808 */ /* 0x000fe40002800000 */
[----:B------:R-:W-:-:S04]  /*f050*/  FMNMX.FTZ R0, R86, R0, !PT ;  /* 0x0000000056007209 */ /* 0x000fc80007810000 */
[----:B------:R-:W-:-:S05]  /*f060*/  FMNMX.FTZ R0, R87, R0, !PT ;  /* 0x0000000057007209 */ /* 0x000fca0007810000 */
[----:B------:R-:W0:Y:S02]  /*f070*/  SHFL.BFLY PT, R10, R0, 0x2, 0x1f ;  /* 0x0c401f00000a7f89 */ /* 0x000e2400000e0000 */
[----:B0-----:R-:W-:-:S05]  /*f080*/  FMNMX.FTZ R0, R0, R10, !PT ;  /* 0x0000000a00007209 */ /* 0x001fca0007810000 */
[----:B------:R-:W0:Y:S01]  /*f090*/  SHFL.BFLY PT, R10, R0, 0x1, 0x1f ;  /* 0x0c201f00000a7f89 */ /* 0x000e2200000e0000 */
[----:B------:R-:W-:-:S01]  /*f0a0*/  FADD.FTZ R8, -R8, R13 ;  /* 0x0000000d08087221 */ /* 0x000fc20000010100 */
[----:B------:R-:W-:-:S03]  /*f0b0*/  FFMA.FTZ R24, R2, R24, -R9 ;  /* 0x0000001802187223 */ /* 0x000fc60000010809 */
[----:B------:R-:W-:Y:S01]  /*f0c0*/  FMUL.FTZ R8, R2, R8 ;  /* 0x0000000802087220 */ /* 0x000fe20000410000 */
[----:B0-----:R-:W-:-:S04]  /*f0d0*/  FMNMX.FTZ R0, R0, R10, !PT ;  /* 0x0000000a00007209 */ /* 0x001fc80007810000 */
[----:B------:R-:W-:Y:S01]  /*f0e0*/  FSETP.NEU.FTZ.AND P1, PT, R0, -INF , PT ;  /* 0xff8000000000780b */ /* 0x000fe20003f3d000 */
[----:B------:R-:W-:-:S03]  /*f0f0*/  FFMA.FTZ R11, R2, R0, -8 ;  /* 0xc1000000020b7423 */ /* 0x000fc60000010000 */
[----:B------:R-:W-:Y:S02]  /*f100*/  FSEL R10, R0, RZ, P1 ;  /* 0x000000ff000a7208 */ /* 0x000fe40000800000 */
[----:B------:R-:W-:-:S03]  /*f110*/  FSEL R11, R11, RZ, P1 ;  /* 0x000000ff0b0b7208 */ /* 0x000fc60000800000 */
[----:B------:R-:W-:Y:S02]  /*f120*/  FADD.FTZ R10, -R10, R12 ;  /* 0x0000000c0a0a7221 */ /* 0x000fe40000010100 */
[----:B------:R-:W-:-:S02]  /*f130*/  FFMA.FTZ R26, R2, R26, -R11 ;  /* 0x0000001a021a7223 */ /* 0x000fc4000001080b */
[C---:B------:R-:W-:Y:S01]  /*f140*/  FMUL.FTZ R10, R2.reuse, R10 ;  /* 0x0000000a020a7220 */ /* 0x040fe20000410000 */
[----:B------:R-:W-:-:S01]  /*f150*/  FFMA.FTZ R25, R2, R25, -R9 ;  /* 0x0000001902197223 */ /* 0x000fc20000010809 */
[C---:B------:R-:W-:Y:S01]  /*f160*/  FFMA.FTZ R27, R2.reuse, R27, -R11 ;  /* 0x0000001b021b7223 */ /* 0x040fe2000001080b */
[----:B------:R-:W-:Y:S01]  /*f170*/  MUFU.EX2 R24, R24 ;  /* 0x0000001800187308 */ /* 0x000fe20000000800 */
[----:B------:R-:W-:-:S01]  /*f180*/  FFMA.FTZ R28, R2, R28, -R9 ;  /* 0x0000001c021c7223 */ /* 0x000fc20000010809 */
[----:B------:R-:W-:-:S06]  /*f190*/  FFMA.FTZ R30, R2, R30, -R11 ;  /* 0x0000001e021e7223 */ /* 0x000fcc000001080b */
[----:B------:R-:W0:Y:S01]  /*f1a0*/  MUFU.EX2 R8, R8 ;  /* 0x0000000800087308 */ /* 0x000e220000000800 */
[----:B------:R-:W-:-:S01]  /*f1b0*/  FFMA.FTZ R29, R2, R29, -R9 ;  /* 0x0000001d021d7223 */ /* 0x000fc20000010809 */
[----:B------:R-:W-:-:S06]  /*f1c0*/  FFMA.FTZ R31, R2, R31, -R11 ;  /* 0x0000001f021f7223 */ /* 0x000fcc000001080b */
[----:B------:R-:W-:Y:S08]  /*f1d0*/  MUFU.EX2 R26, R26 ;  /* 0x0000001a001a7308 */ /* 0x000ff00000000800 */
[----:B------:R-:W1:Y:S01]  /*f1e0*/  MUFU.EX2 R10, R10 ;  /* 0x0000000a000a7308 */ /* 0x000e620000000800 */
[----:B------:R-:W-:-:S07]  /*f1f0*/  FFMA.FTZ R32, R2, R32, -R9 ;  /* 0x0000002002207223 */ /* 0x000fce0000010809 */
[----:B------:R-:W2:Y:S01]  /*f200*/  MUFU.EX2 R25, R25 ;  /* 0x0000001900197308 */ /* 0x000ea20000000800 */
[----:B------:R-:W-:-:S07]  /*f210*/  FFMA.FTZ R34, R2, R34, -R11 ;  /* 0x0000002202227223 */ /* 0x000fce000001080b */
[----:B------:R-:W3:Y:S01]  /*f220*/  MUFU.EX2 R27, R27 ;  /* 0x0000001b001b7308 */ /* 0x000ee20000000800 */
[----:B------:R-:W-:-:S07]  /*f230*/  FFMA.FTZ R33, R2, R33, -R9 ;  /* 0x0000002102217223 */ /* 0x000fce0000010809 */
[----:B------:R-:W4:Y:S01]  /*f240*/  MUFU.EX2 R28, R28 ;  /* 0x0000001c001c7308 */ /* 0x000f220000000800 */
[----:B------:R-:W-:-:S07]  /*f250*/  FFMA.FTZ R35, R2, R35, -R11 ;  /* 0x0000002302237223 */ /* 0x000fce000001080b */
[----:B------:R-:W5:Y:S01]  /*f260*/  MUFU.EX2 R30, R30 ;  /* 0x0000001e001e7308 */ /* 0x000f620000000800 */
[----:B0-----:R-:W-:-:S01]  /*f270*/  FFMA.FTZ R4, R8, R4, R24 ;  /* 0x0000000408047223 */ /* 0x001fc20000010018 */
[----:B------:R-:W-:-:S06]  /*f280*/  FFMA.FTZ R36, R2, R36, -R9 ;  /* 0x0000002402247223 */ /* 0x000fcc0000010809 */
[----:B------:R-:W0:Y:S01]  /*f290*/  MUFU.EX2 R29, R29 ;  /* 0x0000001d001d7308 */ /* 0x000e220000000800 */
[----:B-1----:R-:W-:-:S01]  /*f2a0*/  FFMA.FTZ R3, R10, R3, R26 ;  /* 0x000000030a037223 */ /* 0x002fc2000001001a */
[----:B------:R-:W-:-:S06]  /*f2b0*/  FFMA.FTZ R38, R2, R38, -R11 ;  /* 0x0000002602267223 */ /* 0x000fcc000001080b */
[----:B------:R-:W1:Y:S01]  /*f2c0*/  MUFU.EX2 R31, R31 ;  /* 0x0000001f001f7308 */ /* 0x000e620000000800 */
[----:B--2---:R-:W-:-:S01]  /*f2d0*/  FADD.FTZ R4, R25, R4 ;  /* 0x0000000419047221 */ /* 0x004fc20000010000 */
[----:B------:R-:W-:-:S06]  /*f2e0*/  FFMA.FTZ R37, R2, R37, -R9 ;  /* 0x0000002502257223 */ /* 0x000fcc0000010809 */
[----:B------:R-:W2:Y:S01]  /*f2f0*/  MUFU.EX2 R32, R32 ;  /* 0x0000002000207308 */ /* 0x000ea20000000800 */
[----:B---3--:R-:W-:-:S01]  /*f300*/  FADD.FTZ R12, R27, R3 ;  /* 0x000000031b0c7221 */ /* 0x008fc20000010000 */
[----:B------:R-:W-:-:S06]  /*f310*/  FFMA.FTZ R39, R2, R39, -R11 ;  /* 0x0000002702277223 */ /* 0x000fcc000001080b */
[----:B------:R-:W3:Y:S01]  /*f320*/  MUFU.EX2 R34, R34 ;  /* 0x0000002200227308 */ /* 0x000ee20000000800 */
[----:B----4-:R-:W-:-:S01]  /*f330*/  FADD.FTZ R3, R28, R4 ;  /* 0x000000041c037221 */ /* 0x010fc20000010000 */
[----:B------:R-:W-:-:S06]  /*f340*/  FFMA.FTZ R40, R2, R40, -R9 ;  /* 0x0000002802287223 */ /* 0x000fcc0000010809 */
[----:B------:R-:W4:Y:S01]  /*f350*/  MUFU.EX2 R33, R33 ;  /* 0x0000002100217308 */ /* 0x000f220000000800 */
[----:B-----5:R-:W-:-:S01]  /*f360*/  FADD.FTZ R4, R30, R12 ;  /* 0x0000000c1e047221 */ /* 0x020fc20000010000 */
[----:B------:R-:W-:-:S06]  /*f370*/  FFMA.FTZ R42, R2, R42, -R11 ;  /* 0x0000002a022a7223 */ /* 0x000fcc000001080b */
[----:B------:R-:W5:Y:S01]  /*f380*/  MUFU.EX2 R35, R35 ;  /* 0x0000002300237308 */ /* 0x000f620000000800 */
[----:B0-----:R-:W-:-:S01]  /*f390*/  FADD.FTZ R3, R29, R3 ;  /* 0x000000031d037221 */ /* 0x001fc20000010000 */
[----:B------:R-:W-:-:S06]  /*f3a0*/  FFMA.FTZ R41, R2, R41, -R9 ;  /* 0x0000002902297223 */ /* 0x000fcc0000010809 */
[----:B------:R-:W0:Y:S01]  /*f3b0*/  MUFU.EX2 R36, R36 ;  /* 0x0000002400247308 */ /* 0x000e220000000800 */
[----:B-1----:R-:W-:-:S01]  /*f3c0*/  FADD.FTZ R4, R31, R4 ;  /* 0x000000041f047221 */ /* 0x002fc20000010000 */
        /* <DEDUP_REMOVED lines=135> */
[----:B-----5:R-:W-:-:S06]  /*fc40*/  FADD.FTZ R4, R78, R4 ;  /* 0x000000044e047221 */ /* 0x020fcc0000010000 */
[----:B------:R-:W4:Y:S08]  /*fc50*/  MUFU.EX2 R81, R81 ;  /* 0x0000005100517308 */ /* 0x000f300000000800 */
[----:B------:R-:W5:Y:S01]  /*fc60*/  MUFU.EX2 R83, R83 ;  /* 0x0000005300537308 */ /* 0x000f620000000800 */
[----:B0-----:R-:W-:-:S01]  /*fc70*/  FADD.FTZ R3, R77, R3 ;  /* 0x000000034d037221 */ /* 0x001fc20000010000 */
[----:B-1----:R-:W-:-:S06]  /*fc80*/  FADD.FTZ R4, R79, R4 ;  /* 0x000000044f047221 */ /* 0x002fcc0000010000 */
[----:B------:R-:W0:Y:S01]  /*fc90*/  MUFU.EX2 R84, R84 ;  /* 0x0000005400547308 */ /* 0x000e220000000800 */
[----:B------:R-:W-:-:S07]  /*fca0*/  LOP3.LUT P0, RZ, R23, 0x20, RZ, 0xc0, !PT ;  /* 0x0000002017ff7812 */ /* 0x000fce000780c0ff */
[----:B------:R-:W1:Y:S01]  /*fcb0*/  MUFU.EX2 R86, R86 ;  /* 0x0000005600567308 */ /* 0x000e620000000800 */
[----:B--2---:R-:W-:-:S01]  /*fcc0*/  FADD.FTZ R3, R80, R3 ;  /* 0x0000000350037221 */ /* 0x004fc20000010000 */
[----:B---3--:R-:W-:-:S06]  /*fcd0*/  FADD.FTZ R4, R82, R4 ;  /* 0x0000000452047221 */ /* 0x008fcc0000010000 */
[----:B------:R-:W2:Y:S08]  /*fce0*/  MUFU.EX2 R9, R9 ;  /* 0x0000000900097308 */ /* 0x000eb00000000800 */
[----:B------:R-:W3:Y:S01]  /*fcf0*/  MUFU.EX2 R11, R11 ;  /* 0x0000000b000b7308 */ /* 0x000ee20000000800 */
[----:B----4-:R-:W-:-:S01]  /*fd00*/  FADD.FTZ R3, R81, R3 ;  /* 0x0000000351037221 */ /* 0x010fc20000010000 */
[----:B-----5:R-:W-:-:S03]  /*fd10*/  FADD.FTZ R4, R83, R4 ;  /* 0x0000000453047221 */ /* 0x020fc60000010000 */
[----:B0-----:R-:W-:Y:S01]  /*fd20*/  FADD.FTZ R3, R84, R3 ;  /* 0x0000000354037221 */ /* 0x001fe20000010000 */
[----:B-1----:R-:W-:-:S03]  /*fd30*/  FADD.FTZ R12, R86, R4 ;  /* 0x00000004560c7221 */ /* 0x002fc60000010000 */
[----:B--2---:R-:W-:Y:S01]  /*fd40*/  FADD.FTZ R4, R9, R3 ;  /* 0x0000000309047221 */ /* 0x004fe20000010000 */
[----:B---3--:R-:W-:-:S01]  /*fd50*/  FADD.FTZ R3, R11, R12 ;  /* 0x0000000c0b037221 */ /* 0x008fc20000010000 */
[----:B------:R-:W-:Y:S06]  /*fd60*/  @!P0 BRA `(.L_x_2281) ;  /* 0x0000000000048947 */ /* 0x000fec0003800000 */
[----:B------:R-:W-:Y:S01]  /*fd70*/  BPT.TRAP 0x1 ;  /* 0x000000040000795c */ /* 0x000fe20000300000 */
.L_x_2281:
        /* <DEDUP_REMOVED lines=92> */
[----:B------:R-:W-:Y:S02]  /*10340*/  IMAD.MOV.U32 R145, RZ, RZ, R46 ;  /* 0x000000ffff917224 */ /* 0x000fe400078e002e */
[----:B------:R-:W-:Y:S02]  /*10350*/  IMAD.MOV.U32 R146, RZ, RZ, R52 ;  /* 0x000000ffff927224 */ /* 0x000fe400078e0034 */
[----:B------:R-:W-:Y:S02]  /*10360*/  IMAD.MOV.U32 R147, RZ, RZ, R54 ;  /* 0x000000ffff937224 */ /* 0x000fe400078e0036 */
[----:B------:R-:W-:Y:S01]  /*10370*/  IMAD.MOV.U32 R140, RZ, RZ, R60 ;  /* 0x000000ffff8c7224 */ /* 0x000fe200078e003c */
[C---:B--2---:R-:W-:Y:S01]  /*10380*/  ISETP.GT.AND P1, PT, R14.reuse, R12, PT ;  /* 0x0000000c0e00720c */ /* 0x044fe20003f24270 */
[----:B------:R-:W-:-:S02]  /*10390*/  VIADD R14, R14, 0xffffffff ;  /* 0xffffffff0e0e7836 */ /* 0x000fc40000000000 */
[----:B------:R-:W-:-:S10]  /*103a0*/  IMAD.MOV.U32 R12, RZ, RZ, R0 ;  /* 0x000000ffff0c7224 */ /* 0x000fd400078e0000 */
[----:B0-----:R-:W-:Y:S05]  /*103b0*/  @P1 BRA `(.L_x_2282) ;  /* 0xffffffd800201947 */ /* 0x001fea000383ffff */
[----:B------:R-:W-:Y:S05]  /*103c0*/  BSYNC B1 ;  /* 0x0000000000017941 */ /* 0x000fea0003800000 */
.L_x_2269:
[----:B------:R-:W-:Y:S05]  /*103d0*/  BSYNC B0 ;  /* 0x0000000000007941 */ /* 0x000fea0003800000 */
.L_x_2268:
[----:B------:R-:W-:Y:S01]  /*103e0*/  ISETP.GE.AND P1, PT, R14, RZ, PT ;  /* 0x000000ff0e00720c */ /* 0x000fe20003f26270 */
[----:B------:R-:W-:-:S12]  /*103f0*/  BSSY B0, `(.L_x_2283) ;  /* 0x00001d7000007945 */ /* 0x000fd80003800000 */
[----:B------:R-:W-:Y:S05]  /*10400*/  @!P1 BRA `(.L_x_2284) ;  /* 0x0000001c00549947 */ /* 0x000fea0003800000 */
[----:B------:R-:W-:Y:S02]  /*10410*/  IMAD.MOV.U32 R13, RZ, RZ, R0 ;  /* 0x000000ffff0d7224 */ /* 0x000fe400078e0000 */
[----:B------:R-:W-:Y:S02]  /*10420*/  IMAD.MOV.U32 R12, RZ, RZ, R5 ;  /* 0x000000ffff0c7224 */ /* 0x000fe400078e0005 */
[----:B------:R-:W-:Y:S02]  /*10430*/  IMAD.MOV.U32 R9, RZ, RZ, R156 ;  /* 0x000000ffff097224 */ /* 0x000fe400078e009c */
[----:B------:R-:W-:-:S07]  /*10440*/  IMAD.MOV.U32 R8, RZ, RZ, R22 ;  /* 0x000000ffff087224 */ /* 0x000fce00078e0016 */
.L_x_2297:
[----:B------:R-:W-:-:S04]  /*10450*/  IADD3 R0, R8, 0x1, RZ ;  /* 0x0000000108007810 */ /* 0x000fc80007ffe0ff */
[----:B------:R-:W-:-:S04]  /*10460*/  ISETP.NE.AND P1, PT, R0, 0x2, PT ;  /* 0x000000020000780c */ /* 0x000fc80003f25270 */
[----:B------:R-:W-:Y:S02]  /*10470*/  SEL R0, R0, RZ, P1 ;  /* 0x000000ff00007207 */ /* 0x000fe40000800000 */
[----:B------:R-:W-:-:S03]  /*10480*/  SEL R156, RZ, 0x1, P1 ;  /* 0x00000001ff9c7807 */ /* 0x000fc60000800000 */
[----:B------:R-:W-:Y:S01]  /*10490*/  IMAD.MOV.U32 R22, RZ, RZ, R0 ;  /* 0x000000ffff167224 */ /* 0x000fe200078e0000 */
[----:B------:R-:W-:Y:S01]  /*104a0*/  LOP3.LUT R156, R9, R156, RZ, 0x3c, !PT ;  /* 0x0000009c099c7212 */ /* 0x000fe200078e3cff */
[----:B------:R-:W-:Y:S06]  /*104b0*/  @!P0 BRA `(.L_x_2285) ;  /* 0x0000000000048947 */ /* 0x000fec0003800000 */
[----:B------:R-:W-:Y:S01]  /*104c0*/  BPT.TRAP 0x1 ;  /* 0x000000040000795c */ /* 0x000fe20000300000 */
.L_x_2285:
[----:B------:R-:W-:Y:S01]  /*104d0*/  IMAD R5, R22, 0x8, R18 ;  /* 0x0000000816057824 */ /* 0x000fe200078e0212 */
[----:B------:R-:W-:-:S04]  /*104e0*/  SHF.L.U32 R10, R156, 0x1f, RZ ;  /* 0x0000001f9c0a7819 */ /* 0x000fc800000006ff */
[----:B------:R0:W1:Y:S01]  /*104f0*/  SYNCS.PHASECHK.TRANS64.TRYWAIT P1, [R5+URZ+0x19c30], R10 ;  /* 0x019c300a050075a7 */ /* 0x000062000802017f */
[----:B------:R-:W-:Y:S05]  /*10500*/  @!P0 BRA `(.L_x_2286) ;  /* 0x0000000000048947 */ /* 0x000fea0003800000 */
[----:B------:R-:W-:Y:S01]  /*10510*/  BPT.TRAP 0x1 ;  /* 0x000000040000795c */ /* 0x000fe20000300000 */
.L_x_2286:
[----:B------:R-:W-:Y:S01]  /*10520*/  BSSY B1, `(.L_x_2287) ;  /* 0x0000006000017945 */ /* 0x000fe20003800000 */
[----:B------:R-:W-:Y:S02]  /*10530*/  IMAD R24, R22, 0x300, R155 ;  /* 0x0000030016187824 */ /* 0x000fe400078e029b */
[----:B------:R-:W-:Y:S01]  /*10540*/  IMAD.MOV.U32 R25, RZ, RZ, -0x3ffffff0 ;  /* 0xc0000010ff197424 */ /* 0x000fe200078e00ff */
[----:B-1----:R-:W-:Y:S06]  /*10550*/  @P1 BRA `(.L_x_2288) ;  /* 0x0000000000081947 */ /* 0x002fec0003800000 */
[----:B------:R-:W1:Y:S02]  /*10560*/  SYNCS.PHASECHK.TRANS64.TRYWAIT P1, [R5+URZ+0x19c30], R10 ;  /* 0x019c300a050075a7 */ /* 0x000e64000802017f */
[----:B-1----:R-:W-:Y:S05]  /*10570*/  @!P1 BRA `(.L_x_2289) ;  /* 0x000000c400549947 */ /* 0x002fea0003800000 */
.L_x_2288:
[----:B------:R-:W-:Y:S05]  /*10580*/  BSYNC B1 ;  /* 0x0000000000017941 */ /* 0x000fea0003800000 */
.L_x_2287:
[C---:B------:R-:W-:Y:S01]  /*10590*/  R2UR UR6, R24.reuse ;  /* 0x00000000180672ca */ /* 0x040fe200000e0000 */
[C---:B01----:R-:W-:Y:S01]  /*105a0*/  VIADD R10, R24.reuse, 0x100 ;  /* 0x00000100180a7836 */ /* 0x043fe20000000000 */
        /* <DEDUP_REMOVED lines=25> */
.L_x_2290:
[----:B------:R-:W-:Y:S01]  /*10740*/  SHF.L.U32 R5, R9, 0x1f, RZ ;  /* 0x0000001f09057819 */ /* 0x000fe200000006ff */
[----:B------:R-:W-:-:S04]  /*10750*/  IMAD R15, R8, 0x8, R18 ;  /* 0x00000008080f7824 */ /* 0x000fc800078e0212 */
[----:B------:R0:W1:Y:S01]  /*10760*/  SYNCS.PHASECHK.TRANS64.TRYWAIT P1, [R15+URZ+0x19c50], R5 ;  /* 0x019c50050f0075a7 */ /* 0x000062000802017f */
[----:B------:R-:W-:Y:S05]  /*10770*/  @!P0 BRA `(.L_x_2291) ;  /* 0x0000000000048947 */ /* 0x000fea0003800000 */
[----:B------:R-:W-:Y:S01]  /*10780*/  BPT.TRAP 0x1 ;  /* 0x000000040000795c */ /* 0x000fe20000300000 */
.L_x_2291:
[----:B------:R-:W-:Y:S04]  /*10790*/  BSSY B1, `(.L_x_2292) ;  /* 0x0000004000017945 */ /* 0x000fe80003800000 */
[----:B-1----:R-:W-:Y:S05]  /*107a0*/  @P1 BRA `(.L_x_2293) ;  /* 0x0000000000081947 */ /* 0x002fea0003800000 */
[----:B------:R-:W1:Y:S02]  /*107b0*/  SYNCS.PHASECHK.TRANS64.TRYWAIT P1, [R15+URZ+0x19c50], R5 ;  /* 0x019c50050f0075a7 */ /* 0x000e64000802017f */
[----:B-1----:R-:W-:Y:S05]  /*107c0*/  @!P1 BRA `(.L_x_2294) ;  /* 0x000000c000d49947 */ /* 0x002fea0003800000 */
.L_x_2293:
[----:B------:R-:W-:Y:S05]  /*107d0*/  BSYNC B1 ;  /* 0x0000000000017941 */ /* 0x000fea0003800000 */
.L_x_2292:
        /* <DEDUP_REMOVED lines=34> */
.L_x_2295:
        /* <DEDUP_REMOVED lines=279> */
.L_x_2296:
[----:B------:R-:W-:Y:S01]  /*11b70*/  ISETP.GT.AND P1, PT, R14, RZ, PT ;  /* 0x000000ff0e00720c */ /* 0x000fe20003f24270 */
        /* <DEDUP_REMOVED lines=92> */
[----:B------:R-:W-:Y:S01]  /*12140*/  IMAD.MOV.U32 R144, RZ, RZ, R44 ;  /* 0x000000ffff907224 */ /* 0x000fe200078e002c */
[----:B0-----:R-:W-:Y:S06]  /*12150*/  @P1 BRA `(.L_x_2297) ;  /* 0xffffffe000bc1947 */ /* 0x001fec000383ffff */
.L_x_2284:
[----:B------:R-:W-:Y:S05]  /*12160*/  BSYNC B0 ;  /* 0x0000000000007941 */ /* 0x000fea0003800000 */
.L_x_2283:
[----:B------:R-:W-:Y:S06]  /*12170*/  BAR.ARV 0x8, 0x200 ;  /* 0x0208000000007b1d */ /* 0x000fec0000002000 */
[----:B------:R-:W-:Y:S05]  /*12180*/  @!P0 BRA `(.L_x_2298) ;  /* 0x0000000000048947 */ /* 0x000fea0003800000 */
[----:B------:R-:W-:Y:S01]  /*12190*/  BPT.TRAP 0x1 ;  /* 0x000000040000795c */ /* 0x000fe20000300000 */
.L_x_2298:
[----:B------:R-:W-:Y:S01]  /*121a0*/  IMAD R12, R22, 0x8, R18 ;  /* 0x00000008160c7824 */ /* 0x000fe200078e0212 */
[----:B------:R-:W-:-:S04]  /*121b0*/  SHF.L.U32 R7, R156, 0x1f, RZ ;  /* 0x0000001f9c077819 */ /* 0x000fc800000006ff */
[----:B------:R0:W1:Y:S01]  /*121c0*/  SYNCS.PHASECHK.TRANS64.TRYWAIT P1, [R12+URZ+0x19c50], R7 ;  /* 0x019c50070c0075a7 */ /* 0x000062000802017f */
[----:B------:R-:W-:Y:S05]  /*121d0*/  @!P0 BRA `(.L_x_2299) ;  /* 0x0000000000048947 */ /* 0x000fea0003800000 */
[----:B------:R-:W-:Y:S01]  /*121e0*/  BPT.TRAP 0x1 ;  /* 0x000000040000795c */ /* 0x000fe20000300000 */
.L_x_2299:
[----:B------:R-:W-:Y:S04]  /*121f0*/  BSSY B0, `(.L_x_2300) ;  /* 0x0000004000007945 */ /* 0x000fe80003800000 */
[----:B-1----:R-:W-:Y:S05]  /*12200*/  @P1 BRA `(.L_x_2301) ;  /* 0x0000000000081947 */ /* 0x002fea0003800000 */
[----:B------:R-:W1:Y:S02]  /*12210*/  SYNCS.PHASECHK.TRANS64.TRYWAIT P1, [R12+URZ+0x19c50], R7 ;  /* 0x019c50070c0075a7 */ /* 0x000e64000802017f */
[----:B-1----:R-:W-:Y:S05]  /*12220*/  @!P1 BRA `(.L_x_2302) ;  /* 0x000000a800509947 */ /* 0x002fea0003800000 */
.L_x_2301:
[----:B------:R-:W-:Y:S05]  /*12230*/  BSYNC B0 ;  /* 0x0000000000007941 */ /* 0x000fea0003800000 */
.L_x_2300:
[----:B------:R-:W2:Y:S04]  /*12240*/  LDL R13, [R1+0x60] ;  /* 0x00006000010d7983 */ /* 0x000ea80000100800 */
[----:B------:R-:W3:Y:S01]  /*12250*/  LDL R15, [R1+0x48] ;  /* 0x00004800010f7983 */ /* 0x000ee20000100800 */
[----:B------:R-:W-:Y:S01]  /*12260*/  VIADD R18, R18, 0x3000 ;  /* 0x0000300012127836 */ /* 0x000fe20000000000 */
[----:B------:R-:W-:Y:S01]  /*12270*/  ULDC.64 UR4, c[0x0][0x9a0] ;  /* 0x0002680000047ab9 */ /* 0x000fe20000000a00 */
[----:B------:R-:W-:Y:S01]  /*12280*/  WARPGROUP.ARRIVE ;  /* 0x00000000000079c5 */ /* 0x000fe20000000000 */
[----:B------:R-:W-:Y:S02]  /*12290*/  ISETP.NE.U32.AND P1, PT, RZ, UR4, PT ;  /* 0x00000004ff007c0c */ /* 0x000fe4000bf25070 */
[----:B------:R-:W-:-:S02]  /*122a0*/  SHF.R.U32.HI R18, RZ, 0x4, R18 ;  /* 0x00000004ff127819 */ /* 0x000fc40000011612 */
[----:B------:R-:W-:Y:S02]  /*122b0*/  ISETP.NE.AND.EX P1, PT, RZ, UR5, PT, P1 ;  /* 0x00000005ff007c0c */ /* 0x000fe4000bf25310 */
[----:B------:R-:W-:-:S04]  /*122c0*/  LOP3.LUT R18, R18, 0x3fff, RZ, 0xc0, !PT ;  /* 0x00003fff12127812 */ /* 0x000fc800078ec0ff */
[----:B01----:R-:W-:-:S05]  /*122d0*/  LOP3.LUT R7, R18, 0x10000, RZ, 0xfc, !PT ;  /* 0x0001000012077812 */ /* 0x003fca00078efcff */
[----:B------:R-:W-:Y:S02]  /*122e0*/  IMAD R6, R22, 0x300, R7 ;  /* 0x0000030016067824 */ /* 0x000fe400078e0207 */
[----:B------:R-:W-:Y:S01]  /*122f0*/  IMAD.MOV.U32 R7, RZ, RZ, 0x40000040 ;  /* 0x40000040ff077424 */ /* 0x000fe200078e00ff */
[----:B------:R-:W2:Y:S02]  /*12300*/  @P1 LDC.64 R10, c[0x0][0x9c8] ;  /* 0x00027200ff0a1b82 */ /* 0x000ea40000000a00 */
[----:B------:R-:W-:Y:S02]  /*12310*/  R2UR UR6, R6 ;  /* 0x00000000060672ca */ /* 0x000fe400000e0000 */
[----:B------:R-:W-:-:S04]  /*12320*/  R2UR UR7, R7 ;  /* 0x00000000070772ca */ /* 0x000fc800000e0000 */
[----:B------:R-:W0:Y:S09]  /*12330*/  @P1 LDC.64 R8, c[0x0][0x9d0] ;  /* 0x00027400ff081b82 */ /* 0x000e320000000a00 */
[----:B------:R-:W-:Y:S03]  /*12340*/  QGMMA.64x96x32.F32.E4M3.E4M3 R88, R148, gdesc[UR4], R88, gsb0 ;  /* 0x0160000494587df3 */ /* 0x000fe60008000858 */
[----:B------:R-:W-:-:S02]  /*12350*/  WARPGROUP.DEPBAR.LE gsb0, 0x0 ;  /* 0x00008000000079c5 */ /* 0x000fc40000010000 */
[----:B------:R-:W-:Y:S01]  /*12360*/  WARPGROUP.ARRIVE ;  /* 0x00000000000079c5 */ /* 0x000fe20000000000 */
[----:B--2---:R-:W-:Y:S01]  /*12370*/  @P1 IMAD R14, R13, R10, RZ ;  /* 0x0000000a0d0e1224 */ /* 0x004fe200078e02ff */
[----:B------:R-:W-:-:S03]  /*12380*/  @P1 SHF.R.S32.HI R13, RZ, 0x1f, R154 ;  /* 0x0000001fff0d1819 */ /* 0x000fc6000001149a */
[C---:B---3--:R-:W-:Y:S02]  /*12390*/  @P1 IMAD R7, R15.reuse, R11, R14 ;  /* 0x0000000b0f071224 */ /* 0x048fe400078e020e */
[----:B------:R-:W-:-:S04]  /*123a0*/  @P1 IMAD.WIDE.U32 R10, R15, R10, RZ ;  /* 0x0000000a0f0a1225 */ /* 0x000fc800078e00ff */
[-C--:B0-----:R-:W-:Y:S02]  /*123b0*/  @P1 IMAD R13, R13, R8.reuse, RZ ;  /* 0x000000080d0d1224 */ /* 0x081fe400078e02ff */
[----:B------:R-:W-:Y:S02]  /*123c0*/  @P1 IMAD.IADD R11, R11, 0x1, R7 ;  /* 0x000000010b0b1824 */ /* 0x000fe400078e0207 */
[C---:B------:R-:W-:Y:S02]  /*123d0*/  @P1 IMAD R7, R154.reuse, R9, R13 ;  /* 0x000000099a071224 */ /* 0x040fe400078e020d */
[----:B------:R-:W-:-:S04]  /*123e0*/  @P1 IMAD.WIDE.U32 R8, R154, R8, R10 ;  /* 0x000000089a081225 */ /* 0x000fc800078e000a */
[----:B------:R-:W-:Y:S01]  /*123f0*/  @P1 IMAD.IADD R7, R9, 0x1, R7 ;  /* 0x0000000109071824 */ /* 0x000fe200078e0207 */
[----:B------:R-:W-:Y:S01]  /*12400*/  @P1 LEA R10, P2, R8, UR4, 0x2 ;  /* 0x00000004080a1c11 */ /* 0x000fe2000f8410ff */
[----:B------:R-:W-:-:S03]  /*12410*/  IMAD.MOV.U32 R13, RZ, RZ, 0x3f800000 ;  /* 0x3f800000ff0d7424 */ /* 0x000fc600078e00ff */
[----:B------:R-:W-:-:S05]  /*12420*/  @P1 LEA.HI.X R11, R8, UR5, R7, 0x2, P2 ;  /* 0x00000005080b1c11 */ /* 0x000fca00090f1407 */
[----:B------:R0:W2:Y:S01]  /*12430*/  @P1 LDG.E R13, desc[UR42][R10.64] ;  /* 0x0000002a0a0d1981 */ /* 0x0000a2000c1e1900 */
[----:B------:R-:W-:Y:S02]  /*12440*/  VIADD R8, R6, 0x2 ;  /* 0x0000000206087836 */ /* 0x000fe40000000000 */
[----:B------:R-:W-:Y:S02]  /*12450*/  IMAD.MOV.U32 R9, RZ, RZ, 0x40000040 ;  /* 0x40000040ff097424 */ /* 0x000fe400078e00ff */
[----:B------:R-:W-:Y:S01]  /*12460*/  IMAD.MOV.U32 R7, RZ, RZ, 0x40000040 ;  /* 0x40000040ff077424 */ /* 0x000fe200078e00ff */
[----:B------:R-:W-:Y:S01]  /*12470*/  R2UR UR6, R8 ;  /* 0x00000000080672ca */ /* 0x000fe200000e0000 */
[C---:B------:R-:W-:Y:S01]  /*12480*/  VIADD R8, R6.reuse, 0x4 ;  /* 0x0000000406087836 */ /* 0x040fe20000000000 */
[----:B------:R-:W-:Y:S01]  /*12490*/  R2UR UR7, R9 ;  /* 0x00000000090772ca */ /* 0x000fe200000e0000 */
[----:B------:R-:W-:Y:S02]  /*124a0*/  IMAD.MOV.U32 R9, RZ, RZ, 0x40000040 ;  /* 0x40000040ff097424 */ /* 0x000fe400078e00ff */
[----:B------:R-:W-:-:S02]  /*124b0*/  VIADD R6, R6, 0x6 ;  /* 0x0000000606067836 */ /* 0x000fc40000000000 */
[----:B------:R-:W-:-:S08]  /*124c0*/  IMAD.MOV.U32 R20, RZ, RZ, -0x800000 ;  /* 0xff800000ff147424 */ /* 0x000fd000078e00ff */
[----:B------:R-:W-:Y:S01]  /*124d0*/  QGMMA.64x96x32.F32.E4M3.E4M3 R88, R144, gdesc[UR4], R88, gsb0 ;  /* 0x0160000490587df3 */ /* 0x000fe20008000858 */
[----:B------:R-:W-:Y:S02]  /*124e0*/  R2UR UR6, R8 ;  /* 0x00000000080672ca */ /* 0x000fe400000e0000 */
[----:B------:R-:W-:Y:S01]  /*124f0*/  R2UR UR7, R9 ;  /* 0x00000000090772ca */ /* 0x000fe200000e0000 */
[----:B------:R-:W1:Y:S04]  /*12500*/  SHFL.BFLY PT, R8, R3, 0x2, 0x1f ;  /* 0x0c401f0003087f89 */ /* 0x000e6800000e0000 */
[----:B------:R-:W3:Y:S01]  /*12510*/  SHFL.BFLY PT, R9, R4, 0x2, 0x1f ;  /* 0x0c401f0004097f89 */ /* 0x000ee200000e0000 */
[----:B-1----:R-:W-:-:S01]  /*12520*/  FADD.FTZ R8, R8, R3 ;  /* 0x0000000308087221 */ /* 0x002fc20000010000 */
[----:B------:R-:W-:-:S02]  /*12530*/  IMAD.MOV.U32 R3, RZ, RZ, -0x800000 ;  /* 0xff800000ff037424 */ /* 0x000fc400078e00ff */
[----:B---3--:R-:W-:-:S01]  /*12540*/  FADD.FTZ R9, R9, R4 ;  /* 0x0000000409097221 */ /* 0x008fc20000010000 */
[----:B------:R-:W-:Y:S01]  /*12550*/  MOV R4, RZ ;  /* 0x000000ff00047202 */ /* 0x000fe20000000f00 */
[----:B------:R-:W-:Y:S02]  /*12560*/  WARPGROUP.DEPBAR.LE gsb0, 0x0 ;  /* 0x00008000000079c5 */ /* 0x000fe40000010000 */
[----:B------:R-:W-:-:S06]  /*12570*/  WARPGROUP.ARRIVE ;  /* 0x00000000000079c5 */ /* 0x000fcc0000000000 */
[----:B------:R-:W-:Y:S01]  /*12580*/  QGMMA.64x96x32.F32.E4M3.E4M3 R88, R140, gdesc[UR4], R88, gsb0 ;  /* 0x016000048c587df3 */ /* 0x000fe20008000858 */
[----:B------:R-:W-:Y:S02]  /*12590*/  R2UR UR6, R6 ;  /* 0x00000000060672ca */ /* 0x000fe400000e0000 */
[----:B------:R-:W-:Y:S01]  /*125a0*/  R2UR UR7, R7 ;  /* 0x00000000070772ca */ /* 0x000fe200000e0000 */
[----:B------:R-:W0:Y:S04]  /*125b0*/  SHFL.BFLY PT, R6, R9, 0x1, 0x1f ;  /* 0x0c201f0009067f89 */ /* 0x000e2800000e0000 */
[----:B------:R-:W1:Y:S01]  /*125c0*/  SHFL.BFLY PT, R7, R8, 0x1, 0x1f ;  /* 0x0c201f0008077f89 */ /* 0x000e6200000e0000 */
[----:B0-----:R-:W-:-:S01]  /*125d0*/  FADD.FTZ R10, R9, R6 ;  /* 0x00000006090a7221 */ /* 0x001fc20000010000 */
[----:B-1----:R-:W-:-:S04]  /*125e0*/  FADD.FTZ R11, R8, R7 ;  /* 0x00000007080b7221 */ /* 0x002fc80000010000 */
[C---:B------:R-:W-:Y:S01]  /*125f0*/  FSETP.NE.FTZ.AND P1, PT, R10.reuse, RZ, PT ;  /* 0x000000ff0a00720b */ /* 0x040fe20003f35000 */
[----:B------:R-:W-:Y:S01]  /*12600*/  FMUL.FTZ R14, R10, 0.00390625 ;  /* 0x3b8000000a0e7820 */ /* 0x000fe20000410000 */
[----:B------:R-:W-:Y:S02]  /*12610*/  IMAD.MOV.U32 R8, RZ, RZ, RZ ;  /* 0x000000ffff087224 */ /* 0x000fe400078e00ff */
[----:B------:R-:W-:Y:S02]  /*12620*/  FMUL.FTZ R15, R11, 0.00390625 ;  /* 0x3b8000000b0f7820 */ /* 0x000fe40000410000 */
[----:B------:R-:W-:-:S03]  /*12630*/  FSETP.NE.FTZ.AND P2, PT, R14, RZ, PT ;  /* 0x000000ff0e00720b */ /* 0x000fc60003f55000 */
[----:B------:R-:W-:-:S04]  /*12640*/  FSETP.NE.FTZ.AND P3, PT, R15, RZ, PT ;  /* 0x000000ff0f00720b */ /* 0x000fc80003f75000 */
[----:B------:R-:W-:Y:S01]  /*12650*/  @P1 MUFU.RCP R4, R10 ;  /* 0x0000000a00041308 */ /* 0x000fe20000001000 */
[----:B------:R-:W-:-:S05]  /*12660*/  FSETP.NE.FTZ.AND P1, PT, R11, RZ, PT ;  /* 0x000000ff0b00720b */ /* 0x000fca0003f35000 */
[C---:B------:R-:W-:Y:S02]  /*12670*/  @P2 FMUL.FTZ R6, R2.reuse, 0.69314718246459960938 ;  /* 0x3f31721802062820 */ /* 0x040fe40000410000 */
[----:B------:R-:W0:Y:S01]  /*12680*/  @P2 MUFU.LG2 R7, R14 ;  /* 0x0000000e00072308 */ /* 0x000e220000000c00 */
[----:B------:R-:W-:-:S07]  /*12690*/  @P3 FMUL.FTZ R2, R2, 0.69314718246459960938 ;  /* 0x3f31721802023820 */ /* 0x000fce0000410000 */
[----:B------:R-:W1:Y:S08]  /*126a0*/  @P3 MUFU.LG2 R9, R15 ;  /* 0x0000000f00093308 */ /* 0x000e700000000c00 */
[----:B------:R-:W3:Y:S01]  /*126b0*/  @P1 MUFU.RCP R8, R11 ;  /* 0x0000000b00081308 */ /* 0x000ee20000001000 */
[----:B0-----:R-:W-:-:S04]  /*126c0*/  @P2 FMUL.FTZ R7, R7, 0.69314718246459960938 ;  /* 0x3f31721807072820 */ /* 0x001fc80000410000 */
[----:B------:R-:W-:Y:S01]  /*126d0*/  @P2 FFMA.FTZ R3, R6, R5, R7 ;  /* 0x0000000506032223 */ /* 0x000fe20000010007 */
[----:B-1----:R-:W-:-:S04]  /*126e0*/  @P3 FMUL.FTZ R9, R9, 0.69314718246459960938 ;  /* 0x3f31721809093820 */ /* 0x002fc80000410000 */
[----:B------:R-:W-:Y:S01]  /*126f0*/  @P3 FFMA.FTZ R20, R2, R0, R9 ;  /* 0x0000000002143223 */ /* 0x000fe20000010009 */
[----:B------:R-:W-:Y:S02]  /*12700*/  WARPGROUP.DEPBAR.LE gsb0, 0x0 ;  /* 0x00008000000079c5 */ /* 0x000fe40000010000 */
[----:B------:R-:W-:-:S06]  /*12710*/  WARPGROUP.ARRIVE ;  /* 0x00000000000079c5 */ /* 0x000fcc0000000000 */
[----:B------:R-:W-:Y:S01]  /*12720*/  QGMMA.64x96x32.F32.E4M3.E4M3 R88, R136, gdesc[UR4], R88, gsb0 ;  /* 0x0160000488587df3 */ /* 0x000fe20008000858 */
[-C--:B--2---:R-:W-:Y:S01]  /*12730*/  FMUL.FTZ R4, R4, R13.reuse ;  /* 0x0000000d04047220 */ /* 0x084fe20000410000 */
[----:B---3--:R-:W-:Y:S01]  /*12740*/  FMUL.FTZ R18, R8, R13 ;  /* 0x0000000d08127220 */ /* 0x008fe20000410000 */
[----:B------:R-:W-:Y:S02]  /*12750*/  WARPGROUP.DEPBAR.LE gsb0, 0x0 ;  /* 0x00008000000079c5 */ /* 0x000fe40000010000 */
[----:B------:R-:W-:Y:S05]  /*12760*/  @!P0 BRA `(.L_x_2303) ;  /* 0x0000000000048947 */ /* 0x000fea0003800000 */
[----:B------:R-:W-:Y:S01]  /*12770*/  BPT.TRAP 0x1 ;  /* 0x000000040000795c */ /* 0x000fe20000300000 */
.L_x_2303:
[----:B------:R-:W2:Y:S01]  /*12780*/  LDL.LU R2, [R1+0x10] ;  /* 0x0000100001027983 */ /* 0x000ea20000300800 */
[----:B------:R-:W-:Y:S02]  /*12790*/  VIADD R12, R12, 0x19c60 ;  /* 0x00019c600c0c7836 */ /* 0x000fe40000000000 */
[-C--:B------:R-:W-:Y:S01]  /*127a0*/  FMUL.FTZ R0, R88, R4.reuse ;  /* 0x0000000458007220 */ /* 0x080fe20000410000 */
[----:B------:R-:W-:Y:S01]  /*127b0*/  FMUL.FTZ R89, R89, R4 ;  /* 0x0000000459597220 */ /* 0x000fe20000410000 */
[----:B------:R-:W3:Y:S01]  /*127c0*/  LDL.LU R24, [R1+0x5c] ;  /* 0x00005c0001187983 */ /* 0x000ee20000300800 */
[----:B------:R-:W-:-:S05]  /*127d0*/  VIADD R22, R22, 0x1 ;  /* 0x0000000116167836 */ /* 0x000fca0000000000 */
[----:B------:R-:W-:-:S04]  /*127e0*/  ISETP.NE.AND P1, PT, R22, 0x2, PT ;  /* 0x000000021600780c */ /* 0x000fc80003f25270 */
[----:B------:R-:W-:Y:S01]  /*127f0*/  SEL R5, RZ, 0x1, P1 ;  /* 0x00000001ff057807 */ /* 0x000fe20000800000 */
        /* <DEDUP_REMOVED lines=46> */
[----:B------:R-:W-:-:S02]  /*12ae0*/  LOP3.LUT R156, R156, R5, RZ, 0x3c, !PT ;  /* 0x000000059c9c7212 */ /* 0x000fc400078e3cff */
[----:B------:R-:W-:Y:S02]  /*12af0*/  SEL R22, R22, RZ, P1 ;  /* 0x000000ff16167207 */ /* 0x000fe40000800000 */
[----:B--2---:R-:W-:Y:S01]  /*12b00*/  PRMT R2, R2, 0x654, R12 ;  /* 0x0000065402027816 */ /* 0x004fe2000000000c */
[----:B---3--:R-:W-:-:S03]  /*12b10*/  VIADD R24, R24, 0x1 ;  /* 0x0000000118187836 */ /* 0x008fc60000000000 */
[----:B------:R0:W-:Y:S02]  /*12b20*/  SYNCS.ARRIVE.TRANS64.RED.A1T0 RZ, [R2+URZ], RZ ;  /* 0x000000ff02ff79a7 */ /* 0x0001e4000810043f */
[----:B------:R0:W-:Y:S01]  /*12b30*/  STL [R1+0x5c], R24 ;  /* 0x00005c1801007387 */ /* 0x0001e20000100800 */
[----:B------:R-:W-:-:S07]  /*12b40*/  FMUL.FTZ R12, R117, R4 ;  /* 0x00000004750c7220 */ /* 0x000fce0000410000 */
.L_x_2234:
        /* <DEDUP_REMOVED lines=13> */
[----:B------:R-:W3:Y:S04]  /*12c20*/  LDL.LU R56, [R1+0x54] ;  /* 0x0000540001387983 */ /* 0x000ee80000300800 */
[----:B------:R-:W4:Y:S01]  /*12c30*/  LDL.LU R55, [R1+0x58] ;  /* 0x0000580001377983 */ /* 0x000f220000300800 */
[----:B------:R-:W-:Y:S01]  /*12c40*/  F2FP.BF16.F32.PACK_AB R0, R7, R0 ;  /* 0x000000000700723e */ /* 0x000fe200000010ff */
[----:B0-----:R-:W-:Y:S01]  /*12c50*/  IMAD.SHL.U32 R2, R24, 0x4, RZ ;  /* 0x0000000418027824 */ /* 0x001fe200078e00ff */
[----:B------:R-:W-:Y:S01]  /*12c60*/  F2FP.BF16.F32.PACK_AB R134, R134, R25 ;  /* 0x000000198686723e */ /* 0x000fe200000010ff */
[----:B------:R-:W4:Y:S03]  /*12c70*/  LDL R54, [R1+0x44] ;  /* 0x0000440001367983 */ /* 0x000f260000100800 */
[----:B------:R-:W-:Y:S01]  /*12c80*/  LOP3.LUT R2, R2, 0xc, RZ, 0xc0, !PT ;  /* 0x0000000c02027812 */ /* 0x000fe200078ec0ff */
[----:B------:R-:W4:Y:S03]  /*12c90*/  LDL R52, [R1+0x30] ;  /* 0x0000300001347983 */ /* 0x000f260000100800 */
[----:B------:R-:W-:-:S05]  /*12ca0*/  IADD3 R4, P0, R2, UR4, RZ ;  /* 0x0000000402047c10 */ /* 0x000fca000ff1e0ff */
[----:B------:R-:W-:Y:S01]  /*12cb0*/  IMAD.X R5, RZ, RZ, UR5, P0 ;  /* 0x00000005ff057e24 */ /* 0x000fe200080e06ff */
[----:B------:R-:W0:Y:S01]  /*12cc0*/  S2R R7, SR_SWINHI ;  /* 0x0000000000077919 */ /* 0x000e220000002f00 */
[----:B------:R-:W-:Y:S01]  /*12cd0*/  F2FP.BF16.F32.PACK_AB R9, R9, R96 ;  /* 0x000000600909723e */ /* 0x000fe200000010ff */
[----:B------:R-:W-:-:S03]  /*12ce0*/  ULDC.64 UR4, c[0x0][0xc00] ;  /* 0x0003000000047ab9 */ /* 0x000fc60000000a00 */
[----:B------:R1:W3:Y:S01]  /*12cf0*/  LDG.E.CONSTANT R5, desc[UR42][R4.64] ;  /* 0x0000002a04057981 */ /* 0x0002e2000c1e9900 */
[----:B------:R-:W-:Y:S02]  /*12d00*/  LOP3.LUT P0, R2, R24, 0x3, RZ, 0xc0, !PT ;  /* 0x0000000318027812 */ /* 0x000fe4000780c0ff */
[----:B------:R-:W-:Y:S02]  /*12d10*/  F2FP.BF16.F32.PACK_AB R8, R8, R97 ;  /* 0x000000610808723e */ /* 0x000fe400000010ff */
[----:B------:R-:W-:Y:S02]  /*12d20*/  ISETP.EQ.OR P0, PT, R2, 0x3, !P0 ;  /* 0x000000030200780c */ /* 0x000fe40004702670 */
[----:B------:R-:W-:Y:S02]  /*12d30*/  F2FP.BF16.F32.PACK_AB R89, R6, R89 ;  /* 0x000000590659723e */ /* 0x000fe400000010ff */
[----:B------:R-:W-:Y:S02]  /*12d40*/  SEL R37, R8, R9, P0 ;  /* 0x0000000908257207 */ /* 0x000fe40000000000 */
[----:B-1----:R-:W-:-:S02]  /*12d50*/  SEL R4, R9, R8, P0 ;  /* 0x0000000809047207 */ /* 0x002fc40000000000 */
[----:B------:R-:W-:Y:S02]  /*12d60*/  SEL R2, R0, R89, P0 ;  /* 0x0000005900027207 */ /* 0x000fe40000000000 */
[----:B------:R-:W-:Y:S02]  /*12d70*/  SEL R89, R89, R0, P0 ;  /* 0x0000000059597207 */ /* 0x000fe40000000000 */
[----:B------:R-:W-:Y:S02]  /*12d80*/  F2FP.BF16.F32.PACK_AB R13, R13, R112 ;  /* 0x000000700d0d723e */ /* 0x000fe400000010ff */
[----:B------:R-:W-:Y:S02]  /*12d90*/  F2FP.BF16.F32.PACK_AB R12, R12, R113 ;  /* 0x000000710c0c723e */ /* 0x000fe400000010ff */
[----:B------:R-:W-:Y:S02]  /*12da0*/  F2FP.BF16.F32.PACK_AB R21, R21, R128 ;  /* 0x000000801515723e */ /* 0x000fe400000010ff */
[----:B------:R-:W-:-:S02]  /*12db0*/  F2FP.BF16.F32.PACK_AB R26, R26, R129 ;  /* 0x000000811a1a723e */ /* 0x000fc400000010ff */
[----:B------:R-:W-:Y:S02]  /*12dc0*/  SEL R40, R13, R12, P0 ;  /* 0x0000000c0d287207 */ /* 0x000fe40000000000 */
[----:B------:R-:W-:Y:S02]  /*12dd0*/  MOV R24, R18 ;  /* 0x0000001200187202 */ /* 0x000fe40000000f00 */
[----:B0-----:R-:W-:Y:S02]  /*12de0*/  MOV R25, R7 ;  /* 0x0000000700197202 */ /* 0x001fe40000000f00 */
[----:B------:R-:W-:Y:S02]  /*12df0*/  SEL R41, R12, R13, P0 ;  /* 0x0000000d0c297207 */ /* 0x000fe40000000000 */
[----:B------:R-:W-:Y:S02]  /*12e00*/  F2FP.BF16.F32.PACK_AB R35, R94, R35 ;  /* 0x000000235e23723e */ /* 0x000fe400000010ff */
[----:B------:R-:W-:-:S02]  /*12e10*/  F2FP.BF16.F32.PACK_AB R38, R95, R38 ;  /* 0x000000265f26723e */ /* 0x000fc400000010ff */
[----:B------:R-:W-:Y:S02]  /*12e20*/  SEL R44, R21, R26, P0 ;  /* 0x0000001a152c7207 */ /* 0x000fe40000000000 */
[----:B------:R-:W-:Y:S02]  /*12e30*/  SEL R21, R26, R21, P0 ;  /* 0x000000151a157207 */ /* 0x000fe40000000000 */
        /* <DEDUP_REMOVED lines=8> */
[----:B------:R-:W-:Y:S02]  /*12ec0*/  SEL R46, R35, R38, P0 ;  /* 0x00000026232e7207 */ /* 0x000fe40000000000 */
[----:B------:R-:W-:-:S02]  /*12ed0*/  F2FP.BF16.F32.PACK_AB R135, R135, R28 ;  /* 0x0000001c8787723e */ /* 0x000fc400000010ff */
[----:B------:R-:W-:Y:S02]  /*12ee0*/  SEL R35, R38, R35, P0 ;  /* 0x0000002326237207 */ /* 0x000fe40000000000 */
[----:B------:R-:W-:Y:S02]  /*12ef0*/  SEL R28, R11, R10, P0 ;  /* 0x0000000a0b1c7207 */ /* 0x000fe40000000000 */
[----:B------:R-:W-:Y:S02]  /*12f00*/  SEL R39, R10, R11, P0 ;  /* 0x0000000b0a277207 */ /* 0x000fe40000000000 */
[----:B------:R-:W-:Y:S02]  /*12f10*/  SEL R42, R15, R14, P0 ;  /* 0x0000000e0f2a7207 */ /* 0x000fe40000000000 */
[----:B------:R-:W-:Y:S02]  /*12f20*/  SEL R43, R14, R15, P0 ;  /* 0x0000000f0e2b7207 */ /* 0x000fe40000000000 */
[----:B------:R-:W-:-:S02]  /*12f30*/  SEL R38, R33, R36, P0 ;  /* 0x0000002421267207 */ /* 0x000fc40000000000 */
[----:B------:R-:W-:Y:S02]  /*12f40*/  F2FP.BF16.F32.PACK_AB R29, R118, R29 ;  /* 0x0000001d761d723e */ /* 0x000fe400000010ff */
[----:B------:R-:W-:Y:S02]  /*12f50*/  F2FP.BF16.F32.PACK_AB R32, R119, R32 ;  /* 0x000000207720723e */ /* 0x000fe400000010ff */
[----:B------:R-:W-:Y:S02]  /*12f60*/  SEL R33, R36, R33, P0 ;  /* 0x0000002124217207 */ /* 0x000fe40000000000 */
[----:B------:R-:W-:Y:S02]  /*12f70*/  SEL R36, R31, R34, P0 ;  /* 0x000000221f247207 */ /* 0x000fe40000000000 */
[----:B------:R-:W-:Y:S02]  /*12f80*/  F2FP.BF16.F32.PACK_AB R27, R126, R27 ;  /* 0x0000001b7e1b723e */ /* 0x000fe400000010ff */
[----:B------:R-:W-:-:S02]  /*12f90*/  F2FP.BF16.F32.PACK_AB R30, R127, R30 ;  /* 0x0000001e7f1e723e */ /* 0x000fc400000010ff */
        /* <DEDUP_REMOVED lines=9> */
[C---:B------:R-:W-:Y:S02]  /*13030*/  IADD3 R51, P3, R8.reuse, 0x3020, RZ ;  /* 0x0000302008337810 */ /* 0x040fe40007f7e0ff */
[----:B------:R-:W-:Y:S02]  /*13040*/  IADD3 R53, P2, R8, 0x6000, RZ ;  /* 0x0000600008357810 */ /* 0x000fe40007f5e0ff */
[----:B------:R-:W-:-:S02]  /*13050*/  LOP3.LUT R12, R0, R47, RZ, 0x3c, !PT ;  /* 0x0000002f000c7212 */ /* 0x000fc400078e3cff */
[----:B------:R-:W-:Y:S02]  /*13060*/  IADD3 R48, P1, R8, 0x6020, RZ ;  /* 0x0000602008307810 */ /* 0x000fe40007f3e0ff */
[----:B------:R-:W-:Y:S02]  /*13070*/  LOP3.LUT R0, R49, 0x180, RZ, 0xc0, !PT ;  /* 0x0000018031007812 */ /* 0x000fe400078ec0ff */
[----:B------:R-:W-:Y:S02]  /*13080*/  LOP3.LUT R6, R51, 0x180, RZ, 0xc0, !PT ;  /* 0x0000018033067812 */ /* 0x000fe400078ec0ff */
[----:B------:R-:W-:Y:S02]  /*13090*/  LOP3.LUT R26, R53, 0x180, RZ, 0xc0, !PT ;  /* 0x00000180351a7812 */ /* 0x000fe400078ec0ff */
[----:B------:R-:W-:Y:S02]  /*130a0*/  LOP3.LUT R47, R48, 0x180, RZ, 0xc0, !PT ;  /* 0x00000180302f7812 */ /* 0x000fe400078ec0ff */
[----:B------:R-:W-:-:S02]  /*130b0*/  SHF.R.U64 R0, R0, 0x3, RZ ;  /* 0x0000000300007819 */ /* 0x000fc400000012ff */
[----:B------:R-:W-:Y:S01]  /*130c0*/  SHF.R.U64 R6, R6, 0x3, RZ ;  /* 0x0000000306067819 */ /* 0x000fe200000012ff */
[----:B------:R-:W-:Y:S01]  /*130d0*/  IMAD.X R11, RZ, RZ, R9, P3 ;  /* 0x000000ffff0b7224 */ /* 0x000fe200018e0609 */
[----:B------:R-:W-:Y:S02]  /*130e0*/  SHF.R.U64 R26, R26, 0x3, RZ ;  /* 0x000000031a1a7819 */ /* 0x000fe400000012ff */
[----:B------:R-:W-:Y:S02]  /*130f0*/  SHF.R.U64 R47, R47, 0x3, RZ ;  /* 0x000000032f2f7819 */ /* 0x000fe400000012ff */
[----:B------:R-:W-:Y:S02]  /*13100*/  LOP3.LUT R14, R0, R49, RZ, 0x3c, !PT ;  /* 0x00000031000e7212 */ /* 0x000fe400078e3cff */
[----:B------:R-:W-:Y:S02]  /*13110*/  LOP3.LUT R10, R6, R51, RZ, 0x3c, !PT ;  /* 0x00000033060a7212 */ /* 0x000fe400078e3cff */
[----:B------:R-:W-:-:S02]  /*13120*/  LOP3.LUT R6, R26, R53, RZ, 0x3c, !PT ;  /* 0x000000351a067212 */ /* 0x000fc400078e3cff */
[----:B------:R-:W-:Y:S02]  /*13130*/  LOP3.LUT R26, R47, R48, RZ, 0x3c, !PT ;  /* 0x000000302f1a7212 */ /* 0x000fe400078e3cff */
[----:B---3--:R-:W-:Y:S01]  /*13140*/  LOP3.LUT R0, R5, 0x2, RZ, 0x3c, !PT ;  /* 0x0000000205007812 */ /* 0x008fe200078e3cff */
[----:B------:R-:W-:Y:S01]  /*13150*/  SHFL.IDX PT, R2, R2, R5, 0x1c1f ;  /* 0x001c1f0502027589 */ /* 0x000fe200000e0000 */
[----:B------:R-:W-:Y:S02]  /*13160*/  MOV R48, R10 ;  /* 0x0000000a00307202 */ /* 0x000fe40000000f00 */
[----:B------:R-:W-:Y:S01]  /*13170*/  SEL R45, R30, R27, P0 ;  /* 0x0000001b1e2d7207 */ /* 0x000fe20000000000 */
[----:B------:R-:W-:Y:S01]  /*13180*/  SHFL.IDX PT, R10, R4, R5, 0x1c1f ;  /* 0x001c1f05040a7589 */ /* 0x000fe200000e0000 */
[----:B------:R-:W-:-:S03]  /*13190*/  SEL R30, R134, R135, P0 ;  /* 0x00000087861e7207 */ /* 0x000fc60000000000 */
[----:B------:R-:W0:Y:S01]  /*131a0*/  SHFL.IDX PT, R89, R89, R0, 0x1c1f ;  /* 0x001c1f0059597589 */ /* 0x000e2200000e0000 */
[----:B------:R-:W-:-:S03]  /*131b0*/  SEL R135, R135, R134, P0 ;  /* 0x0000008687877207 */ /* 0x000fc60000000000 */
        /* <DEDUP_REMOVED lines=9> */
[----:B------:R-:W-:-:S03]  /*13250*/  LOP3.LUT R7, R8, 0x180, RZ, 0xc0, !PT ;  /* 0x0000018008077812 */ /* 0x000fc600078ec0ff */
[----:B------:R-:W-:Y:S04]  /*13260*/  SHFL.IDX PT, R40, R40, R5, 0x1c1f ;  /* 0x001c1f0528287589 */ /* 0x000fe800000e0000 */
[----:B------:R-:W-:Y:S04]  /*13270*/  SHFL.IDX PT, R34, R34, R5, 0x1c1f ;  /* 0x001c1f0522227589 */ /* 0x000fe800000e0000 */
[----:B------:R-:W4:Y:S04]  /*13280*/  SHFL.IDX PT, R41, R41, R0, 0x1c1f ;  /* 0x001c1f0029297589 */ /* 0x000f2800000e0000 */
[----:B------:R-:W4:Y:S04]  /*13290*/  SHFL.IDX PT, R29, R29, R0, 0x1c1f ;  /* 0x001c1f001d1d7589 */ /* 0x000f2800000e0000 */
[----:B------:R-:W-:Y:S04]  /*132a0*/  SHFL.IDX PT, R42, R42, R5, 0x1c1f ;  /* 0x001c1f052a2a7589 */ /* 0x000fe800000e0000 */
[----:B------:R-:W-:Y:S04]  /*132b0*/  SHFL.IDX PT, R32, R32, R5, 0x1c1f ;  /* 0x001c1f0520207589 */ /* 0x000fe800000e0000 */
[----:B------:R-:W4:Y:S04]  /*132c0*/  SHFL.IDX PT, R43, R43, R0, 0x1c1f ;  /* 0x001c1f002b2b7589 */ /* 0x000f2800000e0000 */
[----:B------:R-:W4:Y:S04]  /*132d0*/  SHFL.IDX PT, R45, R45, R0, 0x1c1f ;  /* 0x001c1f002d2d7589 */ /* 0x000f2800000e0000 */
[----:B------:R-:W-:Y:S04]  /*132e0*/  SHFL.IDX PT, R44, R44, R5, 0x1c1f ;  /* 0x001c1f052c2c7589 */ /* 0x000fe800000e0000 */
[----:B------:R-:W-:Y:S04]  /*132f0*/  SHFL.IDX PT, R30, R30, R5, 0x1c1f ;  /* 0x001c1f051e1e7589 */ /* 0x000fe800000e0000 */
[----:B------:R-:W4:Y:S04]  /*13300*/  SHFL.IDX PT, R21, R21, R0, 0x1c1f ;  /* 0x001c1f0015157589 */ /* 0x000f2800000e0000 */
[----:B------:R0:W4:Y:S01]  /*13310*/  SHFL.IDX PT, R135, R135, R0, 0x1c1f ;  /* 0x001c1f0087877589 */ /* 0x00012200000e0000 */
[----:B------:R-:W-:Y:S01]  /*13320*/  SHF.R.U64 R7, R7, 0x3, RZ ;  /* 0x0000000307077819 */ /* 0x000fe200000012ff */
[----:B------:R-:W-:-:S03]  /*13330*/  IMAD.X R13, RZ, RZ, R9, P5 ;  /* 0x000000ffff0d7224 */ /* 0x000fc600028e0609 */
[----:B------:R-:W-:Y:S01]  /*13340*/  LOP3.LUT R8, R7, R8, RZ, 0x3c, !PT ;  /* 0x0000000807087212 */ /* 0x000fe200078e3cff */
[--C-:B------:R-:W-:Y:S02]  /*13350*/  IMAD.X R7, RZ, RZ, R9.reuse, P2 ;  /* 0x000000ffff077224 */ /* 0x100fe400010e0609 */
[--C-:B------:R-:W-:Y:S01]  /*13360*/  IMAD.X R15, RZ, RZ, R9.reuse, P4 ;  /* 0x000000ffff0f7224 */ /* 0x100fe200020e0609 */
[----:B------:R-:W-:Y:S01]  /*13370*/  MOV R51, R8 ;  /* 0x0000000800337202 */ /* 0x000fe20000000f00 */
[----:B------:R-:W-:Y:S01]  /*13380*/  IMAD.X R27, RZ, RZ, R9, P1 ;  /* 0x000000ffff1b7224 */ /* 0x000fe200008e0609 */
[----:B------:R-:W-:Y:S01]  /*13390*/  MOV R47, R6 ;  /* 0x00000006002f7202 */ /* 0x000fe20000000f00 */
[----:B0-----:R-:W0:Y:S01]  /*133a0*/  LDC R0, c[0x0][0xbe8] ;  /* 0x0002fa00ff007b82 */ /* 0x001e220000000800 */
[----:B------:R-:W-:Y:S02]  /*133b0*/  SEL R4, R2, R89, P0 ;  /* 0x0000005902047207 */ /* 0x000fe40000000000 */
[----:B------:R-:W-:-:S02]  /*133c0*/  SEL R6, R89, R2, P0 ;  /* 0x0000000259067207 */ /* 0x000fc40000000000 */
[----:B-1----:R-:W-:Y:S02]  /*133d0*/  SEL R8, R10, R37, P0 ;  /* 0x000000250a087207 */ /* 0x002fe40000000000 */
[----:B--2---:R-:W-:Y:S02]  /*133e0*/  SEL R5, R46, R35, P0 ;  /* 0x000000232e057207 */ /* 0x004fe40000000000 */
[----:B------:R-:W-:Y:S01]  /*133f0*/  SEL R7, R35, R46, P0 ;  /* 0x0000002e23077207 */ /* 0x000fe20000000000 */
[----:B------:R-:W-:Y:S01]  /*13400*/  BAR.SYNC.DEFER_BLOCKING 0x1, 0x180 ;  /* 0x0046000000007b1d */ /* 0x000fe20000010000 */
[----:B------:R-:W-:Y:S02]  /*13410*/  MOV R50, R12 ;  /* 0x0000000c00327202 */ /* 0x000fe40000000f00 */
[----:B------:R-:W-:Y:S02]  /*13420*/  MOV R49, R14 ;  /* 0x0000000e00317202 */ /* 0x000fe40000000f00 */
[----:B------:R-:W-:-:S02]  /*13430*/  SEL R10, R37, R10, P0 ;  /* 0x0000000a250a7207 */ /* 0x000fc40000000000 */
[----:B---3--:R-:W-:Y:S02]  /*13440*/  SEL R9, R38, R33, P0 ;  /* 0x0000002126097207 */ /* 0x008fe40000000000 */
[----:B------:R-:W-:Y:S02]  /*13450*/  SEL R11, R33, R38, P0 ;  /* 0x00000026210b7207 */ /* 0x000fe40000000000 */
[----:B----4-:R-:W-:Y:S02]  /*13460*/  SEL R12, R28, R39, P0 ;  /* 0x000000271c0c7207 */ /* 0x010fe40000000000 */
[----:B------:R-:W-:Y:S02]  /*13470*/  SEL R14, R39, R28, P0 ;  /* 0x0000001c270e7207 */ /* 0x000fe40000000000 */
[----:B------:R-:W-:Y:S02]  /*13480*/  SEL R13, R36, R31, P0 ;  /* 0x0000001f240d7207 */ /* 0x000fe40000000000 */
[----:B------:R-:W-:-:S02]  /*13490*/  SEL R15, R31, R36, P0 ;  /* 0x000000241f0f7207 */ /* 0x000fc40000000000 */
[----:B------:R-:W-:Y:S02]  /*134a0*/  MOV R2, R26 ;  /* 0x0000001a00027202 */ /* 0x000fe40000000f00 */
[----:B------:R-:W-:Y:S02]  /*134b0*/  ISETP.NE.U32.AND P2, PT, RZ, UR4, PT ;  /* 0x00000004ff007c0c */ /* 0x000fe4000bf45070 */
[----:B------:R-:W-:Y:S01]  /*134c0*/  IADD3 R26, P1, R56, UR4, RZ ;  /* 0x00000004381a7c10 */ /* 0x000fe2000ff3e0ff */
        /* <DEDUP_REMOVED lines=23> */
[----:B------:R-:W-:Y:S01]  /*13640*/  IMAD.MOV.U32 R36, RZ, RZ, RZ ;  /* 0x000000ffff247224 */ /* 0x000fe200078e00ff */
        /* <DEDUP_REMOVED lines=10> */
[----:B--2---:R-:W-:Y:S01]  /*136f0*/  IMAD.IADD R13, R54, 0x1, R52 ;  /* 0x00000001360d7824 */ /* 0x004fe200078e0234 */
[----:B-1----:R-:W-:Y:S06]  /*13700*/  @P0 BRA `(.L_x_2306) ;  /* 0x0000000000100947 */ /* 0x002fec0003800000 */
[----:B------:R-:W-:Y:S05]  /*13710*/  @!P2 BRA `(.L_x_2306) ;  /* 0x00000000000ca947 */ /* 0x000fea0003800000 */
[----:B------:R-:W2:Y:S04]  /*13720*/  LDG.E R2, desc[UR42][R26.64] ;  /* 0x0000002a1a027981 */ /* 0x000ea8000c1e1900 */
[----:B-----5:R-:W2:Y:S02]  /*13730*/  LDG.E R39, desc[UR42][R26.64+0x4] ;  /* 0x0000042a1a277981 */ /* 0x020ea4000c1e1900 */
[----:B--2---:R-:W-:-:S07]  /*13740*/  IMAD.IADD R39, R39, 0x1, -R2 ;  /* 0x0000000127277824 */ /* 0x004fce00078e0a02 */
.L_x_2306:
        /* <DEDUP_REMOVED lines=54> */
[----:B------:R-:W-:-:S04]  /*13ab0*/  LEA R6, P0, R4, UR4, 0x2 ;  /* 0x0000000404067c11 */ /* 0x000fc8000f8010ff */
[----:B------:R-:W-:Y:S01]  /*13ac0*/  LEA.HI.X R10, R4, UR5, R5, 0x2, P0 ;  /* 0x00000005040a7c11 */ /* 0x000fe200080f1405 */
[----:B------:R-:W-:Y:S01]  /*13ad0*/  SHFL.IDX PT, R40, R6, RZ, 0x1c1f ;  /* 0x001c1fff06287589 */ /* 0x000fe200000e0000 */
[----:B------:R-:W-:Y:S01]  /*13ae0*/  IADD3 R13, P2, R24, 0x1800, RZ ;  /* 0x00001800180d7810 */ /* 0x000fe20007f5e0ff */
[----:B------:R-:W-:Y:S01]  /*13af0*/  IMAD.IADD R14, R14, 0x1, R52 ;  /* 0x000000010e0e7824 */ /* 0x000fe200078e0234 */
[----:B------:R-:W-:Y:S01]  /*13b00*/  ULDC.64 UR4, c[0x0][0xaa0] ;  /* 0x0002a80000047ab9 */ /* 0x000fe20000000a00 */
[----:B------:R-:W1:Y:S01]  /*13b10*/  SHFL.IDX PT, R41, R10, RZ, 0x1c1f ;  /* 0x001c1fff0a297589 */ /* 0x000e6200000e0000 */
[----:B------:R-:W-:Y:S01]  /*13b20*/  LOP3.LUT P0, RZ, R15, 0x3, RZ, 0xc0, !PT ;  /* 0x000000030fff7812 */ /* 0x000fe2000780c0ff */
[----:B------:R-:W-:Y:S02]  /*13b30*/  IMAD.X R9, RZ, RZ, R25, P2 ;  /* 0x000000ffff097224 */ /* 0x000fe400010e0619 */
[----:B------:R-:W-:Y:S01]  /*13b40*/  SHFL.IDX PT, R42, R6, 0x1, 0x1c1f ;  /* 0x003c1f00062a7f89 */ /* 0x000fe200000e0000 */
[----:B------:R-:W-:-:S03]  /*13b50*/  ISETP.GE.OR P2, PT, R14, R39, P0 ;  /* 0x000000270e00720c */ /* 0x000fc60000746670 */
[----:B------:R-:W2:Y:S01]  /*13b60*/  SHFL.IDX PT, R43, R10, 0x1, 0x1c1f ;  /* 0x003c1f000a2b7f89 */ /* 0x000ea200000e0000 */
[----:B------:R-:W-:Y:S02]  /*13b70*/  VIADD R4, R14, 0x8 ;  /* 0x000000080e047836 */ /* 0x000fe40000000000 */
[----:B------:R-:W-:-:S03]  /*13b80*/  IMAD R37, R37, UR4, RZ ;  /* 0x0000000425257c24 */ /* 0x000fc6000f8e02ff */
[----:B------:R-:W-:-:S04]  /*13b90*/  ISETP.GE.OR P0, PT, R4, R39, P0 ;  /* 0x000000270400720c */ /* 0x000fc80000706670 */
[----:B-1----:R1:W-:Y:S02]  /*13ba0*/  @!P2 ST.E desc[UR42][R40.64], R3 ;  /* 0x000000032800a985 */ /* 0x0023e4000c10192a */
[C---:B-1----:R-:W-:Y:S02]  /*13bb0*/  IMAD R41, R36.reuse, UR5, R37 ;  /* 0x0000000524297c24 */ /* 0x042fe4000f8e0225 */
[----:B------:R-:W-:Y:S01]  /*13bc0*/  IMAD.WIDE.U32 R36, R36, UR4, RZ ;  /* 0x0000000424247c25 */ /* 0x000fe2000f8e00ff */
[----:B------:R-:W-:-:S03]  /*13bd0*/  ULDC.64 UR4, c[0x0][0xae8] ;  /* 0x0002ba0000047ab9 */ /* 0x000fc60000000a00 */
[----:B------:R-:W-:Y:S02]  /*13be0*/  IMAD R21, R21, UR4, RZ ;  /* 0x0000000415157c24 */ /* 0x000fe4000f8e02ff */
[----:B------:R-:W-:Y:S01]  /*13bf0*/  IMAD.IADD R37, R37, 0x1, R41 ;  /* 0x0000000125257824 */ /* 0x000fe200078e0229 */
[----:B--2---:R1:W-:Y:S01]  /*13c00*/  @!P0 ST.E desc[UR42][R42.64], R20 ;  /* 0x000000142a008985 */ /* 0x0043e2000c10192a */
[C---:B------:R-:W-:Y:S02]  /*13c10*/  IMAD R41, R46.reuse, UR5, R21 ;  /* 0x000000052e297c24 */ /* 0x040fe4000f8e0215 */
[----:B------:R-:W-:Y:S02]  /*13c20*/  IMAD R3, R47, 0x60, R44 ;  /* 0x000000602f037824 */ /* 0x000fe400078e022c */
[----:B------:R0:W5:Y:S01]  /*13c30*/  LDL R47, [R1+0x64] ;  /* 0x00006400012f7983 */ /* 0x0001620000100800 */
[----:B-1----:R-:W-:-:S03]  /*13c40*/  IMAD.WIDE.U32 R20, R46, UR4, R36 ;  /* 0x000000042e147c25 */ /* 0x002fc6000f8e0024 */
[----:B------:R0:W5:Y:S01]  /*13c50*/  LDL R43, [R1+0x68] ;  /* 0x00006800012b7983 */ /* 0x0001620000100800 */
[----:B------:R-:W1:Y:S01]  /*13c60*/  @P1 LDC R42, c[0x0][0xbf0] ;  /* 0x0002fc00ff2a1b82 */ /* 0x000e620000000800 */
[----:B------:R-:W-:Y:S01]  /*13c70*/  LOP3.LUT R8, R13, 0x180, RZ, 0xc0, !PT ;  /* 0x000001800d087812 */ /* 0x000fe200078ec0ff */
[----:B------:R-:W-:Y:S01]  /*13c80*/  IMAD.IADD R40, R52, 0x1, R3 ;  /* 0x0000000134287824 */ /* 0x000fe200078e0203 */
[----:B------:R0:W5:Y:S01]  /*13c90*/  LDL R46, [R1+0x84] ;  /* 0x00008400012e7983 */ /* 0x0001620000100800 */
[----:B------:R-:W-:Y:S01]  /*13ca0*/  IADD3 R27, P5, R24, 0x4800, RZ ;  /* 0x00004800181b7810 */ /* 0x000fe20007fbe0ff */
[----:B------:R-:W-:Y:S01]  /*13cb0*/  ULDC.64 UR4, c[0x0][0xaf0] ;  /* 0x0002bc0000047ab9 */ /* 0x000fe20000000a00 */
[----:B------:R-:W-:Y:S02]  /*13cc0*/  SHF.R.U64 R8, R8, 0x3, RZ ;  /* 0x0000000308087819 */ /* 0x000fe400000012ff */
[----:B------:R-:W-:Y:S02]  /*13cd0*/  IADD3 R29, P4, R24, 0x6000, RZ ;  /* 0x00006000181d7810 */ /* 0x000fe40007f9e0ff */
[----:B------:R-:W-:-:S02]  /*13ce0*/  LOP3.LUT R8, R8, R13, RZ, 0x3c, !PT ;  /* 0x0000000d08087212 */ /* 0x000fc400078e3cff */
[----:B------:R-:W-:Y:S01]  /*13cf0*/  IADD3 R13, P6, R24, 0x3000, RZ ;  /* 0x00003000180d7810 */ /* 0x000fe20007fde0ff */
[----:B------:R-:W-:Y:S01]  /*13d00*/  @P1 IMAD.HI.U32 R3, R40, R45, RZ ;  /* 0x0000002d28031227 */ /* 0x000fe200078e00ff */
[C---:B------:R-:W-:Y:S02]  /*13d10*/  IADD3 R7, P3, R24.reuse, 0x7800, RZ ;  /* 0x0000780018077810 */ /* 0x040fe40007f7e0ff */
[----:B------:R-:W-:Y:S01]  /*13d20*/  LOP3.LUT R12, R13, 0x180, RZ, 0xc0, !PT ;  /* 0x000001800d0c7812 */ /* 0x000fe200078ec0ff */
[----:B------:R-:W-:Y:S01]  /*13d30*/  IMAD.IADD R21, R21, 0x1, R41 ;  /* 0x0000000115157824 */ /* 0x000fe200078e0229 */
[----:B------:R-:W-:Y:S02]  /*13d40*/  LOP3.LUT R26, R27, 0x180, RZ, 0xc0, !PT ;  /* 0x000001801b1a7812 */ /* 0x000fe400078ec0ff */
[----:B------:R-:W-:Y:S02]  /*13d50*/  LOP3.LUT R28, R29, 0x180, RZ, 0xc0, !PT ;  /* 0x000001801d1c7812 */ /* 0x000fe400078ec0ff */
[----:B------:R-:W-:Y:S01]  /*13d60*/  LOP3.LUT R5, R24, 0x180, RZ, 0xc0, !PT ;  /* 0x0000018018057812 */ /* 0x000fe200078ec0ff */
[----:B------:R-:W-:Y:S01]  /*13d70*/  IMAD.MOV.U32 R37, RZ, RZ, R40 ;  /* 0x000000ffff257224 */ /* 0x000fe200078e0028 */
[----:B------:R-:W-:Y:S01]  /*13d80*/  LOP3.LUT R6, R7, 0x180, RZ, 0xc0, !PT ;  /* 0x0000018007067812 */ /* 0x000fe200078ec0ff */
[----:B------:R-:W-:Y:S01]  /*13d90*/  IMAD R41, R38, UR4, RZ ;  /* 0x0000000426297c24 */ /* 0x000fe2000f8e02ff */
[----:B-1----:R-:W-:Y:S01]  /*13da0*/  @P1 SHF.R.U32.HI R37, RZ, R42, R3 ;  /* 0x0000002aff251219 */ /* 0x002fe20000011603 */
[----:B------:R-:W5:Y:S01]  /*13db0*/  LD.E.128 R8, desc[UR42][R8.64] ;  /* 0x0000002a08087980 */ /* 0x000f62000c101d00 */
[----:B------:R-:W-:-:S02]  /*13dc0*/  SHF.R.U64 R12, R12, 0x3, RZ ;  /* 0x000000030c0c7819 */ /* 0x000fc400000012ff */
[----:B------:R-:W-:Y:S02]  /*13dd0*/  SHF.R.U64 R26, R26, 0x3, RZ ;  /* 0x000000031a1a7819 */ /* 0x000fe400000012ff */
[----:B------:R-:W-:Y:S02]  /*13de0*/  SHF.R.U64 R28, R28, 0x3, RZ ;  /* 0x000000031c1c7819 */ /* 0x000fe400000012ff */
        /* <DEDUP_REMOVED lines=16> */
[----:B------:R-:W-:Y:S01]  /*13ef0*/  IADD3 R3, R3, R41, RZ ;  /* 0x0000002903037210 */ /* 0x000fe20007ffe0ff */
[----:B------:R-:W-:Y:S01]  /*13f00*/  IMAD.MOV.U32 R5, RZ, RZ, R25 ;  /* 0x000000ffff057224 */ /* 0x000fe200078e0019 */
[----:B------:R-:W5:Y:S01]  /*13f10*/  LD.E.128 R12, desc[UR42][R12.64] ;  /* 0x0000002a0c0c7980 */ /* 0x000f62000c101d00 */
[----:B------:R-:W-:-:S02]  /*13f20*/  IMAD R21, R0, R21, R40 ;  /* 0x0000001500157224 */ /* 0x000fc400078e0228 */
[----:B------:R-:W-:Y:S01]  /*13f30*/  IMAD R20, R20, UR4, RZ ;  /* 0x0000000414147c24 */ /* 0x000fe2000f8e02ff */
[----:B------:R-:W5:Y:S01]  /*13f40*/  LD.E.128 R24, desc[UR42][R26.64] ;  /* 0x0000002a1a187980 */ /* 0x000f62000c101d00 */
[C---:B------:R-:W-:Y:S01]  /*13f50*/  IMAD.WIDE.U32 R2, R37.reuse, UR4, R2 ;  /* 0x0000000425027c25 */ /* 0x040fe2000f8e0002 */
[----:B------:R-:W-:Y:S02]  /*13f60*/  SHF.R.S32.HI R0, RZ, 0x1f, R21 ;  /* 0x0000001fff007819 */ /* 0x000fe40000011415 */
[----:B------:R-:W5:Y:S01]  /*13f70*/  LD.E.128 R4, desc[UR42][R4.64] ;  /* 0x0000002a04047980 */ /* 0x000f62000c101d00 */
[----:B------:R-:W-:Y:S01]  /*13f80*/  IMAD R41, R37, UR5, R20 ;  /* 0x0000000525297c24 */ /* 0x000fe2000f8e0214 */
        /* <DEDUP_REMOVED lines=38> */
.L_x_2308:
[----:B------:R-:W-:Y:S05]  /*141f0*/  BSYNC B1 ;  /* 0x0000000000017941 */ /* 0x000fea0003800000 */
.L_x_2307:
        /* <DEDUP_REMOVED lines=19> */
.L_x_2305:
        /* <DEDUP_REMOVED lines=28> */
.L_x_2310:
        /* <DEDUP_REMOVED lines=11> */
[----:B------:R-:W-:Y:S01]  /*145a0*/  IADD3 R8, R28, -0x80, R7 ;  /* 0xffffff801c087810 */ /* 0x000fe20007ffe007 */
[----:B0-----:R-:W-:-:S05]  /*145b0*/  IMAD R2, R0, R9, RZ ;  /* 0x0000000900027224 */ /* 0x001fca00078e02ff */
        /* <DEDUP_REMOVED lines=35> */
.L_x_2312:
[----:B------:R-:W-:Y:S05]  /*147f0*/  BSYNC B1 ;  /* 0x0000000000017941 */ /* 0x000fea0003800000 */
.L_x_2311:
        /* <DEDUP_REMOVED lines=69> */
.L_x_2314:
[----:B------:R-:W-:Y:S05]  /*14c50*/  BSYNC B1 ;  /* 0x0000000000017941 */ /* 0x000fea0003800000 */
.L_x_2313:
        /* <DEDUP_REMOVED lines=17> */
.L_x_2309:
[----:B------:R-:W-:Y:S05]  /*14d70*/  BSYNC B0 ;  /* 0x0000000000007941 */ /* 0x000fea0003800000 */
.L_x_2304:
[----:B------:R-:W-:Y:S02]  /*14d80*/  ULDC UR4, c[0x0][0xc3c] ;  /* 0x00030f0000047ab9 */ /* 0x000fe40000000800 */
[----:B-1----:R-:W-:-:S13]  /*14d90*/  ISETP.GE.AND P0, PT, R155, UR4, PT ;  /* 0x000000049b007c0c */ /* 0x002fda000bf06270 */
[----:B------:R-:W-:Y:S05]  /*14da0*/  @!P0 BRA `(.L_x_2315) ;  /* 0xfffffec000f48947 */ /* 0x000fea000383ffff */
[----:B------:R-:W-:Y:S05]  /*14db0*/  BRA `(.L_x_2180) ;  /* 0x0000007000d47947 */ /* 0x000fea0003800000 */
.L_x_2178:
        /* <DEDUP_REMOVED lines=56> */
.L_x_2321:
        /* <DEDUP_REMOVED lines=12> */
.L_x_2320:
[----:B------:R-:W-:Y:S05]  /*15200*/  BSYNC B0 ;  /* 0x0000000000007941 */ /* 0x000fea0003800000 */
.L_x_2319:
[----:B0----5:R-:W0:Y:S02]  /*15210*/  SHFL.UP PT, R2, R4, 0x1, RZ ;  /* 0x0420000004027989 */ /* 0x021e2400000e00ff */
        /* <DEDUP_REMOVED lines=20> */
.L_x_2317:
        /* <DEDUP_REMOVED lines=21> */
.L_x_2322:
        /* <DEDUP_REMOVED lines=55> */
.L_x_2318:
[----:B------:R-:W-:Y:S02]  /*15820*/  IMAD.MOV.U32 R17, RZ, RZ, RZ ;  /* 0x000000ffff117224 */ /* 0x000fe400078e00ff */
[----:B------:R-:W-:Y:S02]  /*15830*/  IMAD.U32 R16, RZ, RZ, UR6 ;  /* 0x00000006ff107e24 */ /* 0x000fe4000f8e00ff */
[----:B------:R-:W-:-:S07]  /*15840*/  IMAD.MOV.U32 R18, RZ, RZ, RZ ;  /* 0x000000ffff127224 */ /* 0x000fce00078e00ff */
.L_x_2323:
[----:B------:R-:W-:-:S13]  /*15850*/  ISETP.NE.AND P0, PT, R5, RZ, PT ;  /* 0x000000ff0500720c */ /* 0x000fda0003f05270 */
[----:B------:R-:W0:Y:S01]  /*15860*/  @!P0 S2R R3, SR_CgaCtaId ;  /* 0x0000000000038919 */ /* 0x000e220000008800 */
[----:B------:R-:W-:-:S04]  /*15870*/  @!P0 MOV R2, 0x400 ;  /* 0x0000040000028802 */ /* 0x000fc80000000f00 */
[----:B0-----:R-:W-:-:S05]  /*15880*/  @!P0 LEA R2, R3, R2, 0x18 ;  /* 0x0000000203028211 */ /* 0x001fca00078ec0ff */
[----:B------:R2:W-:Y:S01]  /*15890*/  @!P0 STS.128 [R2+0x19cd0], R16 ;  /* 0x019cd01002008388 */ /* 0x0005e20000000c00 */
[----:B------:R-:W-:Y:S06]  /*158a0*/  BAR.ARV 0x5, 0x200 ;  /* 0x0148000000007b1d */ /* 0x000fec0000002000 */
.L_x_2316:
        /* <DEDUP_REMOVED lines=64> */
.L_x_2442:
[----:B01--4-:R-:W0:Y:S02]  /*15cb0*/  LDC.64 R2, c[0x0][0xc88] ;  /* 0x00032200ff027b82 */ /* 0x013e240000000a00 */
        /* <DEDUP_REMOVED lines=10> */
[----:B-12---:R-:W-:-:S11]  /*15d60*/  SHF.R.S32.HI R0, RZ, 0x1f, R26 ;  /* 0x0000001fff007819 */ /* 0x006fd6000001141a */
        /* <DEDUP_REMOVED lines=9> */
[----:B------:R-:W-:Y:S01]  /*15e00*/  STL [R1], R12 ;  /* 0x0000000c01007387 */ /* 0x000fe20000100800 */
[----:B------:R-:W-:Y:S01]  /*15e10*/  ISETP.NE.AND.EX P0, PT, RZ, UR5, PT, P0 ;  /* 0x00000005ff007c0c */ /* 0x000fe2000bf05300 */
[----:B0-----:R-:W-:Y:S01]  /*15e20*/  IMAD.MOV.U32 R0, RZ, RZ, RZ ;  /* 0x000000ffff007224 */ /* 0x001fe200078e00ff */
[----:B------:R-:W-:Y:S01]  /*15e30*/  ISETP.NE.AND.EX P2, PT, RZ, UR9, PT, P2 ;  /* 0x00000009ff007c0c */ /* 0x000fe2000bf45320 */
[----:B------:R-:W-:Y:S01]  /*15e40*/  STL [R1+0xc], R11 ;  /* 0x00000c0b01007387 */ /* 0x000fe20000100800 */
[----:B------:R-:W-:Y:S02]  /*15e50*/  ISETP.NE.U32.AND P1, PT, RZ, UR6, PT ;  /* 0x00000006ff007c0c */ /* 0x000fe4000bf25070 */
[----:B-1----:R-:W-:-:S02]  /*15e60*/  IADD3 R2, P3, R12, UR4, RZ ;  /* 0x000000040c027c10 */ /* 0x002fc4000ff7e0ff */
[----:B------:R-:W-:Y:S02]  /*15e70*/  ISETP.NE.AND.EX P1, PT, RZ, UR7, PT, P1 ;  /* 0x00000007ff007c0c */ /* 0x000fe4000bf25310 */
[----:B------:R-:W-:Y:S02]  /*15e80*/  IADD3.X R3, R11, UR5, RZ, P3, !PT ;  /* 0x000000050b037c10 */ /* 0x000fe40009ffe4ff */
[----:B------:R-:W-:-:S03]  /*15e90*/  IADD3 R4, P4, R12, UR6, RZ ;  /* 0x000000060c047c10 */ /* 0x000fc6000ff9e0ff */
[----:B------:R-:W3:Y:S01]  /*15ea0*/  @P0 LDG.E R6, desc[UR42][R2.64] ;  /* 0x0000002a02060981 */ /* 0x000ee2000c1e1900 */
[----:B------:R-:W-:Y:S01]  /*15eb0*/  ULDC UR4, c[0x0][0x288] ;  /* 0x0000a20000047ab9 */ /* 0x000fe20000000800 */
[----:B------:R-:W-:Y:S01]  /*15ec0*/  IADD3.X R5, R11, UR7, RZ, P4, !PT ;  /* 0x000000070b057c10 */ /* 0x000fe2000a7fe4ff */
[----:B------:R-:W-:Y:S01]  /*15ed0*/  IMAD.U32 R8, RZ, RZ, UR4 ;  /* 0x00000004ff087e24 */ /* 0x000fe2000f8e00ff */
[----:B------:R-:W-:-:S03]  /*15ee0*/  ULDC.64 UR4, c[0x0][0x418] ;  /* 0x0001060000047ab9 */ /* 0x000fc60000000a00 */
[----:B------:R-:W5:Y:S04]  /*15ef0*/  @P1 LDG.E R0, desc[UR42][R4.64] ;  /* 0x0000002a04001981 */ /* 0x000f68000c1e1900 */
[----:B---3--:R0:W-:Y:S02]  /*15f00*/  STL [R1+0x30], R6 ;  /* 0x0000300601007387 */ /* 0x0081e40000100800 */
[----:B0-----:R-:W-:-:S04]  /*15f10*/  @P2 IADD3 R6, P3, R12, UR8, RZ ;  /* 0x000000080c062c10 */ /* 0x001fc8000ff7e0ff */
[----:B------:R-:W-:-:S05]  /*15f20*/  @P2 IADD3.X R7, R11, UR9, RZ, P3, !PT ;  /* 0x000000090b072c10 */ /* 0x000fca0009ffe4ff */
[----:B------:R0:W3:Y:S01]  /*15f30*/  @P2 LDG.E R8, desc[UR42][R6.64] ;  /* 0x0000002a06082981 */ /* 0x0000e2000c1e1900 */
        /* <DEDUP_REMOVED lines=9> */
[----:B---3--:R0:W-:Y:S04]  /*15fd0*/  STL [R1+0x38], R8 ;  /* 0x0000380801007387 */ /* 0x0081e80000100800 */
[----:B--2---:R0:W-:Y:S01]  /*15fe0*/  STL [R1+0x8], R10 ;  /* 0x0000080a01007387 */ /* 0x0041e20000100800 */
[----:B------:R-:W-:Y:S01]  /*15ff0*/  IMAD.MOV.U32 R9, RZ, RZ, R8 ;  /* 0x000000ffff097224 */ /* 0x000fe200078e0008 */
[----:B------:R-:W-:Y:S06]  /*16000*/  @P2 BRA `(.L_x_2325) ;  /* 0x0000000000142947 */ /* 0x000fec0003800000 */
[----:B------:R-:W-:Y:S05]  /*16010*/  @!P0 BRA `(.L_x_2325) ;  /* 0x0000000000108947 */ /* 0x000fea0003800000 */
[----:B0-----:R-:W2:Y:S04]  /*16020*/  LDG.E R8, desc[UR42][R2.64] ;  /* 0x0000002a02087981 */ /* 0x001ea8000c1e1900 */
[----:B------:R-:W2:Y:S02]  /*16030*/  LDG.E R2, desc[UR42][R2.64+0x4] ;  /* 0x0000042a02027981 */ /* 0x000ea4000c1e1900 */
[----:B--2---:R-:W-:-:S05]  /*16040*/  IMAD.IADD R9, R2, 0x1, -R8 ;  /* 0x0000000102097824 */ /* 0x004fca00078e0a08 */
[----:B------:R1:W-:Y:S02]  /*16050*/  STL [R1+0x38], R9 ;  /* 0x0000380901007387 */ /* 0x0003e40000100800 */
.L_x_2325:
[----:B------:R-:W-:Y:S01]  /*16060*/  ULDC.64 UR4, c[0x0][0xa20] ;  /* 0x0002880000047ab9 */ /* 0x000fe20000000a00 */
[----:B------:R-:W-:Y:S01]  /*16070*/  IMAD.MOV.U32 R29, RZ, RZ, R26 ;  /* 0x000000ffff1d7224 */ /* 0x000fe200078e001a */
[----:B------:R-:W-:-:S04]  /*16080*/  ISETP.NE.U32.AND P0, PT, RZ, UR4, PT ;  /* 0x00000004ff007c0c */ /* 0x000fc8000bf05070 */
[----:B------:R-:W-:-:S13]  /*16090*/  ISETP.NE.AND.EX P0, PT, RZ, UR5, PT, P0 ;  /* 0x00000005ff007c0c */ /* 0x000fda000bf05300 */
[----:B------:R-:W-:Y:S05]  /*160a0*/  @!P0 BRA `(.L_x_2326) ;  /* 0x0000000000108947 */ /* 0x000fea0003800000 */
[----:B------:R-:W-:-:S04]  /*160b0*/  IADD3 R2, P0, R12, UR4, RZ ;  /* 0x000000040c027c10 */ /* 0x000fc8000ff1e0ff */
[----:B------:R-:W-:-:S05]  /*160c0*/  IADD3.X R3, R11, UR5, RZ, P0, !PT ;  /* 0x000000050b037c10 */ /* 0x000fca00087fe4ff */
[----:B------:R2:W5:Y:S01]  /*160d0*/  LDG.E R7, desc[UR42][R2.64] ;  /* 0x0000002a02077981 */ /* 0x000562000c1e1900 */
[----:B------:R-:W-:Y:S05]  /*160e0*/  BRA `(.L_x_2327) ;  /* 0x0000000000247947 */ /* 0x000fea0003800000 */
.L_x_2326:
        /* <DEDUP_REMOVED lines=9> */
.L_x_2327:
[----:B--2---:R-:W2:Y:S01]  /*16180*/  @P1 LDG.E R2, desc[UR42][R4.64] ;  /* 0x0000002a04021981 */ /* 0x004ea2000c1e1900 */
[----:B------:R-:W3:Y:S03]  /*16190*/  LDC R3, c[0x0][0x448] ;  /* 0x00011200ff037b82 */ /* 0x000ee60000000800 */
[----:B------:R4:W2:Y:S01]  /*161a0*/  @P1 LDG.E R4, desc[UR42][R4.64+0x4] ;  /* 0x0000042a04041981 */ /* 0x0008a2000c1e1900 */
[----:B-----5:R-:W-:Y:S01]  /*161b0*/  IMAD.IADD R7, R7, 0x1, -R10 ;  /* 0x0000000107077824 */ /* 0x020fe200078e0a0a */
[----:B------:R-:W-:Y:S01]  /*161c0*/  BSSY B0, `(.L_x_2328) ;  /* 0x0000163000007945 */ /* 0x000fe20003800000 */
[----:B---3--:R-:W-:-:S13]  /*161d0*/  ISETP.NE.AND P0, PT, R3, 0x1, PT ;  /* 0x000000010300780c */ /* 0x008fda0003f05270 */
[----:B------:R-:W3:Y:S08]  /*161e0*/  @P0 LDC R3, c[0x0][0x44c] ;  /* 0x00011300ff030b82 */ /* 0x000ef00000000800 */
[----:B----4-:R-:W4:Y:S01]  /*161f0*/  @P0 LDC R5, c[0x0][0x450] ;  /* 0x00011400ff050b82 */ /* 0x010f220000000800 */
[----:B--2---:R-:W-:Y:S02]  /*16200*/  @P1 IMAD.IADD R6, R4, 0x1, -R2 ;  /* 0x0000000104061824 */ /* 0x004fe400078e0a02 */
[----:B------:R-:W-:-:S04]  /*16210*/  IMAD R2, R17, 0xc0, RZ ;  /* 0x000000c011027824 */ /* 0x000fc800078e02ff */
[----:B------:R-:W-:-:S04]  /*16220*/  VIADD R2, R2, 0xbf ;  /* 0x000000bf02027836 */ /* 0x000fc80000000000 */
[----:B---3--:R-:W-:-:S05]  /*16230*/  @P0 IMAD.HI.U32 R3, R2, R3, RZ ;  /* 0x0000000302030227 */ /* 0x008fca00078e00ff */
[----:B----4-:R-:W-:Y:S01]  /*16240*/  @P0 SHF.R.U32.HI R2, RZ, R5, R3 ;  /* 0x00000005ff020219 */ /* 0x010fe20000011603 */
[----:B------:R-:W-:-:S04]  /*16250*/  IMAD.IADD R5, R7, 0x1, R6 ;  /* 0x0000000107057824 */ /* 0x000fc800078e0206 */
        /* <DEDUP_REMOVED lines=8> */
[----:B------:R-:W-:Y:S01]  /*162e0*/  LEA.HI R2, R3, R2, RZ, 0x7 ;  /* 0x0000000203027211 */ /* 0x000fe200078f38ff */
[----:B------:R-:W-:-:S03]  /*162f0*/  IMAD.MOV R3, RZ, RZ, -R7 ;  /* 0x000000ffff037224 */ /* 0x000fc600078e0a07 */
[----:B------:R-:W-:Y:S02]  /*16300*/  SHF.R.S32.HI R2, RZ, 0x7, R2 ;  /* 0x00000007ff027819 */ /* 0x000fe40000011402 */
[----:B------:R-:W-:Y:S02]  /*16310*/  VIMNMX R3, RZ, R3, !PT ;  /* 0x00000003ff037248 */ /* 0x000fe40007fe0100 */
[----:B------:R-:W-:-:S05]  /*16320*/  VIMNMX R2, R20, R2, PT ;  /* 0x0000000214027248 */ /* 0x000fca0003fe0100 */
[----:B------:R-:W-:-:S05]  /*16330*/  IMAD R2, R2, 0x80, -R7 ;  /* 0x0000008002027824 */ /* 0x000fca00078e0a07 */
[----:B------:R-:W-:-:S04]  /*16340*/  VIMNMX R2, R2, R6, PT ;  /* 0x0000000602027248 */ /* 0x000fc80003fe0100 */
        /* <DEDUP_REMOVED lines=9> */
[----:B--2---:R-:W-:Y:S05]  /*163e0*/  @!P2 BRA `(.L_x_2329) ;  /* 0x000000140000a947 */ /* 0x004fea0003800000 */
[----:B------:R-:W-:Y:S01]  /*163f0*/  UMOV UR4, 0xffffffff ;  /* 0xffffffff00047882 */ /* 0x000fe20000000000 */
[----:B------:R-:W-:Y:S02]  /*16400*/  SEL R2, R29, RZ, !P1 ;  /* 0x000000ff1d027207 */ /* 0x000fe40004800000 */
[----:B------:R-:W-:Y:S05]  /*16410*/  BRA.DIV UR4, `(.L_x_2330) ;  /* 0x0000006604e87947 */ /* 0x000fea000b800000 */
[----:B------:R-:W2:Y:S02]  /*16420*/  S2R R5, SR_TID.X ;  /* 0x0000000000057919 */ /* 0x000ea40000002100 */
[----:B--2---:R-:W-:-:S04]  /*16430*/  SHF.R.U32.HI R5, RZ, 0x5, R5 ;  /* 0x00000005ff057819 */ /* 0x004fc80000011605 */
[----:B------:R-:W-:-:S05]  /*16440*/  LOP3.LUT R5, R5, 0x3, RZ, 0xc0, !PT ;  /* 0x0000000305057812 */ /* 0x000fca00078ec0ff */
[----:B------:R2:W3:Y:S02]  /*16450*/  SHFL.IDX PT, R14, R5, RZ, 0x1f ;  /* 0x00001fff050e7589 */ /* 0x0004e400000e0000 */
.L_x_2490:
[----:B---3--:R-:W-:Y:S02]  /*16460*/  ISETP.NE.AND P0, PT, R14, RZ, PT ;  /* 0x000000ff0e00720c */ /* 0x008fe40003f05270 */
[----:B------:R-:W-:-:S11]  /*16470*/  PLOP3.LUT P6, PT, PT, PT, PT, 0x8, 0x0 ;  /* 0x000000000000781c */ /* 0x000fd60003fce170 */
[----:B------:R-:W-:Y:S05]  /*16480*/  @P0 BRA `(.L_x_2331) ;  /* 0x00000000000c0947 */ /* 0x000fea0003800000 */
[----:B------:R-:W-:-:S03]  /*16490*/  UMOV UR4, 0xffffffff ;  /* 0xffffffff00047882 */ /* 0x000fc60000000000 */
[----:B------:R-:W-:Y:S05]  /*164a0*/  BRA.DIV UR4, `(.L_x_2332) ;  /* 0x0000006604f87947 */ /* 0x000fea000b800000 */
[----:B------:R-:W-:-:S13]  /*164b0*/  ELECT P6, URZ, PT ;  /* 0x00000000003f782f */ /* 0x000fda00038c0000 */
.L_x_2331:
[----:B--2---:R-:W2:Y:S01]  /*164c0*/  LDL R5, [R1+0x44] ;  /* 0x0000440001057983 */ /* 0x004ea20000100800 */
[----:B------:R-:W-:Y:S01]  /*164d0*/  BSSY B1, `(.L_x_2333) ;  /* 0x0000008000017945 */ /* 0x000fe20003800000 */
[----:B--2---:R-:W-:-:S05]  /*164e0*/  VIADD R5, R5, 0x1 ;  /* 0x0000000105057836 */ /* 0x004fca0000000000 */
[----:B------:R-:W-:-:S04]  /*164f0*/  LEA.HI R6, R5, R5, RZ, 0x1 ;  /* 0x0000000505067211 */ /* 0x000fc800078f08ff */
[----:B------:R-:W-:-:S05]  /*16500*/  LOP3.LUT R6, R6, 0xfffffffe, RZ, 0xc0, !PT ;  /* 0xfffffffe06067812 */ /* 0x000fca00078ec0ff */
[----:B------:R-:W-:-:S05]  /*16510*/  IMAD.IADD R5, R5, 0x1, -R6 ;  /* 0x0000000105057824 */ /* 0x000fca00078e0a06 */
[----:B------:R-:W-:-:S04]  /*16520*/  SHF.L.U32 R5, R5, 0x1f, RZ ;  /* 0x0000001f05057819 */ /* 0x000fc800000006ff */
[----:B------:R-:W2:Y:S02]  /*16530*/  SYNCS.PHASECHK.TRANS64.TRYWAIT P0, [R22+URZ+0x19c20], R5 ;  /* 0x019c2005160075a7 */ /* 0x000ea4000800017f */
[----:B--2---:R-:W-:Y:S05]  /*16540*/  @!P0 BRA `(.L_x_2334) ;  /* 0x0000006400f08947 */ /* 0x004fea0003800000 */
.L_x_2493:
[----:B------:R-:W-:Y:S05]  /*16550*/  BSYNC B1 ;  /* 0x0000000000017941 */ /* 0x000fea0003800000 */
.L_x_2333:
[----:B------:R-:W-:Y:S04]  /*16560*/  BSSY B1, `(.L_x_2335) ;  /* 0x000008b000017945 */ /* 0x000fe80003800000 */
[----:B------:R-:W-:Y:S05]  /*16570*/  @!P6 BRA `(.L_x_2336) ;  /* 0x000000080024e947 */ /* 0x000fea0003800000 */
[----:B0-----:R-:W-:Y:S01]  /*16580*/  IMAD R8, R25, 0x8, R22 ;  /* 0x0000000819087824 */ /* 0x001fe200078e0216 */
[----:B------:R-:W-:Y:S01]  /*16590*/  SHF.L.U32 R10, R28, 0x1f, RZ ;  /* 0x0000001f1c0a7819 */ /* 0x000fe200000006ff */
[----:B------:R-:W0:Y:S01]  /*165a0*/  S2R R6, SR_TID.X ;  /* 0x0000000000067919 */ /* 0x000e220000002100 */
[----:B------:R-:W-:Y:S02]  /*165b0*/  BSSY B2, `(.L_x_2337) ;  /* 0x0000005000027945 */ /* 0x000fe40003800000 */
[----:B------:R-:W3:Y:S01]  /*165c0*/  SYNCS.PHASECHK.TRANS64.TRYWAIT P0, [R8+URZ+0x19ca0], R10 ;  /* 0x019ca00a080075a7 */ /* 0x000ee2000800017f */
[----:B0-----:R-:W-:-:S04]  /*165d0*/  LOP3.LUT R6, R6, 0x7f, RZ, 0xc0, !PT ;  /* 0x0000007f06067812 */ /* 0x001fc800078ec0ff */
[----:B------:R-:W-:Y:S01]  /*165e0*/  ISETP.NE.AND P1, PT, R6, RZ, PT ;  /* 0x000000ff0600720c */ /* 0x000fe20003f25270 */
[----:B---3--:R-:W-:-:S12]  /*165f0*/  @!P0 BRA `(.L_x_2338) ;  /* 0x0000006400d88947 */ /* 0x008fd80003800000 */
.L_x_2494:
[----:B------:R-:W-:Y:S05]  /*16600*/  BSYNC B2 ;  /* 0x0000000000027941 */ /* 0x000fea0003800000 */
.L_x_2337:
[----:B------:R-:W-:Y:S04]  /*16610*/  BSSY B2, `(.L_x_2339) ;  /* 0x0000009000027945 */ /* 0x000fe80003800000 */
[----:B------:R-:W-:Y:S05]  /*16620*/  @P1 BRA `(.L_x_2340) ;  /* 0x00000000001c1947 */ /* 0x000fea0003800000 */
[----:B--2---:R-:W2:Y:S02]  /*16630*/  S2R R5, SR_TID.X ;  /* 0x0000000000057919 */ /* 0x004ea40000002100 */
[----:B--2---:R-:W-:Y:S01]  /*16640*/  LOP3.LUT R6, R5, 0x1f, RZ, 0xc0, !PT ;  /* 0x0000001f05067812 */ /* 0x004fe200078ec0ff */
[----:B------:R-:W-:-:S03]  /*16650*/  IMAD.MOV.U32 R5, RZ, RZ, 0x3000 ;  /* 0x00003000ff057424 */ /* 0x000fc600078e00ff */
[----:B------:R-:W-:Y:S01]  /*16660*/  ISETP.NE.AND P0, PT, R6, RZ, PT ;  /* 0x000000ff0600720c */ /* 0x000fe20003f05270 */
[----:B------:R3:W-:-:S12]  /*16670*/  SYNCS.ARRIVE.TRANS64 RZ, [R8+URZ+0x19c90], R5 ;  /* 0x019c900508ff79a7 */ /* 0x0007d8000800003f */
[----:B---3--:R-:W-:Y:S05]  /*16680*/  @!P0 BRA `(.L_x_2340) ;  /* 0x0000000000048947 */ /* 0x008fea0003800000 */
[----:B------:R-:W-:Y:S01]  /*16690*/  BPT.TRAP 0x1 ;  /* 0x000000040000795c */ /* 0x000fe20000300000 */
.L_x_2340:
[----:B------:R-:W-:Y:S05]  /*166a0*/  BSYNC B2 ;  /* 0x0000000000027941 */ /* 0x000fea0003800000 */
.L_x_2339:
        /* <DEDUP_REMOVED lines=8> */
[----:B--2---:R-:W-:Y:S01]  /*16730*/  VIADD R5, R8, 0x19c90 ;  /* 0x00019c9008057836 */ /* 0x004fe20000000000 */
[----:B------:R-:W-:Y:S01]  /*16740*/  UMOV UR6, 0x0 ;  /* 0x0000000000067882 */ /* 0x000fe20000000000 */
[----:B-1----:R-:W-:Y:S01]  /*16750*/  VIADD R9, R7, 0x13800 ;  /* 0x0001380007097836 */ /* 0x002fe20000000000 */
[----:B------:R-:W-:-:S09]  /*16760*/  UMOV UR7, 0x12f00000 ;  /* 0x12f0000000077882 */ /* 0x000fd20000000000 */
.L_x_2341:
        /* <DEDUP_REMOVED lines=10> */
[----:B------:R-:W-:Y:S01]  /*16810*/  IMAD.MOV.U32 R13, RZ, RZ, 0x20 ;  /* 0x00000020ff0d7424 */ /* 0x000fe200078e00ff */
[----:B------:R-:W-:Y:S01]  /*16820*/  PLOP3.LUT P0, PT, PT, PT, PT, 0x80, 0x0 ;  /* 0x000000000000781c */ /* 0x000fe20003f0f070 */
[----:B------:R-:W-:Y:S01]  /*16830*/  VIADD R9, R7, 0x14800 ;  /* 0x0001480007097836 */ /* 0x000fe20000000000 */
[----:B------:R-:W-:Y:S01]  /*16840*/  UMOV UR6, 0x0 ;  /* 0x0000000000067882 */ /* 0x000fe20000000000 */
[----:B------:R-:W-:Y:S01]  /*16850*/  UMOV UR7, 0x12f00000 ;  /* 0x12f0000000077882 */ /* 0x000fe20000000000 */
[----:B------:R-:W-:-:S15]  /*16860*/  R2UR UR10, R13 ;  /* 0x000000000d0a72ca */ /* 0x000fde00000e0000 */
.L_x_2342:
        /* <DEDUP_REMOVED lines=16> */
.L_x_2343:
        /* <DEDUP_REMOVED lines=10> */
[----:B------:R-:W1:Y:S01]  /*16a10*/  SYNCS.PHASECHK.TRANS64.TRYWAIT P0, [R8+URZ+0x19cc0], R10 ;  /* 0x019cc00a080075a7 */ /* 0x000e62000800017f */
[----:B------:R-:W-:Y:S04]  /*16a20*/  BSSY B2, `(.L_x_2344) ;  /* 0x0000002000027945 */ /* 0x000fe80003800000 */
[----:B-1----:R-:W-:Y:S05]  /*16a30*/  @!P0 BRA `(.L_x_2345) ;  /* 0x0000006000dc8947 */ /* 0x002fea0003800000 */
.L_x_2495:
[----:B------:R-:W-:Y:S05]  /*16a40*/  BSYNC B2 ;  /* 0x0000000000027941 */ /* 0x000fea0003800000 */
.L_x_2344:
[----:B------:R-:W-:Y:S01]  /*16a50*/  BSSY B2, `(.L_x_2346) ;  /* 0x000000b000027945 */ /* 0x000fe20003800000 */
[----:B01----:R-:W-:Y:S01]  /*16a60*/  IMAD.MOV.U32 R10, RZ, RZ, 0x0 ;  /* 0x00000000ff0a7424 */ /* 0x003fe200078e00ff */
[----:B------:R-:W-:Y:S02]  /*16a70*/  MOV R11, 0x12f00000 ;  /* 0x12f00000000b7802 */ /* 0x000fe40000000f00 */
[----:B------:R-:W-:Y:S05]  /*16a80*/  @P1 BRA `(.L_x_2347) ;  /* 0x00000000001c1947 */ /* 0x000fea0003800000 */
[----:B------:R-:W0:Y:S02]  /*16a90*/  S2R R5, SR_TID.X ;  /* 0x0000000000057919 */ /* 0x000e240000002100 */
[----:B0-----:R-:W-:Y:S01]  /*16aa0*/  LOP3.LUT R9, R5, 0x1f, RZ, 0xc0, !PT ;  /* 0x0000001f05097812 */ /* 0x001fe200078ec0ff */
[----:B------:R-:W-:-:S03]  /*16ab0*/  IMAD.MOV.U32 R5, RZ, RZ, 0x3000 ;  /* 0x00003000ff057424 */ /* 0x000fc600078e00ff */
[----:B------:R-:W-:Y:S01]  /*16ac0*/  ISETP.NE.AND P0, PT, R9, RZ, PT ;  /* 0x000000ff0900720c */ /* 0x000fe20003f05270 */
[----:B------:R0:W-:-:S12]  /*16ad0*/  SYNCS.ARRIVE.TRANS64 RZ, [R8+URZ+0x19cb0], R5 ;  /* 0x019cb00508ff79a7 */ /* 0x0001d8000800003f */
[----:B0-----:R-:W-:Y:S05]  /*16ae0*/  @!P0 BRA `(.L_x_2347) ;  /* 0x0000000000048947 */ /* 0x001fea0003800000 */
[----:B------:R-:W-:Y:S01]  /*16af0*/  BPT.TRAP 0x1 ;  /* 0x000000040000795c */ /* 0x000fe20000300000 */
.L_x_2347:
[----:B------:R-:W-:Y:S05]  /*16b00*/  BSYNC B2 ;  /* 0x0000000000027941 */ /* 0x000fea0003800000 */
.L_x_2346:
        /* <DEDUP_REMOVED lines=8> */
.L_x_2348:
        /* <DEDUP_REMOVED lines=15> */
.L_x_2349:
        /* <DEDUP_REMOVED lines=15> */
.L_x_2350:
        /* <DEDUP_REMOVED lines=9> */
[----:B---3--:R-:W-:Y:S05]  /*16e00*/  @P0 BRA.U.ANY `(.L_x_2350) ;  /* 0xfffffffd00d80947 */ /* 0x008fea000393ffff */
.L_x_2336:
[----:B------:R-:W-:Y:S05]  /*16e10*/  BSYNC B1 ;  /* 0x0000000000017941 */ /* 0x000fea0003800000 */
.L_x_2335:
        /* <DEDUP_REMOVED lines=9> */
.L_x_2367:
[----:B------:R-:W-:Y:S05]  /*16eb0*/  YIELD ;  /* 0x0000000000007946 */ /* 0x000fea0003800000 */
[----:B------:R-:W-:Y:S04]  /*16ec0*/  BSSY B1, `(.L_x_2351) ;  /* 0x000008a000017945 */ /* 0x000fe80003800000 */
[----:B------:R-:W-:Y:S05]  /*16ed0*/  @!P6 BRA `(.L_x_2352) ;  /* 0x000000080020e947 */ /* 0x000fea0003800000 */
[----:B0-----:R-:W-:Y:S01]  /*16ee0*/  IMAD R8, R25, 0x8, R22 ;  /* 0x0000000819087824 */ /* 0x001fe200078e0216 */
[----:B------:R-:W-:Y:S01]  /*16ef0*/  SHF.L.U32 R7, R28, 0x1f, RZ ;  /* 0x0000001f1c077819 */ /* 0x000fe200000006ff */
[----:B------:R-:W0:Y:S01]  /*16f00*/  S2R R4, SR_TID.X ;  /* 0x0000000000047919 */ /* 0x000e220000002100 */
[----:B------:R-:W-:Y:S02]  /*16f10*/  BSSY B2, `(.L_x_2353) ;  /* 0x0000005000027945 */ /* 0x000fe40003800000 */
[----:B------:R-:W1:Y:S01]  /*16f20*/  SYNCS.PHASECHK.TRANS64.TRYWAIT P1, [R8+URZ+0x19ca0], R7 ;  /* 0x019ca007080075a7 */ /* 0x000e62000802017f */
[----:B0-----:R-:W-:-:S04]  /*16f30*/  LOP3.LUT R4, R4, 0x7f, RZ, 0xc0, !PT ;  /* 0x0000007f04047812 */ /* 0x001fc800078ec0ff */
[----:B------:R-:W-:Y:S01]  /*16f40*/  ISETP.NE.AND P2, PT, R4, RZ, PT ;  /* 0x000000ff0400720c */ /* 0x000fe20003f45270 */
[----:B-1----:R-:W-:-:S12]  /*16f50*/  @!P1 BRA `(.L_x_2354) ;  /* 0x0000005c00a89947 */ /* 0x002fd80003800000 */
.L_x_2496:
[----:B------:R-:W-:Y:S05]  /*16f60*/  BSYNC B2 ;  /* 0x0000000000027941 */ /* 0x000fea0003800000 */
.L_x_2353:
[----:B------:R-:W-:Y:S04]  /*16f70*/  BSSY B2, `(.L_x_2355) ;  /* 0x0000009000027945 */ /* 0x000fe80003800000 */
[----:B------:R-:W-:Y:S05]  /*16f80*/  @P2 BRA `(.L_x_2356) ;  /* 0x00000000001c2947 */ /* 0x000fea0003800000 */
[----:B------:R-:W2:Y:S02]  /*16f90*/  S2R R4, SR_TID.X ;  /* 0x0000000000047919 */ /* 0x000ea40000002100 */
[----:B--2---:R-:W-:Y:S01]  /*16fa0*/  LOP3.LUT R5, R4, 0x1f, RZ, 0xc0, !PT ;  /* 0x0000001f04057812 */ /* 0x004fe200078ec0ff */
[----:B------:R-:W-:-:S03]  /*16fb0*/  IMAD.MOV.U32 R4, RZ, RZ, 0x3000 ;  /* 0x00003000ff047424 */ /* 0x000fc600078e00ff */
[----:B------:R-:W-:Y:S01]  /*16fc0*/  ISETP.NE.AND P1, PT, R5, RZ, PT ;  /* 0x000000ff0500720c */ /* 0x000fe20003f25270 */
[----:B------:R1:W-:-:S12]  /*16fd0*/  SYNCS.ARRIVE.TRANS64 RZ, [R8+URZ+0x19c90], R4 ;  /* 0x019c900408ff79a7 */ /* 0x0003d8000800003f */
[----:B-1----:R-:W-:Y:S05]  /*16fe0*/  @!P1 BRA `(.L_x_2356) ;  /* 0x0000000000049947 */ /* 0x002fea0003800000 */
[----:B------:R-:W-:Y:S01]  /*16ff0*/  BPT.TRAP 0x1 ;  /* 0x000000040000795c */ /* 0x000fe20000300000 */
.L_x_2356:
[----:B------:R-:W-:Y:S05]  /*17000*/  BSYNC B2 ;  /* 0x0000000000027941 */ /* 0x000fea0003800000 */
.L_x_2355:
[----:B------:R-:W-:Y:S01]  /*17010*/  IMAD.MOV.U32 R12, RZ, RZ, RZ ;  /* 0x000000ffff0c7224 */ /* 0x000fe200078e00ff */
[----:B------:R-:W-:Y:S01]  /*17020*/  UIADD3 UR4, UP0, UR40, 0x570, URZ ;  /* 0x0000057028047890 */ /* 0x000fe2000ff1e03f */
[----:B------:R-:W-:Y:S01]  /*17030*/  IMAD R6, R25, 0x3000, R22 ;  /* 0x0000300019067824 */ /* 0x000fe200078e0216 */
[----:B------:R-:W-:Y:S01]  /*17040*/  PLOP3.LUT P1, PT, PT, PT, PT, 0x80, 0x0 ;  /* 0x000000000000781c */ /* 0x000fe20003f2f070 */
[----:B--2---:R-:W-:Y:S01]  /*17050*/  IMAD R5, R9, 0x80, R0 ;  /* 0x0000008009057824 */ /* 0x004fe200078e0200 */
[----:B------:R-:W-:Y:S01]  /*17060*/  R2UR UR10, R12 ;  /* 0x000000000c0a72ca */ /* 0x000fe200000e0000 */
[----:B------:R-:W-:Y:S01]  /*17070*/  VIADD R4, R8, 0x19c90 ;  /* 0x00019c9008047836 */ /* 0x000fe20000000000 */
[----:B------:R-:W-:Y:S01]  /*17080*/  UIADD3.X UR5, URZ, UR41, URZ, UP0, !UPT ;  /* 0x000000293f057290 */ /* 0x000fe200087fe43f */
[----:B------:R-:W-:Y:S01]  /*17090*/  VIADD R10, R6, 0x13800 ;  /* 0x00013800060a7836 */ /* 0x000fe20000000000 */
[----:B------:R-:W-:Y:S01]  /*170a0*/  UMOV UR6, 0x0 ;  /* 0x0000000000067882 */ /* 0x000fe20000000000 */
[----:B------:R-:W-:-:S10]  /*170b0*/  UMOV UR7, 0x12f00000 ;  /* 0x12f0000000077882 */ /* 0x000fd40000000000 */
.L_x_2357:
        /* <DEDUP_REMOVED lines=16> */
.L_x_2358:
        /* <DEDUP_REMOVED lines=16> */
.L_x_2359:
        /* <DEDUP_REMOVED lines=13> */
.L_x_2497:
[----:B------:R-:W-:Y:S05]  /*17390*/  BSYNC B2 ;  /* 0x0000000000027941 */ /* 0x000fea0003800000 */
.L_x_2360:
        /* <DEDUP_REMOVED lines=11> */
.L_x_2363:
[----:B------:R-:W-:Y:S05]  /*17450*/  BSYNC B2 ;  /* 0x0000000000027941 */ /* 0x000fea0003800000 */
.L_x_2362:
[----:B------:R-:W-:Y:S01]  /*17460*/  R2UR UR10, R12 ;  /* 0x000000000c0a72ca */ /* 0x000fe200000e0000 */
[----:B------:R-:W-:Y:S01]  /*17470*/  UIADD3 UR4, UP0, UR40, 0x670, URZ ;  /* 0x0000067028047890 */ /* 0x000fe2000ff1e03f */
[----:B------:R-:W-:Y:S01]  /*17480*/  R2UR UR6, R10 ;  /* 0x000000000a0672ca */ /* 0x000fe200000e0000 */
[----:B01----:R-:W-:Y:S01]  /*17490*/  VIADD R8, R8, 0x19cb0 ;  /* 0x00019cb008087836 */ /* 0x003fe20000000000 */
[----:B------:R-:W-:Y:S01]  /*174a0*/  R2UR UR7, R11 ;  /* 0x000000000b0772ca */ /* 0x000fe200000e0000 */
[----:B------:R-:W-:Y:S01]  /*174b0*/  VIADD R4, R6, 0x9000 ;  /* 0x0000900006047836 */ /* 0x000fe20000000000 */
[----:B------:R-:W-:Y:S01]  /*174c0*/  PLOP3.LUT P1, PT, PT, PT, PT, 0x80, 0x0 ;  /* 0x000000000000781c */ /* 0x000fe20003f2f070 */
[----:B------:R-:W-:-:S12]  /*174d0*/  UIADD3.X UR5, URZ, UR41, URZ, UP0, !UPT ;  /* 0x000000293f057290 */ /* 0x000fd800087fe43f */
.L_x_2364:
        /* <DEDUP_REMOVED lines=15> */
.L_x_2365:
        /* <DEDUP_REMOVED lines=15> */
.L_x_2366:
        /* <DEDUP_REMOVED lines=10> */
.L_x_2352:
[----:B------:R-:W-:Y:S05]  /*17760*/  BSYNC B1 ;  /* 0x0000000000017941 */ /* 0x000fea0003800000 */
.L_x_2351:
        /* <DEDUP_REMOVED lines=8> */
.L_x_2329:
[----:B------:R-:W-:Y:S05]  /*177f0*/  BSYNC B0 ;  /* 0x0000000000007941 */ /* 0x000fea0003800000 */
.L_x_2328:
[----:B------:R-:W3:Y:S01]  /*17800*/  LDC R0, c[0x0][0x448] ;  /* 0x00011200ff007b82 */ /* 0x000ee20000000800 */
[----:B------:R-:W-:Y:S01]  /*17810*/  IMAD.MOV.U32 R2, RZ, RZ, 0xc0 ;  /* 0x000000c0ff027424 */ /* 0x000fe200078e00ff */
[----:B------:R-:W-:Y:S05]  /*17820*/  @!P0 WARPSYNC.ALL ;  /* 0x0000000000008948 */ /* 0x000fea0003800000 */
[----:B------:R-:W-:Y:S01]  /*17830*/  IMAD R2, R17, R2, 0xbf ;  /* 0x000000bf11027424 */ /* 0x000fe200078e0202 */
[----:B------:R-:W-:Y:S01]  /*17840*/  @!P0 BAR.SYNC.DEFER_BLOCKING 0xc, 0x200 ;  /* 0x0308000000008b1d */ /* 0x000fe20000010000 */
[----:B---3--:R-:W-:-:S13]  /*17850*/  ISETP.NE.AND P1, PT, R0, 0x1, PT ;  /* 0x000000010000780c */ /* 0x008fda0003f25270 */
[----:B------:R-:W3:Y:S08]  /*17860*/  @P1 LDC R0, c[0x0][0x44c] ;  /* 0x00011300ff001b82 */ /* 0x000ef00000000800 */
[----:B------:R-:W4:Y:S01]  /*17870*/  @P1 LDC R3, c[0x0][0x450] ;  /* 0x00011400ff031b82 */ /* 0x000f220000000800 */
[----:B---3--:R-:W-:-:S05]  /*17880*/  @P1 IMAD.HI.U32 R0, R2, R0, RZ ;  /* 0x0000000002001227 */ /* 0x008fca00078e00ff */
[----:B----4-:R-:W-:-:S05]  /*17890*/  @P1 SHF.R.U32.HI R2, RZ, R3, R0 ;  /* 0x00000003ff021219 */ /* 0x010fca0000011600 */
[----:B------:R-:W-:-:S05]  /*178a0*/  IMAD.IADD R2, R21, 0x1, R2 ;  /* 0x0000000115027824 */ /* 0x000fca00078e0202 */
[----:B------:R-:W-:-:S04]  /*178b0*/  SHF.R.S32.HI R0, RZ, 0x1f, R2 ;  /* 0x0000001fff007819 */ /* 0x000fc80000011402 */
[----:B------:R-:W-:-:S04]  /*178c0*/  LEA.HI R0, R0, R2, RZ, 0x7 ;  /* 0x0000000200007211 */ /* 0x000fc800078f38ff */
[----:B------:R-:W-:-:S04]  /*178d0*/  SHF.R.S32.HI R0, RZ, 0x7, R0 ;  /* 0x00000007ff007819 */ /* 0x000fc80000011400 */
[----:B------:R-:W-:-:S04]  /*178e0*/  VIMNMX R4, R20, R0, PT ;  /* 0x0000000014047248 */ /* 0x000fc80003fe0100 */
[----:B------:R-:W-:Y:S01]  /*178f0*/  ISETP.GT.AND P0, PT, R4, RZ, PT ;  /* 0x000000ff0400720c */ /* 0x000fe20003f04270 */
[----:B------:R3:W-:-:S12]  /*17900*/  STL [R1+0x28], R4 ;  /* 0x0000280401007387 */ /* 0x0007d80000100800 */
[----:B---3--:R-:W-:Y:S05]  /*17910*/  @P0 BRA `(.L_x_2368) ;  /* 0x0000000000440947 */ /* 0x008fea0003800000 */
[----:B------:R-:W3:Y:S02]  /*17920*/  S2R R4, SR_TID.X ;  /* 0x0000000000047919 */ /* 0x000ee40000002100 */
[----:B---3--:R-:W-:-:S04]  /*17930*/  LOP3.LUT R4, R4, 0x7f, RZ, 0xc0, !PT ;  /* 0x0000007f04047812 */ /* 0x008fc800078ec0ff */
[----:B------:R-:W-:-:S13]  /*17940*/  ISETP.NE.AND P0, PT, R4, RZ, PT ;  /* 0x000000ff0400720c */ /* 0x000fda0003f05270 */
[----:B------:R-:W-:Y:S05]  /*17950*/  @P0 BRA `(.L_x_2369) ;  /* 0x0000003400dc0947 */ /* 0x000fea0003800000 */
[----:B--2---:R-:W2:Y:S01]  /*17960*/  S2R R5, SR_LANEID ;  /* 0x0000000000057919 */ /* 0x004ea20000000000 */
[----:B------:R-:W-:Y:S01]  /*17970*/  VOTEU.ANY UR4, UPT, PT ;  /* 0x0000000000047886 */ /* 0x000fe200038e0100 */
[----:B------:R-:W3:Y:S01]  /*17980*/  LDC.64 R2, c[0x0][0xc60] ;  /* 0x00031800ff027b82 */ /* 0x000ee20000000a00 */
[----:B------:R-:W2:Y:S02]  /*17990*/  FLO.U32 R0, UR4 ;  /* 0x0000000400007d00 */ /* 0x000ea400080e0000 */
[----:B--2---:R-:W-:-:S06]  /*179a0*/  ISETP.EQ.U32.AND P0, PT, R0, R5, PT ;  /* 0x000000050000720c */ /* 0x004fcc0003f02070 */
[----:B------:R-:W3:Y:S07]  /*179b0*/  POPC R5, UR4 ;  /* 0x0000000400057d09 */ /* 0x000eee0008000000 */
[----:B---3--:R-:W2:Y:S01]  /*179c0*/  @P0 ATOMG.E.ADD.STRONG.GPU PT, R3, desc[UR42][R2.64], R5 ;  /* 0x00000005020309a8 */ /* 0x008ea200081ee1ea */
[----:B------:R-:W3:Y:S02]  /*179d0*/  S2R R4, SR_LTMASK ;  /* 0x0000000000047919 */ /* 0x000ee40000003900 */
[----:B---3--:R-:W-:-:S04]  /*179e0*/  LOP3.LUT R4, R4, UR4, RZ, 0xc0, !PT ;  /* 0x0000000404047c12 */ /* 0x008fc8000f8ec0ff */
[----:B------:R-:W3:Y:S01]  /*179f0*/  POPC R7, R4 ;  /* 0x0000000400077309 */ /* 0x000ee20000000000 */
[----:B--2---:R-:W3:Y:S02]  /*17a00*/  SHFL.IDX PT, R0, R3, R0, 0x1f ;  /* 0x00001f0003007589 */ /* 0x004ee400000e0000 */
[----:B---3--:R-:W-:Y:S01]  /*17a10*/  IADD3 R16, R0, UR38, R7 ;  /* 0x0000002600107c10 */ /* 0x008fe2000fffe007 */
[----:B------:R-:W-:Y:S06]  /*17a20*/  BRA `(.L_x_2369) ;  /* 0x0000003400a87947 */ /* 0x000fec0003800000 */
.L_x_2368:
        /* <DEDUP_REMOVED lines=9> */
[----:B------:R-:W3:Y:S01]  /*17ac0*/  LDC.64 R2, c[0x4][R2] ;  /* 0x0100000002027b82 */ /* 0x000ee20000000a00 */
[----:B--2---:R-:W-:Y:S02]  /*17ad0*/  IMAD.U32 R5, RZ, RZ, UR7 ;  /* 0x00000007ff057e24 */ /* 0x004fe4000f8e00ff */
[----:B------:R-:W-:Y:S02]  /*17ae0*/  IMAD.U32 R6, RZ, RZ, UR8 ;  /* 0x00000008ff067e24 */ /* 0x000fe4000f8e00ff */
[----:B------:R-:W-:-:S02]  /*17af0*/  IMAD.U32 R7, RZ, RZ, UR9 ;  /* 0x00000009ff077e24 */ /* 0x000fc4000f8e00ff */
[----:B0-----:R-:W-:Y:S02]  /*17b00*/  IMAD.U32 R10, RZ, RZ, UR4 ;  /* 0x00000004ff0a7e24 */ /* 0x001fe4000f8e00ff */
[----:B------:R-:W-:Y:S02]  /*17b10*/  IMAD.U32 R11, RZ, RZ, UR5 ;  /* 0x00000005ff0b7e24 */ /* 0x000fe4000f8e00ff */
[----:B------:R-:W-:Y:S02]  /*17b20*/  IMAD.MOV.U32 R8, RZ, RZ, 0x70 ;  /* 0x00000070ff087424 */ /* 0x000fe400078e00ff */
[----:B------:R-:W-:Y:S02]  /*17b30*/  IMAD.MOV.U32 R12, RZ, RZ, 0x1 ;  /* 0x00000001ff0c7424 */ /* 0x000fe400078e00ff */
[----:B------:R-:W-:-:S07]  /*17b40*/  IMAD.MOV.U32 R13, RZ, RZ, RZ ;  /* 0x000000ffff0d7224 */ /* 0x000fce00078e00ff */
[----:B------:R-:W-:-:S07]  /*17b50*/  LEPC R20, `(.L_x_2371) ;  /* 0x000000001014794e */ /* 0x000fce0000000000 */
[----:B-1-3--:R-:W-:Y:S05]  /*17b60*/  CALL.ABS.NOINC R2 ;  /* 0x0000000002007343 */ /* 0x00afea0003c00000 */
.L_x_2371:
[----:B------:R-:W-:Y:S05]  /*17b70*/  BSYNC B6 ;  /* 0x0000000000067941 */ /* 0x000fea0003800000 */
.L_x_2370:
        /* <DEDUP_REMOVED lines=10> */
[----:B------:R-:W-:Y:S01]  /*17c20*/  IMAD.U32 R4, RZ, RZ, UR6 ;  /* 0x00000006ff047e24 */ /* 0x000fe2000f8e00ff */
[----:B--2---:R-:W-:Y:S01]  /*17c30*/  MOV R5, UR7 ;  /* 0x0000000700057c02 */ /* 0x004fe20008000f00 */
[----:B------:R-:W2:Y:S01]  /*17c40*/  LDC.64 R2, c[0x4][R2] ;  /* 0x0100000002027b82 */ /* 0x000ea20000000a00 */
[----:B------:R-:W-:Y:S02]  /*17c50*/  IMAD.U32 R6, RZ, RZ, UR8 ;  /* 0x00000008ff067e24 */ /* 0x000fe4000f8e00ff */
[----:B------:R-:W-:Y:S02]  /*17c60*/  IMAD.U32 R7, RZ, RZ, UR9 ;  /* 0x00000009ff077e24 */ /* 0x000fe4000f8e00ff */
[----:B0-----:R-:W-:-:S02]  /*17c70*/  IMAD.U32 R10, RZ, RZ, UR4 ;  /* 0x00000004ff0a7e24 */ /* 0x001fc4000f8e00ff */
[----:B------:R-:W-:Y:S02]  /*17c80*/  IMAD.U32 R11, RZ, RZ, UR5 ;  /* 0x00000005ff0b7e24 */ /* 0x000fe4000f8e00ff */
[----:B------:R-:W-:Y:S02]  /*17c90*/  IMAD.MOV.U32 R8, RZ, RZ, 0x70 ;  /* 0x00000070ff087424 */ /* 0x000fe400078e00ff */
[----:B------:R-:W-:Y:S02]  /*17ca0*/  IMAD.MOV.U32 R12, RZ, RZ, 0x1 ;  /* 0x00000001ff0c7424 */ /* 0x000fe400078e00ff */
[----:B------:R-:W-:-:S07]  /*17cb0*/  IMAD.MOV.U32 R13, RZ, RZ, RZ ;  /* 0x000000ffff0d7224 */ /* 0x000fce00078e00ff */
[----:B------:R-:W-:-:S07]  /*17cc0*/  LEPC R20, `(.L_x_2373) ;  /* 0x000000001014794e */ /* 0x000fce0000000000 */
[----:B-12---:R-:W-:Y:S05]  /*17cd0*/  CALL.ABS.NOINC R2 ;  /* 0x0000000002007343 */ /* 0x006fea0003c00000 */
.L_x_2373:
[----:B------:R-:W-:Y:S05]  /*17ce0*/  BSYNC B6 ;  /* 0x0000000000067941 */ /* 0x000fea0003800000 */
.L_x_2372:
        /* <DEDUP_REMOVED lines=20> */
.L_x_2375:
[----:B------:R-:W-:Y:S05]  /*17e30*/  BSYNC B6 ;  /* 0x0000000000067941 */ /* 0x000fea0003800000 */
.L_x_2374:
        /* <DEDUP_REMOVED lines=19> */
.L_x_2377:
[----:B------:R-:W-:Y:S05]  /*17f70*/  BSYNC B6 ;  /* 0x0000000000067941 */ /* 0x000fea0003800000 */
.L_x_2376:
[----:B------:R-:W3:Y:S01]  /*17f80*/  LDL.LU R2, [R1] ;  /* 0x0000000001027983 */ /* 0x000ee20000300800 */
[----:B------:R-:W-:Y:S01]  /*17f90*/  ULDC.64 UR4, c[0x0][0x9f8] ;  /* 0x00027e0000047ab9 */ /* 0x000fe20000000a00 */
[----:B------:R-:W4:Y:S02]  /*17fa0*/  LDC R6, c[0x0][0x430] ;  /* 0x00010c00ff067b82 */ /* 0x000f240000000800 */
[----:B------:R-:W2:Y:S04]  /*17fb0*/  LDL.LU R4, [R1+0xc] ;  /* 0x00000c0001047983 */ /* 0x000ea80000300800 */
[----:B------:R-:W4:Y:S04]  /*17fc0*/  LDL R0, [R1+0x28] ;  /* 0x0000280001007983 */ /* 0x000f280000100800 */
[----:B------:R-:W4:Y:S04]  /*17fd0*/  LDL R7, [R1+0x8] ;  /* 0x0000080001077983 */ /* 0x000f280000100800 */
[----:B------:R-:W4:Y:S01]  /*17fe0*/  LDL R21, [R1+0x24] ;  /* 0x0000240001157983 */ /* 0x000f220000100800 */
[----:B------:R-:W-:Y:S01]  /*17ff0*/  ISETP.NE.U32.AND P0, PT, RZ, UR4, PT ;  /* 0x00000004ff007c0c */ /* 0x000fe2000bf05070 */
[----:B------:R-:W0:Y:S03]  /*18000*/  S2R R20, SR_TID.X ;  /* 0x0000000000147919 */ /* 0x000e260000002100 */
[----:B------:R-:W-:-:S13]  /*18010*/  ISETP.NE.AND.EX P0, PT, RZ, UR5, PT, P0 ;  /* 0x00000005ff007c0c */ /* 0x000fda000bf05300 */
[----:B---3--:R-:W-:-:S04]  /*18020*/  @P0 IADD3 R2, P1, R2, UR4, RZ ;  /* 0x0000000402020c10 */ /* 0x008fc8000ff3e0ff */
[----:B--2---:R-:W-:-:S05]  /*18030*/  @P0 IADD3.X R3, R4, UR5, RZ, P1, !PT ;  /* 0x0000000504030c10 */ /* 0x004fca0008ffe4ff */
[----:B------:R2:W3:Y:S01]  /*18040*/  @P0 LDG.E R29, desc[UR42][R2.64] ;  /* 0x0000002a021d0981 */ /* 0x0004e2000c1e1900 */
[----:B----4-:R-:W-:Y:S02]  /*18050*/  ISETP.NE.AND P1, PT, R6, 0x1, PT ;  /* 0x000000010600780c */ /* 0x010fe40003f25270 */
[----:B0-----:R-:W-:Y:S01]  /*18060*/  LOP3.LUT R20, R20, 0x7f, RZ, 0xc0, !PT ;  /* 0x0000007f14147812 */ /* 0x001fe200078ec0ff */
[----:B------:R-:W0:Y:S01]  /*18070*/  S2R R4, SR_TID.X ;  /* 0x0000000000047919 */ /* 0x000e220000002100 */
[----:B------:R-:W-:Y:S02]  /*18080*/  LEA R0, R0, 0xffffff80, 0x7 ;  /* 0xffffff8000007811 */ /* 0x000fe400078e38ff */
[----:B------:R-:W-:-:S07]  /*18090*/  SHF.R.U32.HI R20, RZ, 0x1, R20 ;  /* 0x00000001ff147819 */ /* 0x000fce0000011614 */
[----:B------:R-:W4:Y:S01]  /*180a0*/  @P1 LDC R5, c[0x0][0x438] ;  /* 0x00010e00ff051b82 */ /* 0x000f220000000800 */
[----:B0-----:R-:W-:-:S07]  /*180b0*/  IMAD.SHL.U32 R8, R4, 0x40, RZ ;  /* 0x0000004004087824 */ /* 0x001fce00078e00ff */
[----:B------:R-:W0:Y:S01]  /*180c0*/  @P1 LDC R4, c[0x0][0x434] ;  /* 0x00010d00ff041b82 */ /* 0x000e220000000800 */
[----:B------:R-:W-:-:S04]  /*180d0*/  LOP3.LUT R8, R8, 0x40, RZ, 0xc0, !PT ;  /* 0x0000004008087812 */ /* 0x000fc800078ec0ff */
[----:B--2---:R-:W-:-:S04]  /*180e0*/  LOP3.LUT R3, R0, R20, R8, 0xfe, !PT ;  /* 0x0000001400037212 */ /* 0x004fc800078efe08 */
[C---:B------:R-:W-:Y:S01]  /*180f0*/  ISETP.GE.AND P0, PT, R3.reuse, R21, PT ;  /* 0x000000150300720c */ /* 0x040fe20003f06270 */
[----:B------:R-:W-:-:S04]  /*18100*/  IMAD.IADD R2, R3, 0x1, R7 ;  /* 0x0000000103027824 */ /* 0x000fc800078e0207 */
[----:B------:R-:W-:Y:S02]  /*18110*/  IMAD.MOV.U32 R8, RZ, RZ, R2 ;  /* 0x000000ffff087224 */ /* 0x000fe400078e0002 */
[----:B0-----:R-:W-:Y:S02]  /*18120*/  @P1 IMAD.HI.U32 R3, R2, R4, RZ ;  /* 0x0000000402031227 */ /* 0x001fe400078e00ff */
[----:B------:R-:W0:Y:S03]  /*18130*/  LDC R4, c[0x0][0x2f4] ;  /* 0x0000bd00ff047b82 */ /* 0x000e260000000800 */
[----:B----4-:R-:W-:-:S04]  /*18140*/  @P1 SHF.R.U32.HI R8, RZ, R5, R3 ;  /* 0x00000005ff081219 */ /* 0x010fc80000011603 */
[--C-:B-1----:R-:W-:Y:S01]  /*18150*/  @!P0 SHF.R.S32.HI R9, RZ, 0x1f, R8.reuse ;  /* 0x0000001fff098819 */ /* 0x102fe20000011408 */
[----:B------:R-:W-:-:S04]  /*18160*/  IMAD.MOV R5, RZ, RZ, -R8 ;  /* 0x000000ffff057224 */ /* 0x000fc800078e0a08 */
[----:B------:R-:W-:Y:S02]  /*18170*/  IMAD R5, R6, R5, R2 ;  /* 0x0000000506057224 */ /* 0x000fe400078e0202 */
[----:B------:R-:W1:Y:S08]  /*18180*/  @!P0 LDC.64 R2, c[0x0][0x428] ;  /* 0x00010a00ff028b82 */ /* 0x000e700000000a00 */
[----:B------:R-:W2:Y:S01]  /*18190*/  @!P0 LDC.64 R6, c[0x0][0x418] ;  /* 0x00010600ff068b82 */ /* 0x000ea20000000a00 */
[----:B------:R-:W-:Y:S01]  /*181a0*/  LOP3.LUT R23, R23, 0xfffffffb, RZ, 0xc0, !PT ;  /* 0xfffffffb17177812 */ /* 0x000fe200078ec0ff */
[----:B------:R-:W-:Y:S01]  /*181b0*/  UMOV UR4, 0xffffffff ;  /* 0xffffffff00047882 */ /* 0x000fe20000000000 */
[----:B---3--:R-:W-:Y:S01]  /*181c0*/  SHF.R.S32.HI R10, RZ, 0x1f, R29 ;  /* 0x0000001fff0a7819 */ /* 0x008fe2000001141d */
[----:B-1----:R-:W-:-:S04]  /*181d0*/  @!P0 IMAD.WIDE.U32 R8, R29, R2, R8 ;  /* 0x000000021d088225 */ /* 0x002fc800078e0008 */
[----:B------:R1:W-:Y:S01]  /*181e0*/  STL [R1+0xc], R10 ;  /* 0x00000c0a01007387 */ /* 0x0003e20000100800 */
[----:B------:R-:W-:Y:S01]  /*181f0*/  @!P0 IMAD R2, R10, R2, RZ ;  /* 0x000000020a028224 */ /* 0x000fe200078e02ff */
[----:B--2---:R-:W-:-:S03]  /*18200*/  @!P0 LEA R6, P1, R8, R6, 0x2 ;  /* 0x0000000608068211 */ /* 0x004fc600078210ff */
[----:B------:R-:W-:-:S04]  /*18210*/  @!P0 IMAD R2, R29, R3, R2 ;  /* 0x000000031d028224 */ /* 0x000fc800078e0202 */
[----:B------:R-:W-:Y:S01]  /*18220*/  @!P0 IMAD.IADD R2, R9, 0x1, R2 ;  /* 0x0000000109028824 */ /* 0x000fe200078e0202 */
[----:B-1----:R-:W1:Y:S01]  /*18230*/  S2R R10, SR_TID.X ;  /* 0x00000000000a7919 */ /* 0x002e620000002100 */
[----:B------:R-:W-:-:S03]  /*18240*/  IMAD.U32 R3, RZ, RZ, UR39 ;  /* 0x00000027ff037e24 */ /* 0x000fc6000f8e00ff */
[----:B------:R-:W-:Y:S01]  /*18250*/  @!P0 LEA.HI.X R7, R8, R7, R2, 0x2, P1 ;  /* 0x0000000708078211 */ /* 0x000fe200008f1402 */
[----:B------:R-:W-:Y:S01]  /*18260*/  IMAD.MOV.U32 R2, RZ, RZ, RZ ;  /* 0x000000ffff027224 */ /* 0x000fe200078e00ff */
[----:B------:R-:W-:-:S05]  /*18270*/  ISETP.NE.AND P2, PT, R3, 0x3, PT ;  /* 0x000000030300780c */ /* 0x000fca0003f45270 */
[----:B------:R2:W5:Y:S01]  /*18280*/  @!P0 LDG.E R2, desc[UR42][R6.64] ;  /* 0x0000002a06028981 */ /* 0x000562000c1e1900 */
[----:B-1----:R-:W-:-:S05]  /*18290*/  IMAD.SHL.U32 R12, R10, 0x10, RZ ;  /* 0x000000100a0c7824 */ /* 0x002fca00078e00ff */
[----:B------:R-:W-:-:S04]  /*182a0*/  LOP3.LUT R12, R12, 0x10, RZ, 0xc0, !PT ;  /* 0x000000100c0c7812 */ /* 0x000fc800078ec0ff */
[C---:B0-----:R-:W-:Y:S02]  /*182b0*/  ISETP.GE.AND P3, PT, R12.reuse, R4, PT ;  /* 0x000000040c00720c */ /* 0x041fe40003f66270 */
[----:B------:R-:W-:-:S04]  /*182c0*/  LOP3.LUT R11, R12, 0x20, RZ, 0xfc, !PT ;  /* 0x000000200c0b7812 */ /* 0x000fc800078efcff */
[----:B------:R-:W-:-:S07]  /*182d0*/  ISETP.GE.AND P1, PT, R11, R4, PT ;  /* 0x000000040b00720c */ /* 0x000fce0003f26270 */
[----:B------:R-:W-:-:S04]  /*182e0*/  @P3 LOP3.LUT R23, R23, 0x4, RZ, 0xfc, !PT ;  /* 0x0000000417173812 */ /* 0x000fc800078efcff */
[----:B------:R-:W-:Y:S02]  /*182f0*/  LOP3.LUT R23, R23, 0xfffffff7, RZ, 0xc0, !PT ;  /* 0xfffffff717177812 */ /* 0x000fe400078ec0ff */
[----:B------:R-:W-:Y:S02]  /*18300*/  LOP3.LUT R10, R12, 0x40, RZ, 0xfc, !PT ;  /* 0x000000400c0a7812 */ /* 0x000fe400078efcff */
[----:B------:R-:W-:Y:S02]  /*18310*/  LOP3.LUT R23, R23, 0xfffffffd, RZ, 0xc0, !PT ;  /* 0xfffffffd17177812 */ /* 0x000fe400078ec0ff */
[----:B------:R-:W-:Y:S02]  /*18320*/  ISETP.GE.AND P0, PT, R10, R4, PT ;  /* 0x000000040a00720c */ /* 0x000fe40003f06270 */
[----:B------:R-:W-:-:S04]  /*18330*/  @P1 LOP3.LUT R23, R23, 0x2, RZ, 0xfc, !PT ;  /* 0x0000000217171812 */ /* 0x000fc800078efcff */
[----:B------:R-:W-:-:S04]  /*18340*/  @P2 LOP3.LUT R23, R23, 0x8, RZ, 0xfc, !PT ;  /* 0x0000000817172812 */ /* 0x000fc800078efcff */
[----:B------:R-:W-:-:S04]  /*18350*/  LOP3.LUT R23, R23, 0xfffffffe, RZ, 0xc0, !PT ;  /* 0xfffffffe17177812 */ /* 0x000fc800078ec0ff */
[----:B------:R-:W-:Y:S01]  /*18360*/  @P0 LOP3.LUT R23, R23, 0x1, RZ, 0xfc, !PT ;  /* 0x0000000117170812 */ /* 0x000fe200078efcff */
[----:B--2---:R-:W-:Y:S06]  /*18370*/  BRA.DIV UR4, `(.L_x_2378) ;  /* 0x0000004a04c87947 */ /* 0x004fec000b800000 */
.L_x_2500:
[----:B------:R-:W-:-:S05]  /*18380*/  SHF.R.S32.HI R3, RZ, 0x1f, R18 ;  /* 0x0000001fff037819 */ /* 0x000fca0000011412 */
[----:B------:R0:W-:Y:S01]  /*18390*/  STL [R1], R3 ;  /* 0x0000000301007387 */ /* 0x0001e20000100800 */
[----:B------:R-:W-:Y:S05]  /*183a0*/  @!P2 BRA `(.L_x_2379) ;  /* 0x000000000004a947 */ /* 0x000fea0003800000 */
[----:B------:R-:W-:Y:S01]  /*183b0*/  BPT.TRAP 0x1 ;  /* 0x000000040000795c */ /* 0x000fe20000300000 */
.L_x_2379:
        /* <DEDUP_REMOVED lines=8> */
.L_x_2501:
[----:B------:R-:W-:Y:S05]  /*18440*/  BSYNC B0 ;  /* 0x0000000000007941 */ /* 0x000fea0003800000 */
.L_x_2380:
[----:B------:R-:W2:Y:S01]  /*18450*/  LDL R8, [R1] ;  /* 0x0000000001087983 */ /* 0x000ea20000100800 */
[----:B------:R-:W-:-:S03]  /*18460*/  ULDC.64 UR4, c[0x0][0x328] ;  /* 0x0000ca0000047ab9 */ /* 0x000fc60000000a00 */
[----:B------:R-:W3:Y:S01]  /*18470*/  LDL R10, [R1+0x14] ;  /* 0x00001400010a7983 */ /* 0x000ee20000100800 */
[----:B0-----:R-:W-:Y:S01]  /*18480*/  IMAD R0, R20, UR4, RZ ;  /* 0x0000000414007c24 */ /* 0x001fe2000f8e02ff */
[----:B-----5:R-:W-:Y:S01]  /*18490*/  SHF.R.S32.HI R21, RZ, 0x1f, R2 ;  /* 0x0000001fff157819 */ /* 0x020fe20000011402 */
[----:B------:R-:W-:Y:S01]  /*184a0*/  IMAD.WIDE.U32 R6, R5, UR4, RZ ;  /* 0x0000000405067c25 */ /* 0x000fe2000f8e00ff */
[----:B------:R-:W-:-:S03]  /*184b0*/  ISETP.GE.AND P1, PT, R3, 0x1, PT ;  /* 0x000000010300780c */ /* 0x000fc60003f26270 */
        /* <DEDUP_REMOVED lines=25> */
[CC--:B-1----:R-:W-:Y:S02]  /*18650*/  ISETP.GE.AND P4, PT, R11.reuse, R12.reuse, PT ;  /* 0x0000000c0b00720c */ /* 0x0c2fe40003f86270 */
[----:B------:R-:W-:Y:S01]  /*18660*/  LOP3.LUT R13, R11, 0x20, RZ, 0xfc, !PT ;  /* 0x000000200b0d7812 */ /* 0x000fe200078efcff */
[----:B---3--:R-:W-:Y:S01]  /*18670*/  IMAD.X R7, RZ, RZ, R0, P0 ;  /* 0x000000ffff077224 */ /* 0x008fe200000e0600 */
[----:B------:R-:W-:Y:S01]  /*18680*/  ISETP.LT.OR P0, PT, R3, 0x1, P4 ;  /* 0x000000010300780c */ /* 0x000fe20002701670 */
[----:B------:R-:W-:Y:S01]  /*18690*/  IMAD.IADD R0, R22, 0x1, R10 ;  /* 0x0000000116007824 */ /* 0x000fe200078e020a */
[----:B------:R-:W-:Y:S02]  /*186a0*/  ISETP.GE.AND P2, PT, R13, R12, PT ;  /* 0x0000000c0d00720c */ /* 0x000fe40003f46270 */
[----:B------:R-:W-:-:S09]  /*186b0*/  LOP3.LUT R11, R11, 0x40, RZ, 0xfc, !PT ;  /* 0x000000400b0b7812 */ /* 0x000fd200078efcff */
        /* <DEDUP_REMOVED lines=8> */
.L_x_2507:
[----:B------:R-:W2:Y:S01]  /*18740*/  S2R R7, SR_TID.X ;  /* 0x0000000000077919 */ /* 0x000ea20000002100 */
[C---:B------:R-:W-:Y:S02]  /*18750*/  ISETP.LT.OR P4, PT, R3.reuse, 0x41, P4 ;  /* 0x000000410300780c */ /* 0x040fe40002781670 */
[C---:B------:R-:W-:Y:S02]  /*18760*/  ISETP.LT.OR P2, PT, R3.reuse, 0x41, P2 ;  /* 0x000000410300780c */ /* 0x040fe40001741670 */
[----:B------:R-:W-:Y:S02]  /*18770*/  ISETP.LT.OR P0, PT, R3, 0x41, P0 ;  /* 0x000000410300780c */ /* 0x000fe40000701670 */
[----:B--2---:R-:W-:-:S04]  /*18780*/  SHF.L.U32 R7, R7, 0x4, RZ ;  /* 0x0000000407077819 */ /* 0x004fc800000006ff */
        /* <DEDUP_REMOVED lines=11> */
.L_x_2383:
        /* <DEDUP_REMOVED lines=11> */
.L_x_2384:
[----:B------:R2:W-:Y:S01]  /*188f0*/  SYNCS.ARRIVE.TRANS64.A1T0 RZ, [R4+URZ+0x19c70], RZ ;  /* 0x019c70ff04ff79a7 */ /* 0x0005e2000810003f */
[----:B------:R-:W-:Y:S05]  /*18900*/  @!P4 BRA `(.L_x_2385) ;  /* 0x000000000004c947 */ /* 0x000fea0003800000 */
[----:B------:R-:W-:Y:S01]  /*18910*/  BPT.TRAP 0x1 ;  /* 0x000000040000795c */ /* 0x000fe20000300000 */
.L_x_2385:
[----:B------:R-:W3:Y:S01]  /*18920*/  LDL R3, [R1+0x34] ;  /* 0x0000340001037983 */ /* 0x000ee20000100800 */
[----:B------:R-:W-:Y:S01]  /*18930*/  BSSY B0, `(.L_x_2386) ;  /* 0x0000003000007945 */ /* 0x000fe20003800000 */
[----:B---3--:R-:W3:Y:S03]  /*18940*/  SYNCS.PHASECHK.TRANS64.TRYWAIT P0, [R4+URZ+0x19c40], R3 ;  /* 0x019c4003040075a7 */ /* 0x008ee6000800017f */
[----:B---3--:R-:W-:Y:S05]  /*18950*/  @!P0 BRA `(.L_x_2387) ;  /* 0x0000004800808947 */ /* 0x008fea0003800000 */
.L_x_2508:
[----:B------:R-:W-:Y:S05]  /*18960*/  BSYNC B0 ;  /* 0x0000000000007941 */ /* 0x000fea0003800000 */
.L_x_2386:
        /* <DEDUP_REMOVED lines=14> */
[----:B------:R-:W-:-:S04]  /*18a50*/  IMAD.MOV.U32 R2, RZ, RZ, R6 ;  /* 0x000000ffff027224 */ /* 0x000fc800078e0006 */
        /* <DEDUP_REMOVED lines=29> */
.L_x_2514:
        /* <DEDUP_REMOVED lines=10> */
.L_x_2389:
        /* <DEDUP_REMOVED lines=11> */
.L_x_2390:
[----:B------:R0:W5:Y:S01]  /*18d80*/  LDL.LU R5, [R1+0x30] ;  /* 0x0000300001057983 */ /* 0x0001620000300800 */
[----:B------:R0:W-:Y:S03]  /*18d90*/  SYNCS.ARRIVE.TRANS64.A1T0 RZ, [R4+URZ+0x19c30], RZ ;  /* 0x019c30ff04ff79a7 */ /* 0x0001e6000810003f */
[----:B------:R0:W5:Y:S02]  /*18da0*/  LDL.LU R3, [R1+0x3c] ;  /* 0x00003c0001037983 */ /* 0x0001640000300800 */
[----:B------:R-:W-:Y:S05]  /*18db0*/  WARPSYNC.ALL ;  /* 0x0000000000007948 */ /* 0x000fea0003800000 */
[----:B------:R-:W-:Y:S01]  /*18dc0*/  ULDC.64 UR4, c[0x0][0x298] ;  /* 0x0000a60000047ab9 */ /* 0x000fe20000000a00 */
[----:B------:R-:W-:Y:S01]  /*18dd0*/  ULDC.64 UR6, c[0x0][0xa00] ;  /* 0x0002800000067ab9 */ /* 0x000fe20000000a00 */
[----:B------:R-:W-:Y:S01]  /*18de0*/  VIADD R0, R22, 0xf000 ;  /* 0x0000f00016007836 */ /* 0x000fe20000000000 */
[----:B------:R-:W-:Y:S01]  /*18df0*/  BAR.SYNC.DEFER_BLOCKING 0x8, 0x200 ;  /* 0x0208000000007b1d */ /* 0x000fe20000010000 */
[----:B------:R-:W-:-:S03]  /*18e00*/  ISETP.NE.U32.AND P0, PT, RZ, UR6, PT ;  /* 0x00000006ff007c0c */ /* 0x000fc6000bf05070 */
[----:B------:R-:W-:Y:S02]  /*18e10*/  LOP3.LUT P1, RZ, R0, 0x9f, RZ, 0xc0, !PT ;  /* 0x0000009f00ff7812 */ /* 0x000fe4000782c0ff */
[----:B------:R-:W-:Y:S01]  /*18e20*/  ISETP.NE.AND.EX P0, PT, RZ, UR7, PT, P0 ;  /* 0x00000007ff007c0c */ /* 0x000fe2000bf05300 */
[----:B------:R-:W-:Y:S03]  /*18e30*/  BSSY B6, `(.L_x_2391) ;  /* 0x000001c000067945 */ /* 0x000fe60003800000 */
        /* <DEDUP_REMOVED lines=27> */
.L_x_2392:
[----:B------:R-:W-:Y:S05]  /*18ff0*/  BSYNC B6 ;  /* 0x0000000000067941 */ /* 0x000fea0003800000 */
.L_x_2391:
        /* <DEDUP_REMOVED lines=107> */
.L_x_2521:
        /* <DEDUP_REMOVED lines=12> */
.L_x_2395:
[----:B------:R-:W-:Y:S05]  /*19770*/  BSYNC B0 ;  /* 0x0000000000007941 */ /* 0x000fea0003800000 */
.L_x_2394:
[----:B------:R-:W-:Y:S01]  /*19780*/  NOP ;  /* 0x0000000000007918 */ /* 0x000fe20000000000 */
[----:B------:R-:W-:-:S13]  /*19790*/  PLOP3.LUT P0, PT, PT, PT, PT, 0x80, 0x0 ;  /* 0x000000000000781c */ /* 0x000fda0003f0f070 */
.L_x_2396:
[----:B------:R-:W-:Y:S02]  /*197a0*/  PLOP3.LUT P1, PT, P1, P0, PT, 0xa2, 0x0 ;  /* 0x000000000000781c */ /* 0x000fe40000f21472 */
[----:B------:R-:W-:-:S08]  /*197b0*/  @P0 R2UR P1, UR4, R22 ;  /* 0x00000000160402ca */ /* 0x000fd00000020000 */
[----:B------:R-:W-:-:S05]  /*197c0*/  @P0 PLOP3.LUT P0, PT, P1, PT, PT, 0x80, 0x0 ;  /* 0x000000000000081c */ /* 0x000fca0000f0f070 */
[----:B------:R-:W-:Y:S01]  /*197d0*/  @!P1 SYNCS.ARRIVE.TRANS64.RED.A0T1 RZ, [UR4+0x19c00], RZ ;  /* 0x019c00ffffff99a7 */ /* 0x000fe20008200404 */
[----:B------:R-:W-:Y:S07]  /*197e0*/  @!P1 ARRIVES.LDGSTSBAR.64.TRANSCNT [UR4+0x19c00] ;  /* 0x019c0000ff0099b0 */ /* 0x000fee0008000a84 */
[----:B------:R-:W-:Y:S05]  /*197f0*/  @P0 BRA.U.ANY `(.L_x_2396) ;  /* 0xfffffffd00e80947 */ /* 0x000fea000393ffff */
[----:B--23--:R-:W2:Y:S02]  /*19800*/  LDL.LU R2, [R1+0x44] ;  /* 0x0000440001027983 */ /* 0x00cea40000300800 */
[----:B--2---:R-:W-:-:S04]  /*19810*/  IADD3 R2, R2, 0x1, RZ ;  /* 0x0000000102027810 */ /* 0x004fc80007ffe0ff */
[----:B------:R-:W-:Y:S01]  /*19820*/  LEA.HI R0, R2, R2, RZ, 0x1 ;  /* 0x0000000202007211 */ /* 0x000fe200078f08ff */
[----:B------:R2:W-:Y:S03]  /*19830*/  STL [R1+0x44], R2 ;  /* 0x0000440201007387 */ /* 0x0005e60000100800 */
        /* <DEDUP_REMOVED lines=8> */
.L_x_2522:
[----:B------:R-:W-:Y:S05]  /*198c0*/  BSYNC B0 ;  /* 0x0000000000007941 */ /* 0x000fea0003800000 */
.L_x_2397:
[----:B------:R-:W3:Y:S02]  /*198d0*/  LDL R2, [R1+0x28] ;  /* 0x0000280001027983 */ /* 0x000ee40000100800 */
[----:B---3--:R-:W-:-:S13]  /*198e0*/  ISETP.GE.AND P0, PT, R2, 0x2, PT ;  /* 0x000000020200780c */ /* 0x008fda0003f06270 */
[----:B------:R-:W-:Y:S05]  /*198f0*/  @!P0 BRA `(.L_x_2399) ;  /* 0x0000001000508947 */ /* 0x000fea0003800000 */
[----:B------:R-:W-:Y:S02]  /*19900*/  VIADD R20, R2, 0xfffffffe ;  /* 0xfffffffe02147836 */ /* 0x000fe40000000000 */
[----:B------:R-:W-:Y:S02]  /*19910*/  IMAD.MOV.U32 R4, RZ, RZ, R24 ;  /* 0x000000ffff047224 */ /* 0x000fe400078e0018 */
[----:B------:R-:W-:-:S07]  /*19920*/  IMAD.MOV.U32 R6, RZ, RZ, R27 ;  /* 0x000000ffff067224 */ /* 0x000fce00078e001b */
.L_x_2419:
[----:B0--3--:R-:W3:Y:S01]  /*19930*/  LDL R9, [R1+0x8] ;  /* 0x0000080001097983 */ /* 0x009ee20000100800 */
[----:B0-----:R-:W0:Y:S03]  /*19940*/  LDC R7, c[0x0][0x430] ;  /* 0x00010c00ff077b82 */ /* 0x001e260000000800 */
        /* <DEDUP_REMOVED lines=40> */
.L_x_2400:
[----:B------:R-:W-:Y:S01]  /*19bd0*/  IMAD R0, R24, 0x8, R22 ;  /* 0x0000000818007824 */ /* 0x000fe200078e0216 */
[----:B------:R-:W-:Y:S01]  /*19be0*/  SHF.L.U32 R10, R27, 0x1f, RZ ;  /* 0x0000001f1b0a7819 */ /* 0x000fe200000006ff */
[----:B------:R-:W-:Y:S01]  /*19bf0*/  BSSY B0, `(.L_x_2401) ;  /* 0x0000004000007945 */ /* 0x000fe20003800000 */
[----:B------:R-:W-:Y:S02]  /*19c00*/  SHF.R.S32.HI R9, RZ, 0x1f, R7 ;  /* 0x0000001fff097819 */ /* 0x000fe40000011407 */
[----:B------:R-:W0:Y:S02]  /*19c10*/  SYNCS.PHASECHK.TRANS64.TRYWAIT P0, [R0+URZ+0x19c80], R10 ;  /* 0x019c800a000075a7 */ /* 0x000e24000800017f */
[----:B0-----:R-:W-:Y:S05]  /*19c20*/  @!P0 BRA `(.L_x_2402) ;  /* 0x0000003c008c8947 */ /* 0x001fea0003800000 */
.L_x_2523:
[----:B------:R-:W-:Y:S05]  /*19c30*/  BSYNC B0 ;  /* 0x0000000000007941 */ /* 0x000fea0003800000 */
.L_x_2401:
        /* <DEDUP_REMOVED lines=46> */
.L_x_2529:
        /* <DEDUP_REMOVED lines=13> */
.L_x_2404:
        /* <DEDUP_REMOVED lines=11> */
.L_x_2405:
[----:B------:R2:W-:Y:S01]  /*1a0a0*/  SYNCS.ARRIVE.TRANS64.A1T0 RZ, [R0+URZ+0x19c70], RZ ;  /* 0x019c70ff00ff79a7 */ /* 0x0005e2000810003f */
[----:B------:R-:W-:Y:S05]  /*1a0b0*/  @!P3 BRA `(.L_x_2406) ;  /* 0x000000000004b947 */ /* 0x000fea0003800000 */
[----:B------:R-:W-:Y:S01]  /*1a0c0*/  BPT.TRAP 0x1 ;  /* 0x000000040000795c */ /* 0x000fe20000300000 */
.L_x_2406:
[----:B------:R-:W3:Y:S01]  /*1a0d0*/  SYNCS.PHASECHK.TRANS64.TRYWAIT P0, [R0+URZ+0x19c40], R10 ;  /* 0x019c400a000075a7 */ /* 0x000ee2000800017f */
[----:B------:R-:W-:Y:S04]  /*1a0e0*/  BSSY B0, `(.L_x_2407) ;  /* 0x0000002000007945 */ /* 0x000fe80003800000 */
[----:B---3--:R-:W-:Y:S05]  /*1a0f0*/  @!P0 BRA `(.L_x_2408) ;  /* 0x0000003c00188947 */ /* 0x008fea0003800000 */
.L_x_2530:
[----:B------:R-:W-:Y:S05]  /*1a100*/  BSYNC B0 ;  /* 0x0000000000007941 */ /* 0x000fea0003800000 */
.L_x_2407:
        /* <DEDUP_REMOVED lines=40> */
.L_x_2536:
        /* <DEDUP_REMOVED lines=10> */
.L_x_2410:
        /* <DEDUP_REMOVED lines=11> */
.L_x_2411:
[----:B------:R2:W-:Y:S02]  /*1a4e0*/  SYNCS.ARRIVE.TRANS64.A1T0 RZ, [R0+URZ+0x19c30], RZ ;  /* 0x019c30ff00ff79a7 */ /* 0x0005e4000810003f */
[----:B--23--:R-:W-:-:S05]  /*1a4f0*/  IMAD.U32 R0, RZ, RZ, UR36 ;  /* 0x00000024ff007e24 */ /* 0x00cfca000f8e00ff */
[----:B------:R-:W-:-:S13]  /*1a500*/  ISETP.NE.AND P0, PT, R0, 0x3, PT ;  /* 0x000000030000780c */ /* 0x000fda0003f05270 */
[----:B------:R-:W-:Y:S05]  /*1a510*/  @!P0 BRA `(.L_x_2412) ;  /* 0x0000000000048947 */ /* 0x000fea0003800000 */
[----:B------:R-:W-:Y:S01]  /*1a520*/  BPT.TRAP 0x1 ;  /* 0x000000040000795c */ /* 0x000fe20000300000 */
.L_x_2412:
[----:B------:R-:W-:Y:S01]  /*1a530*/  LOP3.LUT R0, R6, 0x1, RZ, 0x3c, !PT ;  /* 0x0000000106007812 */ /* 0x000fe200078e3cff */
[----:B------:R-:W-:Y:S01]  /*1a540*/  IMAD R2, R4, 0x8, R22 ;  /* 0x0000000804027824 */ /* 0x000fe200078e0216 */
[----:B------:R-:W-:Y:S02]  /*1a550*/  BSSY B0, `(.L_x_2413) ;  /* 0x0000004000007945 */ /* 0x000fe40003800000 */
[----:B------:R-:W-:-:S04]  /*1a560*/  SHF.L.U32 R0, R0, 0x1f, RZ ;  /* 0x0000001f00007819 */ /* 0x000fc800000006ff */
[----:B------:R-:W0:Y:S02]  /*1a570*/  SYNCS.PHASECHK.TRANS64.TRYWAIT P2, [R2+URZ+0x19c70], R0 ;  /* 0x019c7000020075a7 */ /* 0x000e24000804017f */
[----:B0-----:R-:W-:Y:S05]  /*1a580*/  @!P2 BRA `(.L_x_2414) ;  /* 0x0000003800a0a947 */ /* 0x001fea0003800000 */
.L_x_2537:
[----:B------:R-:W-:Y:S05]  /*1a590*/  BSYNC B0 ;  /* 0x0000000000007941 */ /* 0x000fea0003800000 */
.L_x_2413:
[----:B------:R-:W-:-:S05]  /*1a5a0*/  IMAD.U32 R3, RZ, RZ, UR39 ;  /* 0x00000027ff037e24 */ /* 0x000fca000f8e00ff */
[----:B------:R-:W-:-:S13]  /*1a5b0*/  ISETP.NE.AND P2, PT, R3, 0x3, PT ;  /* 0x000000030300780c */ /* 0x000fda0003f45270 */
[----:B------:R-:W-:Y:S05]  /*1a5c0*/  @!P2 BRA `(.L_x_2415) ;  /* 0x000000000004a947 */ /* 0x000fea0003800000 */
[----:B------:R-:W-:Y:S01]  /*1a5d0*/  BPT.TRAP 0x1 ;  /* 0x000000040000795c */ /* 0x000fe20000300000 */
.L_x_2415:
[----:B0-----:R-:W-:Y:S01]  /*1a5e0*/  SHF.L.U32 R0, R6, 0x1f, RZ ;  /* 0x0000001f06007819 */ /* 0x001fe200000006ff */
[----:B------:R-:W-:-:S03]  /*1a5f0*/  IMAD R3, R4, 0x3000, RZ ;  /* 0x0000300004037824 */ /* 0x000fc600078e02ff */
[----:B------:R-:W0:Y:S02]  /*1a600*/  SYNCS.PHASECHK.TRANS64.TRYWAIT P2, [R2+URZ+0x19c60], R0 ;  /* 0x019c6000020075a7 */ /* 0x000e24000804017f */
[----:B0-----:R-:W-:Y:S05]  /*1a610*/  @!P2 BRA `(.L_x_2416) ;  /* 0x000000380090a947 */ /* 0x001fea0003800000 */
.L_x_2538:
        /* <DEDUP_REMOVED lines=55> */
.L_x_2417:
[----:B-1----:R1:W-:Y:S01]  /*1a990*/  SYNCS.ARRIVE.TRANS64.A1T0 RZ, [R2+URZ+0x19c50], RZ ;  /* 0x019c50ff02ff79a7 */ /* 0x0023e2000810003f */
[----:B------:R-:W-:Y:S06]  /*1a9a0*/  BAR.SYNC.DEFER_BLOCKING 0x2, 0x80 ;  /* 0x0082000000007b1d */ /* 0x000fec0000010000 */
[----:B------:R-:W-:Y:S05]  /*1a9b0*/  @!P0 BRA `(.L_x_2418) ;  /* 0x0000000000048947 */ /* 0x000fea0003800000 */
[----:B------:R-:W-:Y:S01]  /*1a9c0*/  BPT.TRAP 0x1 ;  /* 0x000000040000795c */ /* 0x000fe20000300000 */
.L_x_2418:
[----:B------:R-:W2:Y:S01]  /*1a9d0*/  LDL R0, [R1+0x10] ;  /* 0x0000100001007983 */ /* 0x000ea20000100800 */
[----:B-1----:R-:W-:Y:S02]  /*1a9e0*/  VIADD R2, R2, 0x19c80 ;  /* 0x00019c8002027836 */ /* 0x002fe40000000000 */
[----:B------:R-:W-:Y:S02]  /*1a9f0*/  IMAD.MOV.U32 R4, RZ, RZ, R24 ;  /* 0x000000ffff047224 */ /* 0x000fe400078e0018 */
[----:B------:R-:W-:Y:S01]  /*1aa00*/  IMAD.MOV.U32 R6, RZ, RZ, R27 ;  /* 0x000000ffff067224 */ /* 0x000fe200078e001b */
[----:B--2---:R-:W-:-:S04]  /*1aa10*/  PRMT R2, R0, 0x654, R2 ;  /* 0x0000065400027816 */ /* 0x004fc80000000002 */
[----:B------:R3:W-:Y:S01]  /*1aa20*/  SYNCS.ARRIVE.TRANS64.RED.A1T0 RZ, [R2+URZ], RZ ;  /* 0x000000ff02ff79a7 */ /* 0x0007e2000810043f */
[----:B------:R-:W-:Y:S05]  /*1aa30*/  @P1 BRA `(.L_x_2419) ;  /* 0xffffffec00bc1947 */ /* 0x000fea000383ffff */
.L_x_2399:
[----:B--2---:R-:W3:Y:S01]  /*1aa40*/  S2R R0, SR_TID.X ;  /* 0x0000000000007919 */ /* 0x004ee20000002100 */
[----:B------:R-:W-:Y:S01]  /*1aa50*/  BSSY B0, `(.L_x_2420) ;  /* 0x0000012000007945 */ /* 0x000fe20003800000 */
[----:B---3--:R-:W-:Y:S02]  /*1aa60*/  LOP3.LUT R2, R0, 0x7f, RZ, 0xc0, !PT ;  /* 0x0000007f00027812 */ /* 0x008fe400078ec0ff */
[----:B------:R-:W-:Y:S02]  /*1aa70*/  MOV R0, UR36 ;  /* 0x0000002400007c02 */ /* 0x000fe40008000f00 */
        /* <DEDUP_REMOVED lines=15> */
.L_x_2421:
[----:B------:R-:W-:Y:S05]  /*1ab70*/  BSYNC B0 ;  /* 0x0000000000007941 */ /* 0x000fea0003800000 */
.L_x_2420:
[----:B------:R-:W-:Y:S05]  /*1ab80*/  @!P0 BRA `(.L_x_2422) ;  /* 0x0000000000048947 */ /* 0x000fea0003800000 */
[----:B------:R-:W-:Y:S01]  /*1ab90*/  BPT.TRAP 0x1 ;  /* 0x000000040000795c */ /* 0x000fe20000300000 */
.L_x_2422:
[----:B------:R-:W-:Y:S01]  /*1aba0*/  LOP3.LUT R0, R27, 0x1, RZ, 0x3c, !PT ;  /* 0x000000011b007812 */ /* 0x000fe200078e3cff */
[----:B01----:R-:W-:Y:S01]  /*1abb0*/  IMAD R3, R24, 0x8, R22 ;  /* 0x0000000818037824 */ /* 0x003fe200078e0216 */
[----:B------:R-:W-:Y:S02]  /*1abc0*/  BSSY B0, `(.L_x_2423) ;  /* 0x0000004000007945 */ /* 0x000fe40003800000 */
[----:B------:R-:W-:-:S04]  /*1abd0*/  SHF.L.U32 R0, R0, 0x1f, RZ ;  /* 0x0000001f00007819 */ /* 0x000fc800000006ff */
[----:B------:R-:W0:Y:S02]  /*1abe0*/  SYNCS.PHASECHK.TRANS64.TRYWAIT P1, [R3+URZ+0x19c70], R0 ;  /* 0x019c7000030075a7 */ /* 0x000e24000802017f */
[----:B0-----:R-:W-:Y:S05]  /*1abf0*/  @!P1 BRA `(.L_x_2424) ;  /* 0x00000034002c9947 */ /* 0x001fea0003800000 */
.L_x_2539:
[----:B------:R-:W-:Y:S05]  /*1ac00*/  BSYNC B0 ;  /* 0x0000000000007941 */ /* 0x000fea0003800000 */
.L_x_2423:
[----:B------:R-:W-:-:S05]  /*1ac10*/  IMAD.U32 R2, RZ, RZ, UR39 ;  /* 0x00000027ff027e24 */ /* 0x000fca000f8e00ff */
[----:B------:R-:W-:-:S13]  /*1ac20*/  ISETP.NE.AND P1, PT, R2, 0x3, PT ;  /* 0x000000030200780c */ /* 0x000fda0003f25270 */
[----:B------:R-:W-:Y:S05]  /*1ac30*/  @!P1 BRA `(.L_x_2425) ;  /* 0x0000000000049947 */ /* 0x000fea0003800000 */
[----:B------:R-:W-:Y:S01]  /*1ac40*/  BPT.TRAP 0x1 ;  /* 0x000000040000795c */ /* 0x000fe20000300000 */
.L_x_2425:
[----:B0-----:R-:W-:-:S04]  /*1ac50*/  SHF.L.U32 R0, R27, 0x1f, RZ ;  /* 0x0000001f1b007819 */ /* 0x001fc800000006ff */
[----:B------:R-:W0:Y:S02]  /*1ac60*/  SYNCS.PHASECHK.TRANS64.TRYWAIT P1, [R3+URZ+0x19c60], R0 ;  /* 0x019c6000030075a7 */ /* 0x000e24000802017f */
[----:B0-----:R-:W-:Y:S05]  /*1ac70*/  @!P1 BRA `(.L_x_2426) ;  /* 0x0000003400209947 */ /* 0x001fea0003800000 */
.L_x_2540:
        /* <DEDUP_REMOVED lines=56> */
.L_x_2427:
[----:B-1----:R1:W-:Y:S01]  /*1b000*/  SYNCS.ARRIVE.TRANS64.A1T0 RZ, [R3+URZ+0x19c50], RZ ;  /* 0x019c50ff03ff79a7 */ /* 0x0023e2000810003f */
[----:B------:R-:W-:Y:S06]  /*1b010*/  BAR.SYNC.DEFER_BLOCKING 0x2, 0x80 ;  /* 0x0082000000007b1d */ /* 0x000fec0000010000 */
[----:B------:R-:W-:Y:S05]  /*1b020*/  @!P0 BRA `(.L_x_2428) ;  /* 0x0000000000048947 */ /* 0x000fea0003800000 */
[----:B------:R-:W-:Y:S01]  /*1b030*/  BPT.TRAP 0x1 ;  /* 0x000000040000795c */ /* 0x000fe20000300000 */
.L_x_2428:
        /* <DEDUP_REMOVED lines=9> */
.L_x_2369:
[----:B------:R-:W-:-:S13]  /*1b0d0*/  LOP3.LUT P0, RZ, R23, 0x10, RZ, 0xc0, !PT ;  /* 0x0000001017ff7812 */ /* 0x000fda000780c0ff */
[----:B------:R-:W-:Y:S05]  /*1b0e0*/  @!P0 BRA `(.L_x_2429) ;  /* 0x0000000000288947 */ /* 0x000fea0003800000 */
[----:B------:R-:W-:Y:S05]  /*1b0f0*/  WARPSYNC.ALL ;  /* 0x0000000000007948 */ /* 0x000fea0003800000 */
[----:B------:R-:W3:Y:S08]  /*1b100*/  S2UR UR4, SR_CgaCtaId ;  /* 0x00000000000479c3 */ /* 0x000ef00000008800 */
[----:B------:R-:W-:Y:S01]  /*1b110*/  BAR.SYNC.DEFER_BLOCKING 0x5, 0x200 ;  /* 0x0148000000007b1d */ /* 0x000fe20000010000 */
[----:B--2---:R-:W-:Y:S01]  /*1b120*/  MOV R22, 0x400 ;  /* 0x0000040000167802 */ /* 0x004fe20000000f00 */
[----:B---3--:R-:W-:-:S05]  /*1b130*/  IMAD.U32 R0, RZ, RZ, UR4 ;  /* 0x00000004ff007e24 */ /* 0x008fca000f8e00ff */
[----:B------:R-:W-:Y:S01]  /*1b140*/  LEA R22, R0, R22, 0x18 ;  /* 0x0000001600167211 */ /* 0x000fe200078ec0ff */
[----:B------:R2:W-:Y:S04]  /*1b150*/  STL [R1+0x10], R0 ;  /* 0x0000100001007387 */ /* 0x0005e80000100800 */
[----:B------:R2:W3:Y:S01]  /*1b160*/  LDS.128 R16, [R22+0x19cd0] ;  /* 0x019cd00016107984 */ /* 0x0004e20000000c00 */
[----:B------:R-:W-:Y:S06]  /*1b170*/  BAR.ARV 0x4, 0x200 ;  /* 0x0108000000007b1d */ /* 0x000fec0000002000 */
[----:B------:R-:W-:Y:S05]  /*1b180*/  BRA `(.L_x_2430) ;  /* 0x0000000800d47947 */ /* 0x000fea0003800000 */
.L_x_2429:
[----:B------:R-:W3:Y:S01]  /*1b190*/  S2R R0, SR_TID.X ;  /* 0x0000000000007919 */ /* 0x000ee20000002100 */
[----:B------:R-:W-:Y:S01]  /*1b1a0*/  UMOV UR4, 0xffffffff ;  /* 0xffffffff00047882 */ /* 0x000fe20000000000 */
[----:B---3--:R-:W-:-:S04]  /*1b1b0*/  LOP3.LUT R4, R0, 0x1f, RZ, 0xc0, !PT ;  /* 0x0000001f00047812 */ /* 0x008fc800078ec0ff */
[----:B------:R-:W-:Y:S01]  /*1b1c0*/  ISETP.NE.AND P0, PT, R4, 0x1f, PT ;  /* 0x0000001f0400780c */ /* 0x000fe20003f05270 */
[----:B------:R-:W-:-:S12]  /*1b1d0*/  BRA.DIV UR4, `(.L_x_2431) ;  /* 0x0000002e04dc7947 */ /* 0x000fd8000b800000 */
[----:B--2---:R-:W-:Y:S01]  /*1b1e0*/  IMAD.IADD R5, R19, 0x1, R4 ;  /* 0x0000000113057824 */ /* 0x004fe200078e0204 */
[----:B------:R-:W-:-:S04]  /*1b1f0*/  ULDC UR4, c[0x0][0xc3c] ;  /* 0x00030f0000047ab9 */ /* 0x000fc80000000800 */
[----:B------:R-:W-:-:S13]  /*1b200*/  ISETP.GE.OR P1, PT, R5, UR4, !P0 ;  /* 0x0000000405007c0c */ /* 0x000fda000c726670 */
[----:B01----:R-:W0:Y:S02]  /*1b210*/  @!P1 LDC.64 R2, c[0x0][0xc80] ;  /* 0x00032000ff029b82 */ /* 0x003e240000000a00 */
        /* <DEDUP_REMOVED lines=27> */
.L_x_2550:
[----:B------:R-:W-:Y:S02]  /*1b3d0*/  ULDC UR4, c[0x0][0xc38] ;  /* 0x00030e0000047ab9 */ /* 0x000fe40000000800 */
[----:B------:R-:W-:-:S04]  /*1b3e0*/  IMAD.U32 R4, RZ, RZ, UR4 ;  /* 0x00000004ff047e24 */ /* 0x000fc8000f8e00ff */
[----:B-1----:R-:W-:-:S04]  /*1b3f0*/  IMAD R5, R14, R4, RZ ;  /* 0x000000040e057224 */ /* 0x002fc800078e02ff */
[----:B------:R-:W-:-:S05]  /*1b400*/  IMAD.IADD R16, R16, 0x1, R5 ;  /* 0x0000000110107824 */ /* 0x000fca00078e0205 */
[----:B------:R-:W-:-:S13]  /*1b410*/  ISETP.GT.AND P6, PT, R16, R0, PT ;  /* 0x000000001000720c */ /* 0x000fda0003fc4270 */
[----:B------:R-:W-:Y:S05]  /*1b420*/  @P6 BRA `(.L_x_2432) ;  /* 0x00000000009c6947 */ /* 0x000fea0003800000 */
.L_x_2437:
        /* <DEDUP_REMOVED lines=14> */
.L_x_2435:
[----:B------:R-:W-:Y:S05]  /*1b510*/  BSYNC B0 ;  /* 0x0000000000007941 */ /* 0x000fea0003800000 */
.L_x_2434:
        /* <DEDUP_REMOVED lines=18> */
.L_x_2558:
[----:B------:R-:W-:Y:S02]  /*1b640*/  ULDC UR4, c[0x0][0xc38] ;  /* 0x00030e0000047ab9 */ /* 0x000fe40000000800 */
[----:B------:R-:W-:-:S04]  /*1b650*/  IMAD.U32 R4, RZ, RZ, UR4 ;  /* 0x00000004ff047e24 */ /* 0x000fc8000f8e00ff */
[----:B-1----:R-:W-:-:S04]  /*1b660*/  IMAD R5, R14, R4, RZ ;  /* 0x000000040e057224 */ /* 0x002fc800078e02ff */
[----:B------:R-:W-:-:S05]  /*1b670*/  IMAD.IADD R16, R5, 0x1, R16 ;  /* 0x0000000105107824 */ /* 0x000fca00078e0210 */
[----:B------:R-:W-:-:S13]  /*1b680*/  ISETP.GT.AND P6, PT, R16, R0, PT ;  /* 0x000000001000720c */ /* 0x000fda0003fc4270 */
[----:B------:R-:W-:Y:S05]  /*1b690*/  @!P6 BRA `(.L_x_2437) ;  /* 0xfffffffc0064e947 */ /* 0x000fea000383ffff */
.L_x_2432:
        /* <DEDUP_REMOVED lines=8> */
.L_x_2562:
[----:B------:R-:W-:Y:S01]  /*1b720*/  ISETP.NE.AND P0, PT, R5, RZ, PT ;  /* 0x000000ff0500720c */ /* 0x000fe20003f05270 */
[----:B------:R-:W-:-:S12]  /*1b730*/  IMAD.MOV.U32 R5, RZ, RZ, RZ ;  /* 0x000000ffff057224 */ /* 0x000fd800078e00ff */
[----:B------:R-:W-:Y:S05]  /*1b740*/  @!P0 BRA `(.L_x_2439) ;  /* 0x0000000000108947 */ /* 0x000fea0003800000 */
[----:B------:R-:W-:Y:S01]  /*1b750*/  UMOV UR4, 0xffffffff ;  /* 0xffffffff00047882 */ /* 0x000fe20000000000 */
[----:B------:R-:W-:Y:S02]  /*1b760*/  VIADD R12, R6, 0xffffffff ;  /* 0xffffffff060c7836 */ /* 0x000fe40000000000 */
[----:B------:R-:W-:Y:S05]  /*1b770*/  BRA.DIV UR4, `(.L_x_2440) ;  /* 0x0000003204a07947 */ /* 0x000fea000b800000 */
[----:B------:R3:W4:Y:S02]  /*1b780*/  SHFL.IDX PT, R5, R3, R12, 0x1f ;  /* 0x00001f0c03057589 */ /* 0x00072400000e0000 */
.L_x_2439:
        /* <DEDUP_REMOVED lines=29> */
[----:B------:R-:W-:Y:S02]  /*1b960*/  @!P2 IADD3 R2, -R2, RZ, RZ ;  /* 0x000000ff0202a210 */ /* 0x000fe40007ffe1ff */
        /* <DEDUP_REMOVED lines=36> */
.L_x_2433:
[----:B------:R-:W-:Y:S01]  /*1bbb0*/  UMOV UR4, URZ ;  /* 0x0000003f00047c82 */ /* 0x000fe20008000000 */
[----:B------:R-:W-:Y:S01]  /*1bbc0*/  UMOV UR5, URZ ;  /* 0x0000003f00057c82 */ /* 0x000fe20008000000 */
[----:B------:R-:W-:Y:S01]  /*1bbd0*/  ULDC UR6, c[0x0][0xc3c] ;  /* 0x00030f0000067ab9 */ /* 0x000fe20000000800 */
[----:B------:R-:W-:Y:S02]  /*1bbe0*/  IMAD.MOV.U32 R16, RZ, RZ, R0 ;  /* 0x000000ffff107224 */ /* 0x000fe400078e0000 */
[----:B------:R-:W-:Y:S02]  /*1bbf0*/  IMAD.U32 R17, RZ, RZ, UR4 ;  /* 0x00000004ff117e24 */ /* 0x000fe4000f8e00ff */
[----:B------:R-:W-:Y:S02]  /*1bc00*/  IMAD.U32 R18, RZ, RZ, UR5 ;  /* 0x00000005ff127e24 */ /* 0x000fe4000f8e00ff */
[----:B------:R-:W-:-:S07]  /*1bc10*/  IMAD.U32 R19, RZ, RZ, UR6 ;  /* 0x00000006ff137e24 */ /* 0x000fce000f8e00ff */
.L_x_2441:
        /* <DEDUP_REMOVED lines=12> */
.L_x_2430:
[----:B------:R-:W-:Y:S02]  /*1bce0*/  ULDC UR4, c[0x0][0xc3c] ;  /* 0x00030f0000047ab9 */ /* 0x000fe40000000800 */
[----:B---3--:R-:W-:-:S13]  /*1bcf0*/  ISETP.GE.AND P0, PT, R19, UR4, PT ;  /* 0x0000000413007c0c */ /* 0x008fda000bf06270 */
[----:B------:R-:W-:Y:S05]  /*1bd00*/  @!P0 BRA `(.L_x_2442) ;  /* 0xffffff9c00e88947 */ /* 0x000fea000383ffff */
[----:B------:R-:W-:Y:S05]  /*1bd10*/  BSYNC B7 ;  /* 0x0000000000077941 */ /* 0x000fea0003800000 */
.L_x_2324:
[----:B--2---:R-:W2:Y:S01]  /*1bd20*/  LDL.LU R0, [R1+0x44] ;  /* 0x0000440001007983 */ /* 0x004ea20000300800 */
[----:B------:R-:W-:Y:S01]  /*1bd30*/  BSSY B0, `(.L_x_2443) ;  /* 0x000000b000007945 */ /* 0x000fe20003800000 */
[----:B------:R-:W3:Y:S01]  /*1bd40*/  S2R R5, SR_CgaCtaId ;  /* 0x0000000000057919 */ /* 0x000ee20000008800 */
[----:B--2---:R-:W-:-:S05]  /*1bd50*/  VIADD R0, R0, 0x1 ;  /* 0x0000000100007836 */ /* 0x004fca0000000000 */
[----:B0---4-:R-:W-:-:S04]  /*1bd60*/  LEA.HI R2, R0, R0, RZ, 0x1 ;  /* 0x0000000000027211 */ /* 0x011fc800078f08ff */
[----:B-1----:R-:W-:Y:S02]  /*1bd70*/  LOP3.LUT R3, R2, 0xfffffffe, RZ, 0xc0, !PT ;  /* 0xfffffffe02037812 */ /* 0x002fe400078ec0ff */
[----:B------:R-:W-:-:S03]  /*1bd80*/  MOV R2, 0x400 ;  /* 0x0000040000027802 */ /* 0x000fc60000000f00 */
[----:B------:R-:W-:Y:S01]  /*1bd90*/  IMAD.IADD R0, R0, 0x1, -R3 ;  /* 0x0000000100007824 */ /* 0x000fe200078e0a03 */
[----:B---3--:R-:W-:-:S04]  /*1bda0*/  LEA R5, R5, R2, 0x18 ;  /* 0x0000000205057211 */ /* 0x008fc800078ec0ff */
[----:B------:R-:W-:-:S04]  /*1bdb0*/  SHF.L.U32 R0, R0, 0x1f, RZ ;  /* 0x0000001f00007819 */ /* 0x000fc800000006ff */
[----:B------:R-:W0:Y:S02]  /*1bdc0*/  SYNCS.PHASECHK.TRANS64.TRYWAIT P0, [R5+URZ+0x19c20], R0 ;  /* 0x019c2000050075a7 */ /* 0x000e24000800017f */
[----:B0-----:R-:W-:Y:S05]  /*1bdd0*/  @!P0 BRA `(.L_x_2444) ;  /* 0x0000002c00308947 */ /* 0x001fea0003800000 */
.L_x_2565:
[----:B------:R-:W-:Y:S05]  /*1bde0*/  BSYNC B0 ;  /* 0x0000000000007941 */ /* 0x000fea0003800000 */
.L_x_2443:
[----:B------:R-:W-:-:S03]  /*1bdf0*/  UMOV UR4, 0xffffffff ;  /* 0xffffffff00047882 */ /* 0x000fc60000000000 */
[----:B------:R-:W-:Y:S05]  /*1be00*/  BRA.DIV UR4, `(.L_x_2445) ;  /* 0x0000002e04387947 */ /* 0x000fea000b800000 */
[----:B0-----:R-:W0:Y:S02]  /*1be10*/  S2R R0, SR_TID.X ;  /* 0x0000000000007919 */ /* 0x001e240000002100 */
[----:B0-----:R-:W-:-:S04]  /*1be20*/  SHF.R.U32.HI R0, RZ, 0x5, R0 ;  /* 0x00000005ff007819 */ /* 0x001fc80000011600 */
[----:B------:R-:W-:-:S05]  /*1be30*/  LOP3.LUT R0, R0, 0x3, RZ, 0xc0, !PT ;  /* 0x0000000300007812 */ /* 0x000fca00078ec0ff */
[----:B------:R0:W1:Y:S02]  /*1be40*/  SHFL.IDX PT, R14, R0, RZ, 0x1f ;  /* 0x00001fff000e7589 */ /* 0x00006400000e0000 */
.L_x_2568:
[----:B-1----:R-:W-:-:S13]  /*1be50*/  ISETP.NE.AND P0, PT, R14, RZ, PT ;  /* 0x000000ff0e00720c */ /* 0x002fda0003f05270 */
[----:B------:R-:W-:Y:S05]  /*1be60*/  @P0 BRA `(.L_x_2180) ;  /* 0x0000000000a80947 */ /* 0x000fea0003800000 */
[----:B------:R-:W-:-:S03]  /*1be70*/  UMOV UR4, 0xffffffff ;  /* 0xffffffff00047882 */ /* 0x000fc60000000000 */
[----:B------:R-:W-:Y:S05]  /*1be80*/  BRA.DIV UR4, `(.L_x_2446) ;  /* 0x0000002e044c7947 */ /* 0x000fea000b800000 */
[----:B------:R-:W-:-:S13]  /*1be90*/  ELECT P6, URZ, PT ;  /* 0x00000000003f782f */ /* 0x000fda00038c0000 */
.L_x_2571:
[----:B------:R-:W-:Y:S05]  /*1bea0*/  @!P6 BRA `(.L_x_2180) ;  /* 0x000000000098e947 */ /* 0x000fea0003800000 */
[----:B------:R-:W-:-:S06]  /*1beb0*/  ULOP3.LUT UR4, UR37, 0x2, URZ, 0xfc, !UPT ;  /* 0x0000000225047892 */ /* 0x000fcc000f8efc3f */
[----:B0-----:R-:W-:-:S05]  /*1bec0*/  IMAD.U32 R0, RZ, RZ, UR4 ;  /* 0x00000004ff007e24 */ /* 0x001fca000f8e00ff */
[----:B------:R-:W-:-:S13]  /*1bed0*/  ISETP.NE.AND P0, PT, R0, 0x3, PT ;  /* 0x000000030000780c */ /* 0x000fda0003f05270 */
[----:B------:R-:W-:Y:S05]  /*1bee0*/  @!P0 BRA `(.L_x_2447) ;  /* 0x0000000000048947 */ /* 0x000fea0003800000 */
[----:B------:R-:W-:Y:S01]  /*1bef0*/  BPT.TRAP 0x1 ;  /* 0x000000040000795c */ /* 0x000fe20000300000 */
.L_x_2447:
[C---:B------:R-:W-:Y:S01]  /*1bf00*/  IMAD R3, R24.reuse, 0x8, R5 ;  /* 0x0000000818037824 */ /* 0x040fe200078e0205 */
[----:B------:R-:W-:Y:S01]  /*1bf10*/  SHF.L.U32 R2, R27, 0x1f, RZ ;  /* 0x0000001f1b027819 */ /* 0x000fe200000006ff */
[----:B------:R-:W-:-:S03]  /*1bf20*/  VIADD R24, R24, 0x1 ;  /* 0x0000000118187836 */ /* 0x000fc60000000000 */
[----:B------:R-:W0:Y:S02]  /*1bf30*/  SYNCS.PHASECHK.TRANS64.TRYWAIT P1, [R3+URZ+0x19c40], R2 ;  /* 0x019c4002030075a7 */ /* 0x000e24000802017f */
[----:B------:R-:W-:-:S04]  /*1bf40*/  ISETP.NE.AND P2, PT, R24, 0x2, PT ;  /* 0x000000021800780c */ /* 0x000fc80003f45270 */
[----:B------:R-:W-:Y:S01]  /*1bf50*/  SEL R0, RZ, 0x1, P2 ;  /* 0x00000001ff007807 */ /* 0x000fe20001000000 */
[----:B0-----:R-:W-:Y:S08]  /*1bf60*/  @!P1 BRA `(.L_x_2448) ;  /* 0x0000002c00349947 */ /* 0x001ff00003800000 */
.L_x_2572:
[----:B------:R-:W-:Y:S02]  /*1bf70*/  SEL R24, R24, RZ, P2 ;  /* 0x000000ff18187207 */ /* 0x000fe40001000000 */
[----:B------:R-:W-:Y:S01]  /*1bf80*/  LOP3.LUT R0, R27, R0, RZ, 0x3c, !PT ;  /* 0x000000001b007212 */ /* 0x000fe200078e3cff */
[----:B------:R-:W-:Y:S06]  /*1bf90*/  @!P0 BRA `(.L_x_2449) ;  /* 0x0000000000048947 */ /* 0x000fec0003800000 */
[----:B------:R-:W-:Y:S01]  /*1bfa0*/  BPT.TRAP 0x1 ;  /* 0x000000040000795c */ /* 0x000fe20000300000 */
.L_x_2449:
[----:B------:R-:W-:Y:S01]  /*1bfb0*/  IMAD R5, R24, 0x8, R5 ;  /* 0x0000000818057824 */ /* 0x000fe200078e0205 */
[----:B------:R-:W-:-:S04]  /*1bfc0*/  SHF.L.U32 R0, R0, 0x1f, RZ ;  /* 0x0000001f00007819 */ /* 0x000fc800000006ff */
[----:B------:R-:W1:Y:S02]  /*1bfd0*/  SYNCS.PHASECHK.TRANS64.TRYWAIT P1, [R5+URZ+0x19c40], R0 ;  /* 0x019c4000050075a7 */ /* 0x000e64000802017f */
[----:B-1----:R-:W-:Y:S05]  /*1bfe0*/  @!P1 BRA `(.L_x_2450) ;  /* 0x0000002c00289947 */ /* 0x002fea0003800000 */
.L_x_2573:
[----:B------:R-:W-:Y:S05]  /*1bff0*/  @!P0 BRA `(.L_x_2451) ;  /* 0x0000000000048947 */ /* 0x000fea0003800000 */
[----:B------:R-:W-:Y:S01]  /*1c000*/  BPT.TRAP 0x1 ;  /* 0x000000040000795c */ /* 0x000fe20000300000 */
.L_x_2451:
[----:B------:R-:W2:Y:S02]  /*1c010*/  SYNCS.PHASECHK.TRANS64.TRYWAIT P1, [R3+URZ+0x19c60], R2 ;  /* 0x019c6002030075a7 */ /* 0x000ea4000802017f */
[----:B--2---:R-:W-:Y:S05]  /*1c020*/  @!P1 BRA `(.L_x_2452) ;  /* 0x0000002c002c9947 */ /* 0x004fea0003800000 */
.L_x_2574:
[----:B------:R-:W-:Y:S05]  /*1c030*/  @!P0 BRA `(.L_x_2453) ;  /* 0x0000000000048947 */ /* 0x000fea0003800000 */
[----:B------:R-:W-:Y:S01]  /*1c040*/  BPT.TRAP 0x1 ;  /* 0x000000040000795c */ /* 0x000fe20000300000 */
.L_x_2453:
[----:B------:R-:W3:Y:S02]  /*1c050*/  SYNCS.PHASECHK.TRANS64.TRYWAIT P1, [R5+URZ+0x19c60], R0 ;  /* 0x019c6000050075a7 */ /* 0x000ee4000802017f */
[----:B---3--:R-:W-:Y:S05]  /*1c060*/  @!P1 BRA `(.L_x_2454) ;  /* 0x0000002c00309947 */ /* 0x008fea0003800000 */
.L_x_2575:
[----:B------:R-:W-:Y:S05]  /*1c070*/  @!P0 BRA `(.L_x_2455) ;  /* 0x0000000000048947 */ /* 0x000fea0003800000 */
[----:B------:R-:W-:Y:S01]  /*1c080*/  BPT.TRAP 0x1 ;  /* 0x000000040000795c */ /* 0x000fe20000300000 */
.L_x_2455:
[----:B------:R-:W4:Y:S02]  /*1c090*/  SYNCS.PHASECHK.TRANS64.TRYWAIT P1, [R3+URZ+0x19c80], R2 ;  /* 0x019c8002030075a7 */ /* 0x000f24000802017f */
[----:B----4-:R-:W-:Y:S05]  /*1c0a0*/  @!P1 BRA `(.L_x_2456) ;  /* 0x0000002c00349947 */ /* 0x010fea0003800000 */
.L_x_2576:
[----:B------:R-:W-:Y:S05]  /*1c0b0*/  @!P0 BRA `(.L_x_2457) ;  /* 0x0000000000048947 */ /* 0x000fea0003800000 */
[----:B------:R-:W-:Y:S01]  /*1c0c0*/  BPT.TRAP 0x1 ;  /* 0x000000040000795c */ /* 0x000fe20000300000 */
.L_x_2457:
[----:B------:R0:W0:Y:S02]  /*1c0d0*/  SYNCS.PHASECHK.TRANS64.TRYWAIT P0, [R5+URZ+0x19c80], R0 ;  /* 0x019c8000050075a7 */ /* 0x000024000800017f */
[----:B0-----:R-:W-:Y:S05]  /*1c0e0*/  @!P0 NANOSLEEP.SYNCS 0x989680 ;  /* 0x009896800000895d */ /* 0x001fea0003900000 */
[----:B------:R-:W0:Y:S02]  /*1c0f0*/  @!P0 SYNCS.PHASECHK.TRANS64 P0, [R5+URZ+0x19c80], R0 ;  /* 0x019c8000050085a7 */ /* 0x000e24000800007f */
[----:B0-----:R-:W-:Y:S05]  /*1c100*/  @!P0 BRA `(.L_x_2457) ;  /* 0xfffffffc00f08947 */ /* 0x001fea000383ffff */
.L_x_2180:
[----:B------:R-:W-:Y:S05]  /*1c110*/  BSYNC B8 ;  /* 0x0000000000087941 */ /* 0x000fea0003800000 */
.L_x_2177:
[----:B------:R-:W-:Y:S05]  /*1c120*/  EXIT ;  /* 0x000000000000794d */ /* 0x000fea0003800000 */
.L_x_2196:
[----:B-1----:R1:W2:Y:S02]  /*1c130*/  SYNCS.PHASECHK.TRANS64.TRYWAIT P6, [R69+URZ+0x19c90], R80 ;  /* 0x019c9050450075a7 */ /* 0x0022a400080c017f */
[----:B--2---:R-:W-:Y:S05]  /*1c140*/  @!P6 NANOSLEEP.SYNCS 0x989680 ;  /* 0x009896800000e95d */ /* 0x004fea0003900000 */
[----:B------:R-:W2:Y:S02]  /*1c150*/  @!P6 SYNCS.PHASECHK.TRANS64 P6, [R69+URZ+0x19c90], R80 ;  /* 0x019c90504500e5a7 */ /* 0x000ea400080c007f */
[----:B--2---:R-:W-:Y:S05]  /*1c160*/  @!P6 BRA `(.L_x_2196) ;  /* 0xfffffffc00f0e947 */ /* 0x004fea000383ffff */
[----:B------:R-:W-:Y:S05]  /*1c170*/  BRA `(.L_x_2458) ;  /* 0xfffffe6400f47947 */ /* 0x000fea000383ffff */
.L_x_2197:
        /* <DEDUP_REMOVED lines=8> */
.L_x_2460:
[----:B------:R-:W-:Y:S05]  /*1c200*/  BSYNC B1 ;  /* 0x0000000000017941 */ /* 0x000fea0003800000 */
.L_x_2459:
        /* <DEDUP_REMOVED lines=8> */
.L_x_2461:
[----:B------:R-:W-:Y:S05]  /*1c290*/  BRA `(.L_x_2462) ;  /* 0xfffffe6400c07947 */ /* 0x000fea000383ffff */
.L_x_2213:
[----:B-1----:R1:W2:Y:S02]  /*1c2a0*/  SYNCS.PHASECHK.TRANS64.TRYWAIT P6, [R69+URZ+0x19c90], R80 ;  /* 0x019c9050450075a7 */ /* 0x0022a400080c017f */
[----:B--2---:R-:W-:Y:S05]  /*1c2b0*/  @!P6 NANOSLEEP.SYNCS 0x989680 ;  /* 0x009896800000e95d */ /* 0x004fea0003900000 */
[----:B------:R-:W2:Y:S02]  /*1c2c0*/  @!P6 SYNCS.PHASECHK.TRANS64 P6, [R69+URZ+0x19c90], R80 ;  /* 0x019c90504500e5a7 */ /* 0x000ea400080c007f */
[----:B--2---:R-:W-:Y:S05]  /*1c2d0*/  @!P6 BRA `(.L_x_2213) ;  /* 0xfffffffc00f0e947 */ /* 0x004fea000383ffff */
[----:B------:R-:W-:Y:S05]  /*1c2e0*/  BRA `(.L_x_2463) ;  /* 0xfffffe7c00f07947 */ /* 0x000fea000383ffff */
.L_x_2214:
        /* <DEDUP_REMOVED lines=8> */
.L_x_2465:
[----:B------:R-:W-:Y:S05]  /*1c370*/  BSYNC B1 ;  /* 0x0000000000017941 */ /* 0x000fea0003800000 */
.L_x_2464:
        /* <DEDUP_REMOVED lines=8> */
.L_x_2466:
[----:B------:R-:W-:Y:S01]  /*1c400*/  IMAD.MOV.U32 R83, RZ, RZ, R14 ;  /* 0x000000ffff537224 */ /* 0x000fe200078e000e */
[----:B------:R-:W-:Y:S06]  /*1c410*/  BRA `(.L_x_2467) ;  /* 0xfffffe7c00b87947 */ /* 0x000fec000383ffff */
.L_x_2223:
[----:B0-----:R0:W1:Y:S02]  /*1c420*/  SYNCS.PHASECHK.TRANS64.TRYWAIT P5, [R69+URZ+0x19c90], R80 ;  /* 0x019c9050450075a7 */ /* 0x00106400080a017f */
[----:B-1----:R-:W-:Y:S05]  /*1c430*/  @!P5 NANOSLEEP.SYNCS 0x989680 ;  /* 0x009896800000d95d */ /* 0x002fea0003900000 */
[----:B------:R-:W1:Y:S02]  /*1c440*/  @!P5 SYNCS.PHASECHK.TRANS64 P5, [R69+URZ+0x19c90], R80 ;  /* 0x019c90504500d5a7 */ /* 0x000e6400080a007f */
[----:B-1----:R-:W-:Y:S05]  /*1c450*/  @!P5 BRA `(.L_x_2223) ;  /* 0xfffffffc00f0d947 */ /* 0x002fea000383ffff */
[----:B------:R-:W-:Y:S05]  /*1c460*/  BRA `(.L_x_2468) ;  /* 0xfffffe9c00747947 */ /* 0x000fea000383ffff */
.L_x_2224:
[----:B------:R-:W-:Y:S01]  /*1c470*/  BSSY B1, `(.L_x_2469) ;  /* 0x0000007000017945 */ /* 0x000fe20003800000 */
[----:B------:R-:W-:Y:S02]  /*1c480*/  IMAD.MOV.U32 R12, RZ, RZ, RZ ;  /* 0x000000ffff0c7224 */ /* 0x000fe400078e00ff */
[----:B------:R-:W-:Y:S02]  /*1c490*/  IMAD.MOV.U32 R11, RZ, RZ, 0x1e1f ;  /* 0x00001e1fff0b7424 */ /* 0x000fe400078e00ff */
[----:B------:R-:W-:-:S07]  /*1c4a0*/  IMAD.MOV.U32 R15, RZ, RZ, -0x1 ;  /* 0xffffffffff0f7424 */ /* 0x000fce00078e00ff */
[----:B0-----:R-:W-:Y:S05]  /*1c4b0*/  WARPSYNC.COLLECTIVE R15, `(.L_x_2470) ;  /* 0x000000000f087348 */ /* 0x001fea0003c00000 */
[----:B------:R1:W2:Y:S02]  /*1c4c0*/  SHFL.IDX P6, R14, R13, R12, R11 ;  /* 0x0000000c0d0e7389 */ /* 0x0002a400000c000b */
[----:B012---:R-:W-:Y:S01]  /*1c4d0*/  ENDCOLLECTIVE ;  /* 0x000000000000791b */ /* 0x007fe20003800000 */
.L_x_2470:
[----:B------:R-:W-:Y:S05]  /*1c4e0*/  BSYNC B1 ;  /* 0x0000000000017941 */ /* 0x000fea0003800000 */
.L_x_2469:
        /* <DEDUP_REMOVED lines=8> */
.L_x_2471:
[----:B------:R-:W-:Y:S05]  /*1c570*/  BRA `(.L_x_2472) ;  /* 0xfffffe9c00a87947 */ /* 0x000fea000383ffff */
.L_x_2228:
[----:B0-----:R0:W2:Y:S02]  /*1c580*/  SYNCS.PHASECHK.TRANS64.TRYWAIT P0, [R69+URZ+0x19cb0], R80 ;  /* 0x019cb050450075a7 */ /* 0x0010a4000800017f */
[----:B--2---:R-:W-:Y:S05]  /*1c590*/  @!P0 NANOSLEEP.SYNCS 0x989680 ;  /* 0x009896800000895d */ /* 0x004fea0003900000 */
[----:B------:R-:W2:Y:S02]  /*1c5a0*/  @!P0 SYNCS.PHASECHK.TRANS64 P0, [R69+URZ+0x19cb0], R80 ;  /* 0x019cb050450085a7 */ /* 0x000ea4000800007f */
[----:B--2---:R-:W-:Y:S05]  /*1c5b0*/  @!P0 BRA `(.L_x_2228) ;  /* 0xfffffffc00f08947 */ /* 0x004fea000383ffff */
[----:B------:R-:W-:Y:S05]  /*1c5c0*/  BRA `(.L_x_2473) ;  /* 0xfffffea000387947 */ /* 0x000fea000383ffff */
.L_x_2246:
[----:B------:R-:W-:Y:S01]  /*1c5d0*/  BSSY B1, `(.L_x_2474) ;  /* 0x0000007000017945 */ /* 0x000fe20003800000 */
[----:B------:R-:W-:Y:S02]  /*1c5e0*/  IMAD.MOV.U32 R12, RZ, RZ, RZ ;  /* 0x000000ffff0c7224 */ /* 0x000fe400078e00ff */
[----:B------:R-:W-:Y:S02]  /*1c5f0*/  IMAD.MOV.U32 R11, RZ, RZ, 0x1e1f ;  /* 0x00001e1fff0b7424 */ /* 0x000fe400078e00ff */
[----:B------:R-:W-:-:S07]  /*1c600*/  IMAD.MOV.U32 R15, RZ, RZ, -0x1 ;  /* 0xffffffffff0f7424 */ /* 0x000fce00078e00ff */
[----:B------:R-:W-:Y:S05]  /*1c610*/  WARPSYNC.COLLECTIVE R15, `(.L_x_2475) ;  /* 0x000000000f087348 */ /* 0x000fea0003c00000 */
[----:B------:R0:W1:Y:S02]  /*1c620*/  SHFL.IDX P6, R14, R13, R12, R11 ;  /* 0x0000000c0d0e7389 */ /* 0x00006400000c000b */
[----:B01----:R-:W-:Y:S01]  /*1c630*/  ENDCOLLECTIVE ;  /* 0x000000000000791b */ /* 0x003fe20003800000 */
.L_x_2475:
[----:B------:R-:W-:Y:S05]  /*1c640*/  BSYNC B1 ;  /* 0x0000000000017941 */ /* 0x000fea0003800000 */
.L_x_2474:
        /* <DEDUP_REMOVED lines=8> */
.L_x_2476:
[----:B------:R-:W-:Y:S02]  /*1c6d0*/  IMAD.MOV.U32 R13, RZ, RZ, R4 ;  /* 0x000000ffff0d7224 */ /* 0x000fe400078e0004 */
[----:B------:R-:W-:-:S07]  /*1c6e0*/  IMAD.MOV.U32 R3, RZ, RZ, R14 ;  /* 0x000000ffff037224 */ /* 0x000fce00078e000e */
[----:B------:R-:W-:Y:S05]  /*1c6f0*/  WARPSYNC.COLLECTIVE R15, `(.L_x_2477) ;  /* 0x000000000f087348 */ /* 0x000fea0003c00000 */
[----:B------:R0:W1:Y:S02]  /*1c700*/  SHFL.IDX P6, R14, R13, R12, R11 ;  /* 0x0000000c0d0e7389 */ /* 0x00006400000c000b */
[----:B01----:R-:W-:Y:S01]  /*1c710*/  ENDCOLLECTIVE ;  /* 0x000000000000791b */ /* 0x003fe20003800000 */
.L_x_2477:
[----:B------:R-:W-:Y:S02]  /*1c720*/  IMAD.MOV.U32 R13, RZ, RZ, R5 ;  /* 0x000000ffff0d7224 */ /* 0x000fe400078e0005 */
[----:B------:R-:W-:-:S07]  /*1c730*/  IMAD.MOV.U32 R4, RZ, RZ, R14 ;  /* 0x000000ffff047224 */ /* 0x000fce00078e000e */
[----:B------:R-:W-:Y:S05]  /*1c740*/  WARPSYNC.COLLECTIVE R15, `(.L_x_2478) ;  /* 0x000000000f087348 */ /* 0x000fea0003c00000 */
[----:B------:R0:W1:Y:S02]  /*1c750*/  SHFL.IDX P6, R14, R13, R12, R11 ;  /* 0x0000000c0d0e7389 */ /* 0x00006400000c000b */
[----:B01----:R-:W-:Y:S01]  /*1c760*/  ENDCOLLECTIVE ;  /* 0x000000000000791b */ /* 0x003fe20003800000 */
.L_x_2478:
[----:B------:R-:W-:Y:S05]  /*1c770*/  BRA `(.L_x_2479) ;  /* 0xfffffeb000387947 */ /* 0x000fea000383ffff */
.L_x_2250:
[----:B--2---:R2:W0:Y:S02]  /*1c780*/  SYNCS.PHASECHK.TRANS64.TRYWAIT P0, [R18+URZ+0x19c00], R5 ;  /* 0x019c0005120075a7 */ /* 0x004424000800017f */
[----:B0-----:R-:W-:Y:S05]  /*1c790*/  @!P0 NANOSLEEP.SYNCS 0x989680 ;  /* 0x009896800000895d */ /* 0x001fea0003900000 */
[----:B------:R-:W0:Y:S02]  /*1c7a0*/  @!P0 SYNCS.PHASECHK.TRANS64 P0, [R18+URZ+0x19c00], R5 ;  /* 0x019c0005120085a7 */ /* 0x000e24000800007f */
[----:B0-----:R-:W-:Y:S05]  /*1c7b0*/  @!P0 BRA `(.L_x_2250) ;  /* 0xfffffffc00f08947 */ /* 0x001fea000383ffff */
[----:B------:R-:W-:Y:S05]  /*1c7c0*/  BRA `(.L_x_2480) ;  /* 0xfffffeb400087947 */ /* 0x000fea000383ffff */
.L_x_2256:
[----:B------:R-:W-:Y:S01]  /*1c7d0*/  BSSY B1, `(.L_x_2481) ;  /* 0x0000007000017945 */ /* 0x000fe20003800000 */
[----:B------:R-:W-:Y:S02]  /*1c7e0*/  IMAD.MOV.U32 R12, RZ, RZ, RZ ;  /* 0x000000ffff0c7224 */ /* 0x000fe400078e00ff */
[----:B------:R-:W-:Y:S02]  /*1c7f0*/  IMAD.MOV.U32 R11, RZ, RZ, 0x1e1f ;  /* 0x00001e1fff0b7424 */ /* 0x000fe400078e00ff */
[----:B------:R-:W-:-:S07]  /*1c800*/  IMAD.MOV.U32 R15, RZ, RZ, -0x1 ;  /* 0xffffffffff0f7424 */ /* 0x000fce00078e00ff */
[----:B------:R-:W-:Y:S05]  /*1c810*/  WARPSYNC.COLLECTIVE R15, `(.L_x_2482) ;  /* 0x000000000f087348 */ /* 0x000fea0003c00000 */
[----:B------:R0:W1:Y:S02]  /*1c820*/  SHFL.IDX P6, R14, R13, R12, R11 ;  /* 0x0000000c0d0e7389 */ /* 0x00006400000c000b */
[----:B01----:R-:W-:Y:S01]  /*1c830*/  ENDCOLLECTIVE ;  /* 0x000000000000791b */ /* 0x003fe20003800000 */
.L_x_2482:
[----:B------:R-:W-:Y:S05]  /*1c840*/  BSYNC B1 ;  /* 0x0000000000017941 */ /* 0x000fea0003800000 */
.L_x_2481:
        /* <DEDUP_REMOVED lines=8> */
.L_x_2483:
[----:B------:R-:W-:Y:S02]  /*1c8d0*/  IMAD.MOV.U32 R13, RZ, RZ, R20 ;  /* 0x000000ffff0d7224 */ /* 0x000fe400078e0014 */
[----:B------:R-:W-:-:S07]  /*1c8e0*/  IMAD.MOV.U32 R3, RZ, RZ, R14 ;  /* 0x000000ffff037224 */ /* 0x000fce00078e000e */
[----:B------:R-:W-:Y:S05]  /*1c8f0*/  WARPSYNC.COLLECTIVE R15, `(.L_x_2484) ;  /* 0x000000000f087348 */ /* 0x000fea0003c00000 */
[----:B------:R0:W1:Y:S02]  /*1c900*/  SHFL.IDX P6, R14, R13, R12, R11 ;  /* 0x0000000c0d0e7389 */ /* 0x00006400000c000b */
[----:B01----:R-:W-:Y:S01]  /*1c910*/  ENDCOLLECTIVE ;  /* 0x000000000000791b */ /* 0x003fe20003800000 */
.L_x_2484:
[----:B------:R-:W-:Y:S02]  /*1c920*/  IMAD.MOV.U32 R13, RZ, RZ, R21 ;  /* 0x000000ffff0d7224 */ /* 0x000fe400078e0015 */
[----:B------:R-:W-:-:S07]  /*1c930*/  IMAD.MOV.U32 R20, RZ, RZ, R14 ;  /* 0x000000ffff147224 */ /* 0x000fce00078e000e */
[----:B------:R-:W-:Y:S05]  /*1c940*/  WARPSYNC.COLLECTIVE R15, `(.L_x_2485) ;  /* 0x000000000f087348 */ /* 0x000fea0003c00000 */
[----:B------:R0:W1:Y:S02]  /*1c950*/  SHFL.IDX P6, R14, R13, R12, R11 ;  /* 0x0000000c0d0e7389 */ /* 0x00006400000c000b */
[----:B01----:R-:W-:Y:S01]  /*1c960*/  ENDCOLLECTIVE ;  /* 0x000000000000791b */ /* 0x003fe20003800000 */
.L_x_2485:
[----:B------:R-:W-:Y:S01]  /*1c970*/  IMAD.MOV.U32 R21, RZ, RZ, R14 ;  /* 0x000000ffff157224 */ /* 0x000fe200078e000e */
[----:B------:R-:W-:Y:S06]  /*1c980*/  BRA `(.L_x_2486) ;  /* 0xfffffec800f47947 */ /* 0x000fec000383ffff */
.L_x_2260:
[----:B-1----:R1:W2:Y:S02]  /*1c990*/  SYNCS.PHASECHK.TRANS64.TRYWAIT P0, [R18+URZ+0x19c00], R39 ;  /* 0x019c0027120075a7 */ /* 0x0022a4000800017f */
[----:B--2---:R-:W-:Y:S05]  /*1c9a0*/  @!P0 NANOSLEEP.SYNCS 0x989680 ;  /* 0x009896800000895d */ /* 0x004fea0003900000 */
[----:B------:R-:W2:Y:S02]  /*1c9b0*/  @!P0 SYNCS.PHASECHK.TRANS64 P0, [R18+URZ+0x19c00], R39 ;  /* 0x019c0027120085a7 */ /* 0x000ea4000800007f */
[----:B--2---:R-:W-:Y:S05]  /*1c9c0*/  @!P0 BRA `(.L_x_2260) ;  /* 0xfffffffc00f08947 */ /* 0x004fea000383ffff */
[----:B------:R-:W-:Y:S05]  /*1c9d0*/  BRA `(.L_x_2487) ;  /* 0xfffffecc00c47947 */ /* 0x000fea000383ffff */
.L_x_2266:
[----:B-1----:R1:W2:Y:S02]  /*1c9e0*/  SYNCS.PHASECHK.TRANS64.TRYWAIT P1, [R3+URZ+0x19c30], R4 ;  /* 0x019c3004030075a7 */ /* 0x0022a4000802017f */
[----:B--2---:R-:W-:Y:S05]  /*1c9f0*/  @!P1 NANOSLEEP.SYNCS 0x989680 ;  /* 0x009896800000995d */ /* 0x004fea0003900000 */
[----:B------:R-:W2:Y:S02]  /*1ca00*/  @!P1 SYNCS.PHASECHK.TRANS64 P1, [R3+URZ+0x19c30], R4 ;  /* 0x019c3004030095a7 */ /* 0x000ea4000802007f */
[----:B--2---:R-:W-:Y:S05]  /*1ca10*/  @!P1 BRA `(.L_x_2266) ;  /* 0xfffffffc00f09947 */ /* 0x004fea000383ffff */
[----:B------:R-:W-:Y:S05]  /*1ca20*/  BRA `(.L_x_2265) ;  /* 0xfffffef0002c7947 */ /* 0x000fea000383ffff */
.L_x_2274:
[----:B-1----:R1:W2:Y:S02]  /*1ca30*/  SYNCS.PHASECHK.TRANS64.TRYWAIT P1, [R0+URZ+0x19c30], R5 ;  /* 0x019c3005000075a7 */ /* 0x0022a4000802017f */
[----:B--2---:R-:W-:Y:S05]  /*1ca40*/  @!P1 NANOSLEEP.SYNCS 0x989680 ;  /* 0x009896800000995d */ /* 0x004fea0003900000 */
[----:B------:R-:W2:Y:S02]  /*1ca50*/  @!P1 SYNCS.PHASECHK.TRANS64 P1, [R0+URZ+0x19c30], R5 ;  /* 0x019c3005000095a7 */ /* 0x000ea4000802007f */
[----:B--2---:R-:W-:Y:S05]  /*1ca60*/  @!P1 BRA `(.L_x_2274) ;  /* 0xfffffffc00f09947 */ /* 0x004fea000383ffff */
[----:B------:R-:W-:Y:S05]  /*1ca70*/  BRA `(.L_x_2273) ;  /* 0xffffff1000bc7947 */ /* 0x000fea000383ffff */
.L_x_2279:
[----:B-1----:R1:W2:Y:S02]  /*1ca80*/  SYNCS.PHASECHK.TRANS64.TRYWAIT P1, [R15+URZ+0x19c50], R5 ;  /* 0x019c50050f0075a7 */ /* 0x0022a4000802017f */
[----:B--2---:R-:W-:Y:S05]  /*1ca90*/  @!P1 NANOSLEEP.SYNCS 0x989680 ;  /* 0x009896800000995d */ /* 0x004fea0003900000 */
[----:B------:R-:W2:Y:S02]  /*1caa0*/  @!P1 SYNCS.PHASECHK.TRANS64 P1, [R15+URZ+0x19c50], R5 ;  /* 0x019c50050f0095a7 */ /* 0x000ea4000802007f */
[----:B--2---:R-:W-:Y:S05]  /*1cab0*/  @!P1 BRA `(.L_x_2279) ;  /* 0xfffffffc00f09947 */ /* 0x004fea000383ffff */
[----:B------:R-:W-:Y:S05]  /*1cac0*/  BRA `(.L_x_2278) ;  /* 0xffffff14003c7947 */ /* 0x000fea000383ffff */
.L_x_2289:
[----:B-1----:R1:W2:Y:S02]  /*1cad0*/  SYNCS.PHASECHK.TRANS64.TRYWAIT P1, [R5+URZ+0x19c30], R10 ;  /* 0x019c300a050075a7 */ /* 0x0022a4000802017f */
[----:B--2---:R-:W-:Y:S05]  /*1cae0*/  @!P1 NANOSLEEP.SYNCS 0x989680 ;  /* 0x009896800000995d */ /* 0x004fea0003900000 */
[----:B------:R-:W2:Y:S02]  /*1caf0*/  @!P1 SYNCS.PHASECHK.TRANS64 P1, [R5+URZ+0x19c30], R10 ;  /* 0x019c300a050095a7 */ /* 0x000ea4000802007f */
[----:B--2---:R-:W-:Y:S05]  /*1cb00*/  @!P1 BRA `(.L_x_2289) ;  /* 0xfffffffc00f09947 */ /* 0x004fea000383ffff */
[----:B------:R-:W-:Y:S05]  /*1cb10*/  BRA `(.L_x_2288) ;  /* 0xffffff3800987947 */ /* 0x000fea000383ffff */
.L_x_2294:
[----:B-1----:R1:W2:Y:S02]  /*1cb20*/  SYNCS.PHASECHK.TRANS64.TRYWAIT P1, [R15+URZ+0x19c50], R5 ;  /* 0x019c50050f0075a7 */ /* 0x0022a4000802017f */
[----:B--2---:R-:W-:Y:S05]  /*1cb30*/  @!P1 NANOSLEEP.SYNCS 0x989680 ;  /* 0x009896800000995d */ /* 0x004fea0003900000 */
[----:B------:R-:W2:Y:S02]  /*1cb40*/  @!P1 SYNCS.PHASECHK.TRANS64 P1, [R15+URZ+0x19c50], R5 ;  /* 0x019c50050f0095a7 */ /* 0x000ea4000802007f */
[----:B--2---:R-:W-:Y:S05]  /*1cb50*/  @!P1 BRA `(.L_x_2294) ;  /* 0xfffffffc00f09947 */ /* 0x004fea000383ffff */
[----:B------:R-:W-:Y:S05]  /*1cb60*/  BRA `(.L_x_2293) ;  /* 0xffffff3c00187947 */ /* 0x000fea000383ffff */
.L_x_2302:
[----:B-1----:R1:W2:Y:S02]  /*1cb70*/  SYNCS.PHASECHK.TRANS64.TRYWAIT P1, [R12+URZ+0x19c50], R7 ;  /* 0x019c50070c0075a7 */ /* 0x0022a4000802017f */
[----:B--2---:R-:W-:Y:S05]  /*1cb80*/  @!P1 NANOSLEEP.SYNCS 0x989680 ;  /* 0x009896800000995d */ /* 0x004fea0003900000 */
[----:B------:R-:W2:Y:S02]  /*1cb90*/  @!P1 SYNCS.PHASECHK.TRANS64 P1, [R12+URZ+0x19c50], R7 ;  /* 0x019c50070c0095a7 */ /* 0x000ea4000802007f */
[----:B--2---:R-:W-:Y:S05]  /*1cba0*/  @!P1 BRA `(.L_x_2302) ;  /* 0xfffffffc00f09947 */ /* 0x004fea000383ffff */
[----:B------:R-:W-:Y:S05]  /*1cbb0*/  BRA `(.L_x_2301) ;  /* 0xffffff54009c7947 */ /* 0x000fea000383ffff */
.L_x_2330:
[----:B0-----:R-:W0:Y:S01]  /*1cbc0*/  S2R R8, SR_TID.X ;  /* 0x0000000000087919 */ /* 0x001e220000002100 */
        /* <DEDUP_REMOVED lines=10> */
.L_x_2489:
[----:B------:R-:W-:Y:S05]  /*1cc70*/  BSYNC B1 ;  /* 0x0000000000017941 */ /* 0x000fea0003800000 */
.L_x_2488:
[----:B------:R-:W-:Y:S05]  /*1cc80*/  BRA `(.L_x_2490) ;  /* 0xffffff9400f47947 */ /* 0x000fea000383ffff */
.L_x_2332:
[----:B------:R-:W-:Y:S01]  /*1cc90*/  BSSY B1, `(.L_x_2491) ;  /* 0x0000006000017945 */ /* 0x000fe20003800000 */
[----:B------:R-:W-:-:S07]  /*1cca0*/  IMAD.MOV.U32 R15, RZ, RZ, -0x1 ;  /* 0xffffffffff0f7424 */ /* 0x000fce00078e00ff */
[----:B012---:R-:W-:Y:S05]  /*1ccb0*/  WARPSYNC.COLLECTIVE R15, `(.L_x_2492) ;  /* 0x000000000f0c7348 */ /* 0x007fea0003c00000 */
[----:B------:R-:W-:Y:S02]  /*1ccc0*/  ELECT P6, UR62, PT ;  /* 0x00000000003e782f */ /* 0x000fe400038c0000 */
[----:B------:R-:W-:Y:S01]  /*1ccd0*/  MOV R14, UR62 ;  /* 0x0000003e000e7c02 */ /* 0x000fe20008000f00 */
[----:B012---:R-:W-:Y:S10]  /*1cce0*/  ENDCOLLECTIVE ;  /* 0x000000000000791b */ /* 0x007ff40003800000 */
.L_x_2492:
[----:B------:R-:W-:Y:S05]  /*1ccf0*/  BSYNC B1 ;  /* 0x0000000000017941 */ /* 0x000fea0003800000 */
.L_x_2491:
[----:B------:R-:W-:Y:S05]  /*1cd00*/  BRA `(.L_x_2331) ;  /* 0xffffff9400ec7947 */ /* 0x000fea000383ffff */
.L_x_2334:
[----:B--2---:R2:W3:Y:S02]  /*1cd10*/  SYNCS.PHASECHK.TRANS64.TRYWAIT P0, [R22+URZ+0x19c20], R5 ;  /* 0x019c2005160075a7 */ /* 0x0044e4000800017f */
[----:B---3--:R-:W-:Y:S05]  /*1cd20*/  @!P0 NANOSLEEP.SYNCS 0x989680 ;  /* 0x009896800000895d */ /* 0x008fea0003900000 */
[----:B------:R-:W3:Y:S02]  /*1cd30*/  @!P0 SYNCS.PHASECHK.TRANS64 P0, [R22+URZ+0x19c20], R5 ;  /* 0x019c2005160085a7 */ /* 0x000ee4000800007f */
[----:B---3--:R-:W-:Y:S05]  /*1cd40*/  @!P0 BRA `(.L_x_2334) ;  /* 0xfffffffc00f08947 */ /* 0x008fea000383ffff */
[----:B------:R-:W-:Y:S05]  /*1cd50*/  BRA `(.L_x_2493) ;  /* 0xffffff9400fc7947 */ /* 0x000fea000383ffff */
.L_x_2338:
[----:B0-----:R0:W3:Y:S02]  /*1cd60*/  SYNCS.PHASECHK.TRANS64.TRYWAIT P0, [R8+URZ+0x19ca0], R10 ;  /* 0x019ca00a080075a7 */ /* 0x0010e4000800017f */
[----:B---3--:R-:W-:Y:S05]  /*1cd70*/  @!P0 NANOSLEEP.SYNCS 0x989680 ;  /* 0x009896800000895d */ /* 0x008fea0003900000 */
[----:B------:R-:W3:Y:S02]  /*1cd80*/  @!P0 SYNCS.PHASECHK.TRANS64 P0, [R8+URZ+0x19ca0], R10 ;  /* 0x019ca00a080085a7 */ /* 0x000ee4000800007f */
[----:B---3--:R-:W-:Y:S05]  /*1cd90*/  @!P0 BRA `(.L_x_2338) ;  /* 0xfffffffc00f08947 */ /* 0x008fea000383ffff */
[----:B------:R-:W-:Y:S05]  /*1cda0*/  BRA `(.L_x_2494) ;  /* 0xffffff9800147947 */ /* 0x000fea000383ffff */
.L_x_2345:
[----:B-1----:R1:W2:Y:S02]  /*1cdb0*/  SYNCS.PHASECHK.TRANS64.TRYWAIT P0, [R8+URZ+0x19cc0], R10 ;  /* 0x019cc00a080075a7 */ /* 0x0022a4000800017f */
[----:B--2---:R-:W-:Y:S05]  /*1cdc0*/  @!P0 NANOSLEEP.SYNCS 0x989680 ;  /* 0x009896800000895d */ /* 0x004fea0003900000 */
[----:B------:R-:W2:Y:S02]  /*1cdd0*/  @!P0 SYNCS.PHASECHK.TRANS64 P0, [R8+URZ+0x19cc0], R10 ;  /* 0x019cc00a080085a7 */ /* 0x000ea4000800007f */
[----:B--2---:R-:W-:Y:S05]  /*1cde0*/  @!P0 BRA `(.L_x_2345) ;  /* 0xfffffffc00f08947 */ /* 0x004fea000383ffff */
[----:B------:R-:W-:Y:S05]  /*1cdf0*/  BRA `(.L_x_2495) ;  /* 0xffffff9c00107947 */ /* 0x000fea000383ffff */
.L_x_2354:
[----:B0-----:R0:W1:Y:S02]  /*1ce00*/  SYNCS.PHASECHK.TRANS64.TRYWAIT P1, [R8+URZ+0x19ca0], R7 ;  /* 0x019ca007080075a7 */ /* 0x001064000802017f */
[----:B-1----:R-:W-:Y:S05]  /*1ce10*/  @!P1 NANOSLEEP.SYNCS 0x989680 ;  /* 0x009896800000995d */ /* 0x002fea0003900000 */
[----:B------:R-:W1:Y:S02]  /*1ce20*/  @!P1 SYNCS.PHASECHK.TRANS64 P1, [R8+URZ+0x19ca0], R7 ;  /* 0x019ca007080095a7 */ /* 0x000e64000802007f */
[----:B-1----:R-:W-:Y:S05]  /*1ce30*/  @!P1 BRA `(.L_x_2354) ;  /* 0xfffffffc00f09947 */ /* 0x002fea000383ffff */
[----:B------:R-:W-:Y:S05]  /*1ce40*/  BRA `(.L_x_2496) ;  /* 0xffffffa000447947 */ /* 0x000fea000383ffff */
.L_x_2361:
[----:B-1----:R1:W2:Y:S02]  /*1ce50*/  SYNCS.PHASECHK.TRANS64.TRYWAIT P1, [R8+URZ+0x19cc0], R7 ;  /* 0x019cc007080075a7 */ /* 0x0022a4000802017f */
[----:B--2---:R-:W-:Y:S05]  /*1ce60*/  @!P1 NANOSLEEP.SYNCS 0x989680 ;  /* 0x009896800000995d */ /* 0x004fea0003900000 */
[----:B------:R-:W2:Y:S02]  /*1ce70*/  @!P1 SYNCS.PHASECHK.TRANS64 P1, [R8+URZ+0x19cc0], R7 ;  /* 0x019cc007080095a7 */ /* 0x000ea4000802007f */
[----:B--2---:R-:W-:Y:S05]  /*1ce80*/  @!P1 BRA `(.L_x_2361) ;  /* 0xfffffffc00f09947 */ /* 0x004fea000383ffff */
[----:B------:R-:W-:Y:S05]  /*1ce90*/  BRA `(.L_x_2497) ;  /* 0xffffffa4003c7947 */ /* 0x000fea000383ffff */
.L_x_2378:
[----:B------:R-:W0:Y:S01]  /*1cea0*/  S2R R10, SR_TID.X ;  /* 0x00000000000a7919 */ /* 0x000e220000002100 */
[----:B------:R-:W-:Y:S01]  /*1ceb0*/  BSSY B0, `(.L_x_2498) ;  /* 0x000000a000007945 */ /* 0x000fe20003800000 */
[----:B------:R-:W-:Y:S01]  /*1cec0*/  MOV R12, RZ ;  /* 0x000000ff000c7202 */ /* 0x000fe20000000f00 */
        /* <DEDUP_REMOVED lines=8> */
.L_x_2499:
[----:B------:R-:W-:Y:S05]  /*1cf50*/  BSYNC B0 ;  /* 0x0000000000007941 */ /* 0x000fea0003800000 */
.L_x_2498:
[----:B------:R-:W-:Y:S05]  /*1cf60*/  BRA `(.L_x_2500) ;  /* 0xffffffb400047947 */ /* 0x000fea000383ffff */
.L_x_2381:
[----:B0-----:R-:W2:Y:S02]  /*1cf70*/  LDL R0, [R1+0x34] ;  /* 0x0000340001007983 */ /* 0x001ea40000100800 */
[----:B--2---:R0:W1:Y:S02]  /*1cf80*/  SYNCS.PHASECHK.TRANS64.TRYWAIT P0, [R4+URZ+0x19c80], R0 ;  /* 0x019c8000040075a7 */ /* 0x004064000800017f */
[----:B-1----:R-:W-:Y:S05]  /*1cf90*/  @!P0 NANOSLEEP.SYNCS 0x989680 ;  /* 0x009896800000895d */ /* 0x002fea0003900000 */
[----:B------:R-:W1:Y:S02]  /*1cfa0*/  @!P0 SYNCS.PHASECHK.TRANS64 P0, [R4+URZ+0x19c80], R0 ;  /* 0x019c8000040085a7 */ /* 0x000e64000800007f */
[----:B-1----:R-:W-:Y:S05]  /*1cfb0*/  @!P0 BRA `(.L_x_2381) ;  /* 0xfffffffc00ec8947 */ /* 0x002fea000383ffff */
[----:B------:R-:W-:Y:S05]  /*1cfc0*/  BRA `(.L_x_2501) ;  /* 0xffffffb4001c7947 */ /* 0x000fea000383ffff */
.L_x_2382:
        /* <DEDUP_REMOVED lines=8> */
.L_x_2503:
[----:B------:R-:W-:Y:S05]  /*1d050*/  BSYNC B0 ;  /* 0x0000000000007941 */ /* 0x000fea0003800000 */
.L_x_2502:
[----:B------:R-:W0:Y:S01]  /*1d060*/  S2R R7, SR_TID.X ;  /* 0x0000000000077919 */ /* 0x000e220000002100 */
[----:B------:R-:W-:Y:S02]  /*1d070*/  IMAD.MOV.U32 R13, RZ, RZ, R8 ;  /* 0x000000ffff0d7224 */ /* 0x000fe400078e0008 */
[----:B------:R-:W-:Y:S02]  /*1d080*/  IMAD.MOV.U32 R12, RZ, RZ, RZ ;  /* 0x000000ffff0c7224 */ /* 0x000fe400078e00ff */
[----:B------:R-:W-:Y:S02]  /*1d090*/  IMAD.MOV.U32 R11, RZ, RZ, 0x1e1f ;  /* 0x00001e1fff0b7424 */ /* 0x000fe400078e00ff */
[----:B------:R-:W-:Y:S02]  /*1d0a0*/  IMAD.MOV.U32 R15, RZ, RZ, -0x1 ;  /* 0xffffffffff0f7424 */ /* 0x000fe400078e00ff */
[----:B------:R-:W-:-:S07]  /*1d0b0*/  IMAD.MOV.U32 R0, RZ, RZ, R14 ;  /* 0x000000ffff007224 */ /* 0x000fce00078e000e */
[----:B0-----:R-:W-:Y:S05]  /*1d0c0*/  WARPSYNC.COLLECTIVE R15, `(.L_x_2504) ;  /* 0x000000000f087348 */ /* 0x001fea0003c00000 */
[----:B------:R1:W2:Y:S02]  /*1d0d0*/  SHFL.IDX P6, R14, R13, R12, R11 ;  /* 0x0000000c0d0e7389 */ /* 0x0002a400000c000b */
[----:B012---:R-:W-:Y:S01]  /*1d0e0*/  ENDCOLLECTIVE ;  /* 0x000000000000791b */ /* 0x007fe20003800000 */
.L_x_2504:
        /* <DEDUP_REMOVED lines=27> */
.L_x_2505:
        /* <DEDUP_REMOVED lines=10> */
.L_x_2506:
[----:B------:R-:W-:Y:S01]  /*1d340*/  IMAD.MOV.U32 R6, RZ, RZ, R14 ;  /* 0x000000ffff067224 */ /* 0x000fe200078e000e */
[----:B------:R-:W-:Y:S06]  /*1d350*/  BRA `(.L_x_2507) ;  /* 0xffffffb000f87947 */ /* 0x000fec000383ffff */
.L_x_2387:
[----:B---3--:R-:W3:Y:S02]  /*1d360*/  LDL R3, [R1+0x34] ;  /* 0x0000340001037983 */ /* 0x008ee40000100800 */
[----:B---3--:R3:W4:Y:S02]  /*1d370*/  SYNCS.PHASECHK.TRANS64.TRYWAIT P0, [R4+URZ+0x19c40], R3 ;  /* 0x019c4003040075a7 */ /* 0x008724000800017f */
[----:B----4-:R-:W-:Y:S05]  /*1d380*/  @!P0 NANOSLEEP.SYNCS 0x989680 ;  /* 0x009896800000895d */ /* 0x010fea0003900000 */
[----:B------:R-:W4:Y:S02]  /*1d390*/  @!P0 SYNCS.PHASECHK.TRANS64 P0, [R4+URZ+0x19c40], R3 ;  /* 0x019c4003040085a7 */ /* 0x000f24000800007f */
[----:B----4-:R-:W-:Y:S05]  /*1d3a0*/  @!P0 BRA `(.L_x_2387) ;  /* 0xfffffffc00ec8947 */ /* 0x010fea000383ffff */
[----:B------:R-:W-:Y:S05]  /*1d3b0*/  BRA `(.L_x_2508) ;  /* 0xffffffb400687947 */ /* 0x000fea000383ffff */
.L_x_2388:
        /* <DEDUP_REMOVED lines=8> */
.L_x_2510:
[----:B------:R-:W-:Y:S05]  /*1d440*/  BSYNC B0 ;  /* 0x0000000000007941 */ /* 0x000fea0003800000 */
.L_x_2509:
        /* <DEDUP_REMOVED lines=8> */
.L_x_2511:
[----:B------:R-:W-:Y:S02]  /*1d4d0*/  IMAD.MOV.U32 R13, RZ, RZ, R6 ;  /* 0x000000ffff0d7224 */ /* 0x000fe400078e0006 */
[----:B------:R-:W-:Y:S02]  /*1d4e0*/  IMAD.MOV.U32 R12, RZ, RZ, 0x1 ;  /* 0x00000001ff0c7424 */ /* 0x000fe400078e00ff */
[----:B------:R-:W-:-:S07]  /*1d4f0*/  IMAD.MOV.U32 R3, RZ, RZ, R14 ;  /* 0x000000ffff037224 */ /* 0x000fce00078e000e */
[----:B------:R-:W-:Y:S05]  /*1d500*/  WARPSYNC.COLLECTIVE R15, `(.L_x_2512) ;  /* 0x000000000f087348 */ /* 0x000fea0003c00000 */
[----:B------:R0:W1:Y:S02]  /*1d510*/  SHFL.IDX P6, R14, R13, R12, R11 ;  /* 0x0000000c0d0e7389 */ /* 0x00006400000c000b */
[----:B01----:R-:W-:Y:S01]  /*1d520*/  ENDCOLLECTIVE ;  /* 0x000000000000791b */ /* 0x003fe20003800000 */
.L_x_2512:
        /* <DEDUP_REMOVED lines=10> */
.L_x_2513:
        /* <DEDUP_REMOVED lines=8> */
.L_x_2393:
[----:B------:R-:W-:Y:S01]  /*1d650*/  IMAD.MOV.U32 R13, RZ, RZ, R4 ;  /* 0x000000ffff0d7224 */ /* 0x000fe200078e0004 */
[----:B------:R-:W-:Y:S01]  /*1d660*/  MOV R11, 0x1e1f ;  /* 0x00001e1f000b7802 */ /* 0x000fe20000000f00 */
[----:B------:R-:W-:Y:S02]  /*1d670*/  IMAD.MOV.U32 R12, RZ, RZ, RZ ;  /* 0x000000ffff0c7224 */ /* 0x000fe400078e00ff */
[----:B------:R-:W-:Y:S02]  /*1d680*/  IMAD.MOV.U32 R15, RZ, RZ, -0x1 ;  /* 0xffffffffff0f7424 */ /* 0x000fe400078e00ff */
[----:B-----5:R-:W-:Y:S02]  /*1d690*/  IMAD R0, R21, R9, RZ ;  /* 0x0000000915007224 */ /* 0x020fe400078e02ff */
[----:B------:R-:W-:-:S07]  /*1d6a0*/  IMAD R17, R17, 0xc0, R20 ;  /* 0x000000c011117824 */ /* 0x000fce00078e0214 */
[----:B------:R-:W-:Y:S05]  /*1d6b0*/  WARPSYNC.COLLECTIVE R15, `(.L_x_2515) ;  /* 0x000000000f087348 */ /* 0x000fea0003c00000 */
[----:B------:R0:W1:Y:S02]  /*1d6c0*/  SHFL.IDX P6, R14, R13, R12, R11 ;  /* 0x0000000c0d0e7389 */ /* 0x00006400000c000b */
[----:B01----:R-:W-:Y:S01]  /*1d6d0*/  ENDCOLLECTIVE ;  /* 0x000000000000791b */ /* 0x003fe20003800000 */
.L_x_2515:
[----:B------:R-:W-:Y:S01]  /*1d6e0*/  ISETP.GE.AND P2, PT, R17, R0, PT ;  /* 0x000000001100720c */ /* 0x000fe20003f46270 */
[----:B------:R-:W-:Y:S02]  /*1d6f0*/  IMAD.MOV.U32 R13, RZ, RZ, R6 ;  /* 0x000000ffff0d7224 */ /* 0x000fe400078e0006 */
[----:B------:R-:W-:-:S10]  /*1d700*/  IMAD.MOV.U32 R2, RZ, RZ, R14 ;  /* 0x000000ffff027224 */ /* 0x000fd400078e000e */
[----:B------:R-:W-:Y:S05]  /*1d710*/  WARPSYNC.COLLECTIVE R15, `(.L_x_2516) ;  /* 0x000000000f087348 */ /* 0x000fea0003c00000 */
[----:B------:R0:W1:Y:S02]  /*1d720*/  SHFL.IDX P6, R14, R13, R12, R11 ;  /* 0x0000000c0d0e7389 */ /* 0x00006400000c000b */
[----:B01----:R-:W-:Y:S01]  /*1d730*/  ENDCOLLECTIVE ;  /* 0x000000000000791b */ /* 0x003fe20003800000 */
.L_x_2516:
[----:B------:R-:W-:Y:S02]  /*1d740*/  IMAD.MOV.U32 R13, RZ, RZ, R4 ;  /* 0x000000ffff0d7224 */ /* 0x000fe400078e0004 */
[----:B------:R-:W-:Y:S02]  /*1d750*/  IMAD.MOV.U32 R12, RZ, RZ, 0x1 ;  /* 0x00000001ff0c7424 */ /* 0x000fe400078e00ff */
[----:B------:R-:W-:-:S07]  /*1d760*/  IMAD.MOV.U32 R3, RZ, RZ, R14 ;  /* 0x000000ffff037224 */ /* 0x000fce00078e000e */
[----:B------:R-:W-:Y:S05]  /*1d770*/  WARPSYNC.COLLECTIVE R15, `(.L_x_2517) ;  /* 0x000000000f087348 */ /* 0x000fea0003c00000 */
[----:B------:R0:W1:Y:S02]  /*1d780*/  SHFL.IDX P6, R14, R13, R12, R11 ;  /* 0x0000000c0d0e7389 */ /* 0x00006400000c000b */
[----:B01----:R-:W-:Y:S01]  /*1d790*/  ENDCOLLECTIVE ;  /* 0x000000000000791b */ /* 0x003fe20003800000 */
.L_x_2517:
        /* <DEDUP_REMOVED lines=10> */
.L_x_2518:
        /* <DEDUP_REMOVED lines=13> */
.L_x_2519:
        /* <DEDUP_REMOVED lines=14> */
.L_x_2520:
[----:B------:R-:W-:Y:S01]  /*1d9f0*/  IMAD.MOV.U32 R2, RZ, RZ, R14 ;  /* 0x000000ffff027224 */ /* 0x000fe200078e000e */
[----:B------:R-:W-:Y:S06]  /*1da00*/  BRA `(.L_x_2521) ;  /* 0xffffffbc00287947 */ /* 0x000fec000383ffff */
.L_x_2398:
[----:B--2---:R2:W3:Y:S02]  /*1da10*/  SYNCS.PHASECHK.TRANS64.TRYWAIT P0, [R22+URZ+0x19c20], R0 ;  /* 0x019c2000160075a7 */ /* 0x0044e4000800017f */
[----:B---3--:R-:W-:Y:S05]  /*1da20*/  @!P0 NANOSLEEP.SYNCS 0x989680 ;  /* 0x009896800000895d */ /* 0x008fea0003900000 */
[----:B------:R-:W3:Y:S02]  /*1da30*/  @!P0 SYNCS.PHASECHK.TRANS64 P0, [R22+URZ+0x19c20], R0 ;  /* 0x019c2000160085a7 */ /* 0x000ee4000800007f */
[----:B---3--:R-:W-:Y:S05]  /*1da40*/  @!P0 BRA `(.L_x_2398) ;  /* 0xfffffffc00f08947 */ /* 0x008fea000383ffff */
[----:B------:R-:W-:Y:S05]  /*1da50*/  BRA `(.L_x_2522) ;  /* 0xffffffbc00987947 */ /* 0x000fea000383ffff */
.L_x_2402:
[----:B0-----:R0:W1:Y:S02]  /*1da60*/  SYNCS.PHASECHK.TRANS64.TRYWAIT P0, [R0+URZ+0x19c80], R10 ;  /* 0x019c800a000075a7 */ /* 0x001064000800017f */
[----:B-1----:R-:W-:Y:S05]  /*1da70*/  @!P0 NANOSLEEP.SYNCS 0x989680 ;  /* 0x009896800000895d */ /* 0x002fea0003900000 */
[----:B------:R-:W1:Y:S02]  /*1da80*/  @!P0 SYNCS.PHASECHK.TRANS64 P0, [R0+URZ+0x19c80], R10 ;  /* 0x019c800a000085a7 */ /* 0x000e64000800007f */
[----:B-1----:R-:W-:Y:S05]  /*1da90*/  @!P0 BRA `(.L_x_2402) ;  /* 0xfffffffc00f08947 */ /* 0x002fea000383ffff */
[----:B------:R-:W-:Y:S05]  /*1daa0*/  BRA `(.L_x_2523) ;  /* 0xffffffc000607947 */ /* 0x000fea000383ffff */
.L_x_2403:
        /* <DEDUP_REMOVED lines=8> */
.L_x_2525:
[----:B------:R-:W-:Y:S05]  /*1db30*/  BSYNC B0 ;  /* 0x0000000000007941 */ /* 0x000fea0003800000 */
.L_x_2524:
        /* <DEDUP_REMOVED lines=10> */
.L_x_2526:
        /* <DEDUP_REMOVED lines=11> */
.L_x_2527:
        /* <DEDUP_REMOVED lines=11> */
.L_x_2528:
[----:B------:R-:W-:Y:S01]  /*1dd40*/  IMAD.MOV.U32 R2, RZ, RZ, R14 ;  /* 0x000000ffff027224 */ /* 0x000fe200078e000e */
[----:B------:R-:W-:Y:S06]  /*1dd50*/  BRA `(.L_x_2529) ;  /* 0xffffffc000707947 */ /* 0x000fec000383ffff */
.L_x_2408:
[----:B---3--:R3:W4:Y:S02]  /*1dd60*/  SYNCS.PHASECHK.TRANS64.TRYWAIT P0, [R0+URZ+0x19c40], R10 ;  /* 0x019c400a000075a7 */ /* 0x008724000800017f */
[----:B----4-:R-:W-:Y:S05]  /*1dd70*/  @!P0 NANOSLEEP.SYNCS 0x989680 ;  /* 0x009896800000895d */ /* 0x010fea0003900000 */
[----:B------:R-:W4:Y:S02]  /*1dd80*/  @!P0 SYNCS.PHASECHK.TRANS64 P0, [R0+URZ+0x19c40], R10 ;  /* 0x019c400a000085a7 */ /* 0x000f24000800007f */
[----:B----4-:R-:W-:Y:S05]  /*1dd90*/  @!P0 BRA `(.L_x_2408) ;  /* 0xfffffffc00f08947 */ /* 0x010fea000383ffff */
[----:B------:R-:W-:Y:S05]  /*1dda0*/  BRA `(.L_x_2530) ;  /* 0xffffffc000d47947 */ /* 0x000fea000383ffff */
.L_x_2409:
        /* <DEDUP_REMOVED lines=8> */
.L_x_2532:
[----:B------:R-:W-:Y:S05]  /*1de30*/  BSYNC B0 ;  /* 0x0000000000007941 */ /* 0x000fea0003800000 */
.L_x_2531:
        /* <DEDUP_REMOVED lines=8> */
.L_x_2533:
[----:B------:R-:W-:Y:S02]  /*1dec0*/  IMAD.MOV.U32 R13, RZ, RZ, R8 ;  /* 0x000000ffff0d7224 */ /* 0x000fe400078e0008 */
[----:B------:R-:W-:Y:S02]  /*1ded0*/  IMAD.MOV.U32 R12, RZ, RZ, 0x1 ;  /* 0x00000001ff0c7424 */ /* 0x000fe400078e00ff */
[----:B------:R-:W-:-:S07]  /*1dee0*/  IMAD.MOV.U32 R2, RZ, RZ, R14 ;  /* 0x000000ffff027224 */ /* 0x000fce00078e000e */
[----:B------:R-:W-:Y:S05]  /*1def0*/  WARPSYNC.COLLECTIVE R15, `(.L_x_2534) ;  /* 0x000000000f087348 */ /* 0x000fea0003c00000 */
[----:B------:R0:W1:Y:S02]  /*1df00*/  SHFL.IDX P6, R14, R13, R12, R11 ;  /* 0x0000000c0d0e7389 */ /* 0x00006400000c000b */
[----:B01----:R-:W-:Y:S01]  /*1df10*/  ENDCOLLECTIVE ;  /* 0x000000000000791b */ /* 0x003fe20003800000 */
.L_x_2534:
        /* <DEDUP_REMOVED lines=13> */
.L_x_2535:
[----:B------:R-:W-:Y:S01]  /*1dff0*/  IMAD.MOV.U32 R2, RZ, RZ, R14 ;  /* 0x000000ffff027224 */ /* 0x000fe200078e000e */
[----:B------:R-:W-:Y:S06]  /*1e000*/  BRA `(.L_x_2536) ;  /* 0xffffffc000e07947 */ /* 0x000fec000383ffff */
.L_x_2414:
[----:B0-----:R0:W2:Y:S02]  /*1e010*/  SYNCS.PHASECHK.TRANS64.TRYWAIT P2, [R2+URZ+0x19c70], R0 ;  /* 0x019c7000020075a7 */ /* 0x0010a4000804017f */
[----:B--2---:R-:W-:Y:S05]  /*1e020*/  @!P2 NANOSLEEP.SYNCS 0x989680 ;  /* 0x009896800000a95d */ /* 0x004fea0003900000 */
[----:B------:R-:W2:Y:S02]  /*1e030*/  @!P2 SYNCS.PHASECHK.TRANS64 P2, [R2+URZ+0x19c70], R0 ;  /* 0x019c70000200a5a7 */ /* 0x000ea4000804007f */
[----:B--2---:R-:W-:Y:S05]  /*1e040*/  @!P2 BRA `(.L_x_2414) ;  /* 0xfffffffc00f0a947 */ /* 0x004fea000383ffff */
[----:B------:R-:W-:Y:S05]  /*1e050*/  BRA `(.L_x_2537) ;  /* 0xffffffc4004c7947 */ /* 0x000fea000383ffff */
.L_x_2416:
[----:B0-----:R0:W2:Y:S02]  /*1e060*/  SYNCS.PHASECHK.TRANS64.TRYWAIT P2, [R2+URZ+0x19c60], R0 ;  /* 0x019c6000020075a7 */ /* 0x0010a4000804017f */
[----:B--2---:R-:W-:Y:S05]  /*1e070*/  @!P2 NANOSLEEP.SYNCS 0x989680 ;  /* 0x009896800000a95d */ /* 0x004fea0003900000 */
[----:B------:R-:W2:Y:S02]  /*1e080*/  @!P2 SYNCS.PHASECHK.TRANS64 P2, [R2+URZ+0x19c60], R0 ;  /* 0x019c60000200a5a7 */ /* 0x000ea4000804007f */
[----:B--2---:R-:W-:Y:S05]  /*1e090*/  @!P2 BRA `(.L_x_2416) ;  /* 0xfffffffc00f0a947 */ /* 0x004fea000383ffff */
[----:B------:R-:W-:Y:S05]  /*1e0a0*/  BRA `(.L_x_2538) ;  /* 0xffffffc4005c7947 */ /* 0x000fea000383ffff */
.L_x_2424:
[----:B0-----:R0:W1:Y:S02]  /*1e0b0*/  SYNCS.PHASECHK.TRANS64.TRYWAIT P1, [R3+URZ+0x19c70], R0 ;  /* 0x019c7000030075a7 */ /* 0x001064000802017f */
[----:B-1----:R-:W-:Y:S05]  /*1e0c0*/  @!P1 NANOSLEEP.SYNCS 0x989680 ;  /* 0x009896800000995d */ /* 0x002fea0003900000 */
[----:B------:R-:W1:Y:S02]  /*1e0d0*/  @!P1 SYNCS.PHASECHK.TRANS64 P1, [R3+URZ+0x19c70], R0 ;  /* 0x019c7000030095a7 */ /* 0x000e64000802007f */
[----:B-1----:R-:W-:Y:S05]  /*1e0e0*/  @!P1 BRA `(.L_x_2424) ;  /* 0xfffffffc00f09947 */ /* 0x002fea000383ffff */
[----:B------:R-:W-:Y:S05]  /*1e0f0*/  BRA `(.L_x_2539) ;  /* 0xffffffc800c07947 */ /* 0x000fea000383ffff */
.L_x_2426:
[----:B0-----:R0:W1:Y:S02]  /*1e100*/  SYNCS.PHASECHK.TRANS64.TRYWAIT P1, [R3+URZ+0x19c60], R0 ;  /* 0x019c6000030075a7 */ /* 0x001064000802017f */
[----:B-1----:R-:W-:Y:S05]  /*1e110*/  @!P1 NANOSLEEP.SYNCS 0x989680 ;  /* 0x009896800000995d */ /* 0x002fea0003900000 */
[----:B------:R-:W1:Y:S02]  /*1e120*/  @!P1 SYNCS.PHASECHK.TRANS64 P1, [R3+URZ+0x19c60], R0 ;  /* 0x019c6000030095a7 */ /* 0x000e64000802007f */
[----:B-1----:R-:W-:Y:S05]  /*1e130*/  @!P1 BRA `(.L_x_2426) ;  /* 0xfffffffc00f09947 */ /* 0x002fea000383ffff */
[----:B------:R-:W-:Y:S05]  /*1e140*/  BRA `(.L_x_2540) ;  /* 0xffffffc800cc7947 */ /* 0x000fea000383ffff */
.L_x_2431:
[----:B------:R-:W-:Y:S01]  /*1e150*/  BSSY B0, `(.L_x_2541) ;  /* 0x0000008000007945 */ /* 0x000fe20003800000 */
[----:B------:R-:W-:Y:S02]  /*1e160*/  IMAD.MOV.U32 R13, RZ, RZ, R16 ;  /* 0x000000ffff0d7224 */ /* 0x000fe400078e0010 */
[----:B------:R-:W-:Y:S02]  /*1e170*/  IMAD.MOV.U32 R12, RZ, RZ, RZ ;  /* 0x000000ffff0c7224 */ /* 0x000fe400078e00ff */
[----:B0-----:R-:W-:Y:S02]  /*1e180*/  IMAD.MOV.U32 R11, RZ, RZ, 0x1f ;  /* 0x0000001fff0b7424 */ /* 0x001fe400078e00ff */
[----:B------:R-:W-:-:S07]  /*1e190*/  IMAD.MOV.U32 R15, RZ, RZ, -0x1 ;  /* 0xffffffffff0f7424 */ /* 0x000fce00078e00ff */
[----:B-12---:R-:W-:Y:S05]  /*1e1a0*/  WARPSYNC.COLLECTIVE R15, `(.L_x_2542) ;  /* 0x000000000f087348 */ /* 0x006fea0003c00000 */
[----:B------:R0:W3:Y:S02]  /*1e1b0*/  SHFL.IDX P6, R14, R13, R12, R11 ;  /* 0x0000000c0d0e7389 */ /* 0x0000e400000c000b */
[----:B0123--:R-:W-:Y:S01]  /*1e1c0*/  ENDCOLLECTIVE ;  /* 0x000000000000791b */ /* 0x00ffe20003800000 */
.L_x_2542:
[----:B------:R-:W-:Y:S05]  /*1e1d0*/  BSYNC B0 ;  /* 0x0000000000007941 */ /* 0x000fea0003800000 */
.L_x_2541:
        /* <DEDUP_REMOVED lines=9> */
.L_x_2543:
        /* <DEDUP_REMOVED lines=18> */
.L_x_2544:
[----:B------:R-:W-:Y:S01]  /*1e390*/  IMAD.MOV.U32 R12, RZ, RZ, 0x2 ;  /* 0x00000002ff0c7424 */ /* 0x000fe200078e00ff */
[----:B------:R-:W-:-:S05]  /*1e3a0*/  SEL R5, R14, RZ, P1 ;  /* 0x000000ff0e057207 */ /* 0x000fca0000800000 */
[----:B------:R-:W-:-:S04]  /*1e3b0*/  IMAD.IADD R3, R2, 0x1, R5 ;  /* 0x0000000102037824 */ /* 0x000fc800078e0205 */
[----:B------:R-:W-:-:S07]  /*1e3c0*/  IMAD.MOV.U32 R13, RZ, RZ, R3 ;  /* 0x000000ffff0d7224 */ /* 0x000fce00078e0003 */
[----:B------:R-:W-:Y:S05]  /*1e3d0*/  WARPSYNC.COLLECTIVE R15, `(.L_x_2545) ;  /* 0x000000000f087348 */ /* 0x000fea0003c00000 */
[----:B------:R0:W1:Y:S02]  /*1e3e0*/  SHFL.UP P6, R14, R13, R12, R11 ;  /* 0x0400000c0d0e7389 */ /* 0x00006400000c000b */
[----:B01----:R-:W-:Y:S01]  /*1e3f0*/  ENDCOLLECTIVE ;  /* 0x000000000000791b */ /* 0x003fe20003800000 */
.L_x_2545:
[----:B------:R-:W-:Y:S01]  /*1e400*/  IMAD.MOV.U32 R12, RZ, RZ, 0x4 ;  /* 0x00000004ff0c7424 */ /* 0x000fe200078e00ff */
[----:B------:R-:W-:-:S05]  /*1e410*/  SEL R14, R14, RZ, P2 ;  /* 0x000000ff0e0e7207 */ /* 0x000fca0001000000 */
[----:B------:R-:W-:-:S04]  /*1e420*/  IMAD.IADD R3, R3, 0x1, R14 ;  /* 0x0000000103037824 */ /* 0x000fc800078e020e */
[----:B------:R-:W-:-:S07]  /*1e430*/  IMAD.MOV.U32 R13, RZ, RZ, R3 ;  /* 0x000000ffff0d7224 */ /* 0x000fce00078e0003 */
[----:B------:R-:W-:Y:S05]  /*1e440*/  WARPSYNC.COLLECTIVE R15, `(.L_x_2546) ;  /* 0x000000000f087348 */ /* 0x000fea0003c00000 */
[----:B------:R0:W1:Y:S02]  /*1e450*/  SHFL.UP P6, R14, R13, R12, R11 ;  /* 0x0400000c0d0e7389 */ /* 0x00006400000c000b */
[----:B01----:R-:W-:Y:S01]  /*1e460*/  ENDCOLLECTIVE ;  /* 0x000000000000791b */ /* 0x003fe20003800000 */
.L_x_2546:
[----:B------:R-:W-:Y:S01]  /*1e470*/  IMAD.MOV.U32 R12, RZ, RZ, 0x8 ;  /* 0x00000008ff0c7424 */ /* 0x000fe200078e00ff */
[----:B------:R-:W-:-:S05]  /*1e480*/  SEL R14, R14, RZ, P3 ;  /* 0x000000ff0e0e7207 */ /* 0x000fca0001800000 */
[----:B------:R-:W-:-:S04]  /*1e490*/  IMAD.IADD R3, R3, 0x1, R14 ;  /* 0x0000000103037824 */ /* 0x000fc800078e020e */
[----:B------:R-:W-:-:S07]  /*1e4a0*/  IMAD.MOV.U32 R13, RZ, RZ, R3 ;  /* 0x000000ffff0d7224 */ /* 0x000fce00078e0003 */
[----:B------:R-:W-:Y:S05]  /*1e4b0*/  WARPSYNC.COLLECTIVE R15, `(.L_x_2547) ;  /* 0x000000000f087348 */ /* 0x000fea0003c00000 */
[----:B------:R0:W1:Y:S02]  /*1e4c0*/  SHFL.UP P6, R14, R13, R12, R11 ;  /* 0x0400000c0d0e7389 */ /* 0x00006400000c000b */
[----:B01----:R-:W-:Y:S01]  /*1e4d0*/  ENDCOLLECTIVE ;  /* 0x000000000000791b */ /* 0x003fe20003800000 */
.L_x_2547:
[----:B------:R-:W-:Y:S01]  /*1e4e0*/  IMAD.MOV.U32 R12, RZ, RZ, 0x10 ;  /* 0x00000010ff0c7424 */ /* 0x000fe200078e00ff */
[----:B------:R-:W-:-:S05]  /*1e4f0*/  SEL R14, R14, RZ, P4 ;  /* 0x000000ff0e0e7207 */ /* 0x000fca0002000000 */
[----:B------:R-:W-:-:S04]  /*1e500*/  IMAD.IADD R3, R3, 0x1, R14 ;  /* 0x0000000103037824 */ /* 0x000fc800078e020e */
[----:B------:R-:W-:-:S07]  /*1e510*/  IMAD.MOV.U32 R13, RZ, RZ, R3 ;  /* 0x000000ffff0d7224 */ /* 0x000fce00078e0003 */
[----:B------:R-:W-:Y:S05]  /*1e520*/  WARPSYNC.COLLECTIVE R15, `(.L_x_2548) ;  /* 0x000000000f087348 */ /* 0x000fea0003c00000 */
[----:B------:R0:W1:Y:S02]  /*1e530*/  SHFL.UP P6, R14, R13, R12, R11 ;  /* 0x0400000c0d0e7389 */ /* 0x00006400000c000b */
[----:B01----:R-:W-:Y:S01]  /*1e540*/  ENDCOLLECTIVE ;  /* 0x000000000000791b */ /* 0x003fe20003800000 */
.L_x_2548:
[----:B------:R-:W-:Y:S01]  /*1e550*/  MOV R12, 0x1f ;  /* 0x0000001f000c7802 */ /* 0x000fe20000000f00 */
[----:B------:R-:W-:Y:S01]  /*1e560*/  IMAD.MOV.U32 R11, RZ, RZ, 0x1f ;  /* 0x0000001fff0b7424 */ /* 0x000fe200078e00ff */
[----:B------:R-:W-:-:S05]  /*1e570*/  SEL R14, R14, RZ, P5 ;  /* 0x000000ff0e0e7207 */ /* 0x000fca0002800000 */
[----:B------:R-:W-:-:S04]  /*1e580*/  IMAD.IADD R3, R3, 0x1, R14 ;  /* 0x0000000103037824 */ /* 0x000fc800078e020e */
[----:B------:R-:W-:-:S07]  /*1e590*/  IMAD.MOV.U32 R13, RZ, RZ, R3 ;  /* 0x000000ffff0d7224 */ /* 0x000fce00078e0003 */
[----:B------:R-:W-:Y:S05]  /*1e5a0*/  WARPSYNC.COLLECTIVE R15, `(.L_x_2549) ;  /* 0x000000000f087348 */ /* 0x000fea0003c00000 */
[----:B------:R0:W1:Y:S02]  /*1e5b0*/  SHFL.IDX P6, R14, R13, R12, R11 ;  /* 0x0000000c0d0e7389 */ /* 0x00006400000c000b */
[----:B01----:R-:W-:Y:S01]  /*1e5c0*/  ENDCOLLECTIVE ;  /* 0x000000000000791b */ /* 0x003fe20003800000 */
.L_x_2549:
[----:B------:R-:W-:Y:S05]  /*1e5d0*/  BRA `(.L_x_2550) ;  /* 0xffffffcc007c7947 */ /* 0x000fea000383ffff */
.L_x_2436:
        /* <DEDUP_REMOVED lines=8> */
.L_x_2552:
[----:B------:R-:W-:Y:S05]  /*1e660*/  BSYNC B0 ;  /* 0x0000000000007941 */ /* 0x000fea0003800000 */
.L_x_2551:
        /* <DEDUP_REMOVED lines=9> */
.L_x_2553:
[----:B------:R-:W-:Y:S01]  /*1e700*/  IMAD.MOV.U32 R12, RZ, RZ, 0x4 ;  /* 0x00000004ff0c7424 */ /* 0x000fe200078e00ff */
[----:B------:R-:W-:-:S05]  /*1e710*/  SEL R14, R14, RZ, P2 ;  /* 0x000000ff0e0e7207 */ /* 0x000fca0001000000 */
[----:B------:R-:W-:-:S04]  /*1e720*/  IMAD.IADD R3, R3, 0x1, R14 ;  /* 0x0000000103037824 */ /* 0x000fc800078e020e */
[----:B------:R-:W-:-:S07]  /*1e730*/  IMAD.MOV.U32 R13, RZ, RZ, R3 ;  /* 0x000000ffff0d7224 */ /* 0x000fce00078e0003 */
[----:B------:R-:W-:Y:S05]  /*1e740*/  WARPSYNC.COLLECTIVE R15, `(.L_x_2554) ;  /* 0x000000000f087348 */ /* 0x000fea0003c00000 */
[----:B------:R0:W1:Y:S02]  /*1e750*/  SHFL.UP P6, R14, R13, R12, R11 ;  /* 0x0400000c0d0e7389 */ /* 0x00006400000c000b */
[----:B01----:R-:W-:Y:S01]  /*1e760*/  ENDCOLLECTIVE ;  /* 0x000000000000791b */ /* 0x003fe20003800000 */
.L_x_2554:
[----:B------:R-:W-:Y:S01]  /*1e770*/  IMAD.MOV.U32 R12, RZ, RZ, 0x8 ;  /* 0x00000008ff0c7424 */ /* 0x000fe200078e00ff */
[----:B------:R-:W-:-:S05]  /*1e780*/  SEL R14, R14, RZ, P3 ;  /* 0x000000ff0e0e7207 */ /* 0x000fca0001800000 */
[----:B------:R-:W-:-:S04]  /*1e790*/  IMAD.IADD R3, R3, 0x1, R14 ;  /* 0x0000000103037824 */ /* 0x000fc800078e020e */
[----:B------:R-:W-:-:S07]  /*1e7a0*/  IMAD.MOV.U32 R13, RZ, RZ, R3 ;  /* 0x000000ffff0d7224 */ /* 0x000fce00078e0003 */
[----:B------:R-:W-:Y:S05]  /*1e7b0*/  WARPSYNC.COLLECTIVE R15, `(.L_x_2555) ;  /* 0x000000000f087348 */ /* 0x000fea0003c00000 */
[----:B------:R0:W1:Y:S02]  /*1e7c0*/  SHFL.UP P6, R14, R13, R12, R11 ;  /* 0x0400000c0d0e7389 */ /* 0x00006400000c000b */
[----:B01----:R-:W-:Y:S01]  /*1e7d0*/  ENDCOLLECTIVE ;  /* 0x000000000000791b */ /* 0x003fe20003800000 */
.L_x_2555:
[----:B------:R-:W-:Y:S01]  /*1e7e0*/  IMAD.MOV.U32 R12, RZ, RZ, 0x10 ;  /* 0x00000010ff0c7424 */ /* 0x000fe200078e00ff */
[----:B------:R-:W-:-:S05]  /*1e7f0*/  SEL R14, R14, RZ, P4 ;  /* 0x000000ff0e0e7207 */ /* 0x000fca0002000000 */
[----:B------:R-:W-:-:S04]  /*1e800*/  IMAD.IADD R3, R3, 0x1, R14 ;  /* 0x0000000103037824 */ /* 0x000fc800078e020e */
[----:B------:R-:W-:-:S07]  /*1e810*/  IMAD.MOV.U32 R13, RZ, RZ, R3 ;  /* 0x000000ffff0d7224 */ /* 0x000fce00078e0003 */
[----:B------:R-:W-:Y:S05]  /*1e820*/  WARPSYNC.COLLECTIVE R15, `(.L_x_2556) ;  /* 0x000000000f087348 */ /* 0x000fea0003c00000 */
[----:B------:R0:W1:Y:S02]  /*1e830*/  SHFL.UP P6, R14, R13, R12, R11 ;  /* 0x0400000c0d0e7389 */ /* 0x00006400000c000b */
[----:B01----:R-:W-:Y:S01]  /*1e840*/  ENDCOLLECTIVE ;  /* 0x000000000000791b */ /* 0x003fe20003800000 */
.L_x_2556:
        /* <DEDUP_REMOVED lines=8> */
.L_x_2557:
[----:B------:R-:W-:Y:S05]  /*1e8d0*/  BRA `(.L_x_2558) ;  /* 0xffffffcc00587947 */ /* 0x000fea000383ffff */
.L_x_2438:
[----:B------:R-:W-:Y:S01]  /*1e8e0*/  BSSY B0, `(.L_x_2559) ;  /* 0x0000006000007945 */ /* 0x000fe20003800000 */
[----:B------:R-:W-:Y:S01]  /*1e8f0*/  PLOP3.LUT P6, PT, P6, PT, PT, 0x8, 0x0 ;  /* 0x000000000000781c */ /* 0x000fe200037ce170 */
[----:B------:R-:W-:-:S12]  /*1e900*/  IMAD.MOV.U32 R15, RZ, RZ, -0x1 ;  /* 0xffffffffff0f7424 */ /* 0x000fd800078e00ff */
[----:B0-----:R-:W-:Y:S05]  /*1e910*/  WARPSYNC.COLLECTIVE R15, `(.L_x_2560) ;  /* 0x000000000f087348 */ /* 0x001fea0003c00000 */
[----:B------:R-:W-:Y:S01]  /*1e920*/  VOTE.ANY R14, PT, P6 ;  /* 0x00000000000e7806 */ /* 0x000fe200030e0100 */
[----:B0-----:R-:W-:Y:S06]  /*1e930*/  ENDCOLLECTIVE ;  /* 0x000000000000791b */ /* 0x001fec0003800000 */
.L_x_2560:
[----:B------:R-:W-:Y:S05]  /*1e940*/  BSYNC B0 ;  /* 0x0000000000007941 */ /* 0x000fea0003800000 */
.L_x_2559:
        /* <DEDUP_REMOVED lines=9> */
.L_x_2561:
[----:B------:R-:W-:Y:S01]  /*1e9e0*/  IMAD.MOV.U32 R17, RZ, RZ, R14 ;  /* 0x000000ffff117224 */ /* 0x000fe200078e000e */
[----:B------:R-:W-:Y:S06]  /*1e9f0*/  BRA `(.L_x_2562) ;  /* 0xffffffcc00487947 */ /* 0x000fec000383ffff */
.L_x_2440:
[----:B------:R-:W-:Y:S01]  /*1ea00*/  BSSY B0, `(.L_x_2563) ;  /* 0x0000007000007945 */ /* 0x000fe20003800000 */
[----:B------:R-:W-:Y:S02]  /*1ea10*/  IMAD.MOV.U32 R13, RZ, RZ, R3 ;  /* 0x000000ffff0d7224 */ /* 0x000fe400078e0003 */
[----:B------:R-:W-:Y:S02]  /*1ea20*/  IMAD.MOV.U32 R11, RZ, RZ, 0x1f ;  /* 0x0000001fff0b7424 */ /* 0x000fe400078e00ff */
[----:B------:R-:W-:-:S07]  /*1ea30*/  IMAD.MOV.U32 R15, RZ, RZ, -0x1 ;  /* 0xffffffffff0f7424 */ /* 0x000fce00078e00ff */
[----:B012---:R-:W-:Y:S05]  /*1ea40*/  WARPSYNC.COLLECTIVE R15, `(.L_x_2564) ;  /* 0x000000000f087348 */ /* 0x007fea0003c00000 */
[----:B------:R3:W4:Y:S02]  /*1ea50*/  SHFL.IDX P6, R14, R13, R12, R11 ;  /* 0x0000000c0d0e7389 */ /* 0x00072400000c000b */
[----:B01234-:R-:W-:Y:S01]  /*1ea60*/  ENDCOLLECTIVE ;  /* 0x000000000000791b */ /* 0x01ffe20003800000 */
.L_x_2564:
[----:B------:R-:W-:Y:S05]  /*1ea70*/  BSYNC B0 ;  /* 0x0000000000007941 */ /* 0x000fea0003800000 */
.L_x_2563:
[----:B------:R-:W-:Y:S01]  /*1ea80*/  IMAD.MOV.U32 R5, RZ, RZ, R14 ;  /* 0x000000ffff057224 */ /* 0x000fe200078e000e */
[----:B------:R-:W-:Y:S06]  /*1ea90*/  BRA `(.L_x_2439) ;  /* 0xffffffcc003c7947 */ /* 0x000fec000383ffff */
.L_x_2444:
[----:B0-----:R0:W1:Y:S02]  /*1eaa0*/  SYNCS.PHASECHK.TRANS64.TRYWAIT P0, [R5+URZ+0x19c20], R0 ;  /* 0x019c2000050075a7 */ /* 0x001064000800017f */
[----:B-1----:R-:W-:Y:S05]  /*1eab0*/  @!P0 NANOSLEEP.SYNCS 0x989680 ;  /* 0x009896800000895d */ /* 0x002fea0003900000 */
[----:B------:R-:W1:Y:S02]  /*1eac0*/  @!P0 SYNCS.PHASECHK.TRANS64 P0, [R5+URZ+0x19c20], R0 ;  /* 0x019c2000050085a7 */ /* 0x000e64000800007f */
[----:B-1----:R-:W-:Y:S05]  /*1ead0*/  @!P0 BRA `(.L_x_2444) ;  /* 0xfffffffc00f08947 */ /* 0x002fea000383ffff */
[----:B------:R-:W-:Y:S05]  /*1eae0*/  BRA `(.L_x_2565) ;  /* 0xffffffd000bc7947 */ /* 0x000fea000383ffff */
.L_x_2445:
        /* <DEDUP_REMOVED lines=11> */
.L_x_2567:
[----:B------:R-:W-:Y:S05]  /*1eba0*/  BSYNC B0 ;  /* 0x0000000000007941 */ /* 0x000fea0003800000 */
.L_x_2566:
[----:B------:R-:W-:Y:S05]  /*1ebb0*/  BRA `(.L_x_2568) ;  /* 0xffffffd000a47947 */ /* 0x000fea000383ffff */
.L_x_2446:
[----:B------:R-:W-:Y:S01]  /*1ebc0*/  BSSY B0, `(.L_x_2569) ;  /* 0x0000006000007945 */ /* 0x000fe20003800000 */
[----:B------:R-:W-:-:S07]  /*1ebd0*/  IMAD.MOV.U32 R15, RZ, RZ, -0x1 ;  /* 0xffffffffff0f7424 */ /* 0x000fce00078e00ff */
[----:B0-----:R-:W-:Y:S05]  /*1ebe0*/  WARPSYNC.COLLECTIVE R15, `(.L_x_2570) ;  /* 0x000000000f0c7348 */ /* 0x001fea0003c00000 */
[----:B------:R-:W-:Y:S02]  /*1ebf0*/  ELECT P6, UR62, PT ;  /* 0x00000000003e782f */ /* 0x000fe400038c0000 */
[----:B------:R-:W-:Y:S01]  /*1ec00*/  MOV R14, UR62 ;  /* 0x0000003e000e7c02 */ /* 0x000fe20008000f00 */
[----:B0-----:R-:W-:Y:S10]  /*1ec10*/  ENDCOLLECTIVE ;  /* 0x000000000000791b */ /* 0x001ff40003800000 */
.L_x_2570:
[----:B------:R-:W-:Y:S05]  /*1ec20*/  BSYNC B0 ;  /* 0x0000000000007941 */ /* 0x000fea0003800000 */
.L_x_2569:
[----:B------:R-:W-:Y:S05]  /*1ec30*/  BRA `(.L_x_2571) ;  /* 0xffffffd000987947 */ /* 0x000fea000383ffff */
.L_x_2448:
[----:B0-----:R0:W1:Y:S02]  /*1ec40*/  SYNCS.PHASECHK.TRANS64.TRYWAIT P1, [R3+URZ+0x19c40], R2 ;  /* 0x019c4002030075a7 */ /* 0x001064000802017f */
[----:B-1----:R-:W-:Y:S05]  /*1ec50*/  @!P1 NANOSLEEP.SYNCS 0x989680 ;  /* 0x009896800000995d */ /* 0x002fea0003900000 */
[----:B------:R-:W1:Y:S02]  /*1ec60*/  @!P1 SYNCS.PHASECHK.TRANS64 P1, [R3+URZ+0x19c40], R2 ;  /* 0x019c4002030095a7 */ /* 0x000e64000802007f */
[----:B-1----:R-:W-:Y:S05]  /*1ec70*/  @!P1 BRA `(.L_x_2448) ;  /* 0xfffffffc00f09947 */ /* 0x002fea000383ffff */
[----:B------:R-:W-:Y:S05]  /*1ec80*/  BRA `(.L_x_2572) ;  /* 0xffffffd000b87947 */ /* 0x000fea000383ffff */
.L_x_2450:
[----:B-1----:R1:W2:Y:S02]  /*1ec90*/  SYNCS.PHASECHK.TRANS64.TRYWAIT P1, [R5+URZ+0x19c40], R0 ;  /* 0x019c4000050075a7 */ /* 0x0022a4000802017f */
[----:B--2---:R-:W-:Y:S05]  /*1eca0*/  @!P1 NANOSLEEP.SYNCS 0x989680 ;  /* 0x009896800000995d */ /* 0x004fea0003900000 */
[----:B------:R-:W2:Y:S02]  /*1ecb0*/  @!P1 SYNCS.PHASECHK.TRANS64 P1, [R5+URZ+0x19c40], R0 ;  /* 0x019c4000050095a7 */ /* 0x000ea4000802007f */
[----:B--2---:R-:W-:Y:S05]  /*1ecc0*/  @!P1 BRA `(.L_x_2450) ;  /* 0xfffffffc00f09947 */ /* 0x004fea000383ffff */
[----:B------:R-:W-:Y:S05]  /*1ecd0*/  BRA `(.L_x_2573) ;  /* 0xffffffd000c47947 */ /* 0x000fea000383ffff */
.L_x_2452:
[----:B--2---:R2:W3:Y:S02]  /*1ece0*/  SYNCS.PHASECHK.TRANS64.TRYWAIT P1, [R3+URZ+0x19c60], R2 ;  /* 0x019c6002030075a7 */ /* 0x0044e4000802017f */
[----:B---3--:R-:W-:Y:S05]  /*1ecf0*/  @!P1 NANOSLEEP.SYNCS 0x989680 ;  /* 0x009896800000995d */ /* 0x008fea0003900000 */
[----:B------:R-:W3:Y:S02]  /*1ed00*/  @!P1 SYNCS.PHASECHK.TRANS64 P1, [R3+URZ+0x19c60], R2 ;  /* 0x019c6002030095a7 */ /* 0x000ee4000802007f */
[----:B---3--:R-:W-:Y:S05]  /*1ed10*/  @!P1 BRA `(.L_x_2452) ;  /* 0xfffffffc00f09947 */ /* 0x008fea000383ffff */
[----:B------:R-:W-:Y:S05]  /*1ed20*/  BRA `(.L_x_2574) ;  /* 0xffffffd000c07947 */ /* 0x000fea000383ffff */
.L_x_2454:
[----:B---3--:R3:W4:Y:S02]  /*1ed30*/  SYNCS.PHASECHK.TRANS64.TRYWAIT P1, [R5+URZ+0x19c60], R0 ;  /* 0x019c6000050075a7 */ /* 0x008724000802017f */
[----:B----4-:R-:W-:Y:S05]  /*1ed40*/  @!P1 NANOSLEEP.SYNCS 0x989680 ;  /* 0x009896800000995d */ /* 0x010fea0003900000 */
[----:B------:R-:W4:Y:S02]  /*1ed50*/  @!P1 SYNCS.PHASECHK.TRANS64 P1, [R5+URZ+0x19c60], R0 ;  /* 0x019c6000050095a7 */ /* 0x000f24000802007f */
[----:B----4-:R-:W-:Y:S05]  /*1ed60*/  @!P1 BRA `(.L_x_2454) ;  /* 0xfffffffc00f09947 */ /* 0x010fea000383ffff */
[----:B------:R-:W-:Y:S05]  /*1ed70*/  BRA `(.L_x_2575) ;  /* 0xffffffd000bc7947 */ /* 0x000fea000383ffff */
.L_x_2456:
[----:B----4-:R4:W0:Y:S02]  /*1ed80*/  SYNCS.PHASECHK.TRANS64.TRYWAIT P1, [R3+URZ+0x19c80], R2 ;  /* 0x019c8002030075a7 */ /* 0x010824000802017f */
[----:B0-----:R-:W-:Y:S05]  /*1ed90*/  @!P1 NANOSLEEP.SYNCS 0x989680 ;  /* 0x009896800000995d */ /* 0x001fea0003900000 */
[----:B------:R-:W0:Y:S02]  /*1eda0*/  @!P1 SYNCS.PHASECHK.TRANS64 P1, [R3+URZ+0x19c80], R2 ;  /* 0x019c8002030095a7 */ /* 0x000e24000802007f */
[----:B0-----:R-:W-:Y:S05]  /*1edb0*/  @!P1 BRA `(.L_x_2456) ;  /* 0xfffffffc00f09947 */ /* 0x001fea000383ffff */
[----:B------:R-:W-:Y:S05]  /*1edc0*/  BRA `(.L_x_2576) ;  /* 0xffffffd000b87947 */ /* 0x000fea000383ffff */
.L_x_2577:
        /* <DEDUP_REMOVED lines=11> */
.L_x_2586:


//--------------------- .nv.global.init           --------------------------
	.section	.nv.global.init,"aw",@progbits
	.align	4
.nv.global.init:
	.type		_ZZN5flash28permute_output_fp8_VcolmajorIN4cute6TensorINS1_11ArrayEngineIN7cutlass10bfloat16_tELm48EEENS1_6LayoutINS1_5tupleIJNS8_IJNS1_1CILi2EEESA_NS9_ILi12EEEEEENS9_ILi1EEESD_EEENS8_IJNS8_IJSD_SA_NS9_ILi4EEEEEENS9_ILi0EEESH_EEEEEEEEEvRT_E9upper_map,@object
	.size		_ZZN5flash28permute_output_fp8_VcolmajorIN4cute6TensorINS1_11ArrayEngineIN7cutlass10bfloat16_tELm48EEENS1_6LayoutINS1_5tupleIJNS8_IJNS1_1CILi2EEESA_NS9_ILi12EEEEEENS9_ILi1EEESD_EEENS8_IJNS8_IJSD_SA_NS9_ILi4EEEEEENS9_ILi0EEESH_EEEEEEEEEvRT_E9upper_map,($str$23 - _ZZN5flash28permute_output_fp8_VcolmajorIN4cute6TensorINS1_11ArrayEngineIN7cutlass10bfloat16_tELm48EEENS1_6LayoutINS1_5tupleIJNS8_IJNS1_1CILi2EEESA_NS9_ILi12EEEEEENS9_ILi1EEESD_EEENS8_IJNS8_IJSD_SA_NS9_ILi4EEEEEENS9_ILi0EEESH_EEEEEEEEEvRT_E9upper_map)
_ZZN5flash28permute_output_fp8_VcolmajorIN4cute6TensorINS1_11ArrayEngineIN7cutlass10bfloat16_tELm48EEENS1_6LayoutINS1_5tupleIJNS8_IJNS1_1CILi2EEESA_NS9_ILi12EEEEEENS9_ILi1EEESD_EEENS8_IJNS8_IJSD_SA_NS9_ILi4EEEEEENS9_ILi0EEESH_EEEEEEEEEvRT_E9upper_map:
        /*0000*/ 	.byte	0x00, 0x00, 0x00, 0x00, 0x02, 0x00, 0x00, 0x00, 0x03, 0x00, 0x00, 0x00, 0x01, 0x00, 0x00, 0x00
	.type		$str$23,@object
	.size		$str$23,($str$24 - $str$23)
$str$23:
        /*0010*/ 	.byte	0x28, 0x61, 0x64, 0x64, 0x72, 0x65, 0x73, 0x73, 0x20, 0x26, 0x20, 0x6d, 0x61, 0x73, 0x6b, 0x29
        /*0020*/ 	.byte	0x20, 0x3d, 0x3d, 0x20, 0x30, 0x00
	.type		$str$24,@object
	.size		$str$24,(__unnamed_5 - $str$24)
$str$24:
        /*0026*/ 	.byte	0x2f, 0x74, 0x6d, 0x70, 0x2f, 0x6f, 0x73, 0x73, 0x5f, 0x6b, 0x65, 0x72, 0x6e, 0x65, 0x6c, 0x73
        /*0036*/ 	.byte	0x5f, 0x73, 0x72, 0x63, 0x2f, 0x66, 0x6c, 0x61, 0x73, 0x68, 0x5f, 0x61, 0x74, 0x74, 0x65, 0x6e
        /*0046*/ 	.byte	0x74, 0x69, 0x6f, 0x6e, 0x2f, 0x63, 0x73, 0x72, 0x63, 0x2f, 0x63, 0x75, 0x74, 0x6c, 0x61, 0x73
        /*0056*/ 	.byte	0x73, 0x2f, 0x69, 0x6e, 0x63, 0x6c, 0x75, 0x64, 0x65, 0x2f, 0x63, 0x75, 0x74, 0x65, 0x2f, 0x70
        /*0066*/ 	.byte	0x6f, 0x69, 0x6e, 0x74, 0x65, 0x72, 0x5f, 0x66, 0x6c, 0x61, 0x67, 0x67, 0x65, 0x64, 0x2e, 0x68
        /*0076*/ 	.byte	0x70, 0x70, 0x00
	.type		__unnamed_5,@object
	.size		__unnamed_5,(__unnamed_6 - __unnamed_5)
__unnamed_5:
        /* <DEDUP_REMOVED lines=24> */
        /*01f9*/ 	.byte	0x3e, 0x3e, 0x20, 0x26, 0x5d, 0x00
	.type		__unnamed_6,@object
	.size		__unnamed_6,(__unnamed_3 - __unnamed_6)
__unnamed_6:
        /* <DEDUP_REMOVED lines=25> */
	.type		__unnamed_3,@object
	.size		__unnamed_3,(__unnamed_4 - __unnamed_3)
__unnamed_3:
        /* <DEDUP_REMOVED lines=29> */
        /*0555*/ 	.byte	0x5d, 0x00
	.type		__unnamed_4,@object
	.size		__unnamed_4,(__unnamed_2 - __unnamed_4)
__unnamed_4:
        /* <DEDUP_REMOVED lines=30> */
	.type		__unnamed_2,@object
	.size		__unnamed_2,(__unnamed_1 - __unnamed_2)
__unnamed_2:
        /* <DEDUP_REMOVED lines=30> */
	.type		__unnamed_1,@object
	.size		__unnamed_1,(.L_0 - __unnamed_1)
__unnamed_1:
        /* <DEDUP_REMOVED lines=30> */
.L_0:


//--------------------- .nv.shared._ZN7cutlass13device_kernelIN5flash11enable_sm90INS1_16FlashAttnFwdSm90INS1_25CollectiveMainloopFwdSm90ILi2EN4cute5tupleIJNS5_1CILi1EEES8_S8_EEENS6_IJNS7_ILi192EEENS7_ILi128EEENS7_ILi96EEEEEELi96ENS_12float_e4m3_tEfNS_4arch4Sm90ELb0ELb0ELb0ELb0ELb1ELb0ELb0ELb1ELb1ELb1ELb0ELb0EEENS1_21CollectiveEpilogueFwdINS6_IJSA_SC_SB_EEES9_NS_10bfloat16_tESG_Li384ELb0ELb1ELb0ELb1EEENS1_29StaticPersistentTileSchedulerILb0EEEEEEEEEvNT_6ParamsE --------------------------
	.section	.nv.shared._ZN7cutlass13device_kernelIN5flash11enable_sm90INS1_16FlashAttnFwdSm90INS1_25CollectiveMainloopFwdSm90ILi2EN4cute5tupleIJNS5_1CILi1EEES8_S8_EEENS6_IJNS7_ILi192EEENS7_ILi128EEENS7_ILi96EEEEEELi96ENS_12float_e4m3_tEfNS_4arch4Sm90ELb0ELb0ELb0ELb0ELb1ELb0ELb0ELb1ELb1ELb1ELb0ELb0EEENS1_21CollectiveEpilogueFwdINS6_IJSA_SC_SB_EEES9_NS_10bfloat16_tESG_Li384ELb0ELb1ELb0ELb1EEENS1_29StaticPersistentTileSchedulerILb0EEEEEEEEEvNT_6ParamsE,"aw",@nobits
	.sectionflags	@""
	.align	16
	.zero		1024


//--------------------- .nv.shared.reserved.0     --------------------------
	.section	.nv.shared.reserved.0,"aw",@nobits
	.weak		__nv_reservedSMEM_offset_0_alias
	.size		__nv_reservedSMEM_offset_0_alias, 0, 0
	.other		__nv_reservedSMEM_offset_0_alias,@"STO_CUDA_RESERVED_SHARED STV_DEFAULT"
__nv_reservedSMEM_offset_0_alias:
	.zero		0


//--------------------- .nv.global                --------------------------
	.section	.nv.global,"aw",@nobits
.nv.global:
	.type		_ZN71_INTERNAL_468d2551_35_flash_fwd_hdim96_e4m3_paged_sm90_cu_ea41c527_45034cute1_E,@object
	.size		_ZN71_INTERNAL_468d2551_35_flash_fwd_hdim96_e4m3_paged_sm90_cu_ea41c527_45034cute1_E,(_ZN71_INTERNAL_468d2551_35_flash_fwd_hdim96_e4m3_paged_sm90_cu_ea41c527_45034cuda3std3__45__cpo6cbeginE - _ZN71_INTERNAL_468d2551_35_flash_fwd_hdim96_e4m3_paged_sm90_cu_ea41c527_45034cute1_E)
_ZN71_INTERNAL_468d2551_35_flash_fwd_hdim96_e4m3_paged_sm90_cu_ea41c527_45034cute1_E:
	.zero		1
	.type		_ZN71_INTERNAL_468d2551_35_flash_fwd_hdim96_e4m3_paged_sm90_cu_ea41c527_45034cuda3std3__45__cpo6cbeginE,@object
	.size		_ZN71_INTERNAL_468d2551_35_flash_fwd_hdim96_e4m3_paged_sm90_cu_ea41c527_45034cuda3std3__45__cpo6cbeginE,(_ZN71_INTERNAL_468d2551_35_flash_fwd_hdim96_e4m3_paged_sm90_cu_ea41c527_45034cuda3std3__48in_placeE - _ZN71_INTERNAL_468d2551_35_flash_fwd_hdim96_e4m3_paged_sm90_cu_ea41c527_45034cuda3std3__45__cpo6cbeginE)
_ZN71_INTERNAL_468d2551_35_flash_fwd_hdim96_e4m3_paged_sm90_cu_ea41c527_45034cuda3std3__45__cpo6cbeginE:
	.zero		1
	.type		_ZN71_INTERNAL_468d2551_35_flash_fwd_hdim96_e4m3_paged_sm90_cu_ea41c527_45034cuda3std3__48in_placeE,@object
	.size		_ZN71_INTERNAL_468d2551_35_flash_fwd_hdim96_e4m3_paged_sm90_cu_ea41c527_45034cuda3std3__48in_placeE,(_ZN71_INTERNAL_468d2551_35_flash_fwd_hdim96_e4m3_paged_sm90_cu_ea41c527_45034cuda3std6ranges3__45__cpo9iter_moveE - _ZN71_INTERNAL_468d2551_35_flash_fwd_hdim96_e4m3_paged_sm90_cu_ea41c527_45034cuda3std3__48in_placeE)
_ZN71_INTERNAL_468d2551_35_flash_fwd_hdim96_e4m3_paged_sm90_cu_ea41c527_45034cuda3std3__48in_placeE:
	.zero		1
	.type		_ZN71_INTERNAL_468d2551_35_flash_fwd_hdim96_e4m3_paged_sm90_cu_ea41c527_45034cuda3std6ranges3__45__cpo9iter_moveE,@object
	.size		_ZN71_INTERNAL_468d2551_35_flash_fwd_hdim96_e4m3_paged_sm90_cu_ea41c527_45034cuda3std6ranges3__45__cpo9iter_moveE,(_ZN71_INTERNAL_468d2551_35_flash_fwd_hdim96_e4m3_paged_sm90_cu_ea41c527_45034cuda3std3__45__cpo5beginE - _ZN71_INTERNAL_468d2551_35_flash_fwd_hdim96_e4m3_paged_sm90_cu_ea41c527_45034cuda3std6ranges3__45__cpo9iter_moveE)
_ZN71_INTERNAL_468d2551_35_flash_fwd_hdim96_e4m3_paged_sm90_cu_ea41c527_45034cuda3std6ranges3__45__cpo9iter_moveE:
	.zero		1
	.type		_ZN71_INTERNAL_468d2551_35_flash_fwd_hdim96_e4m3_paged_sm90_cu_ea41c527_45034cuda3std3__45__cpo5beginE,@object
	.size		_ZN71_INTERNAL_468d2551_35_flash_fwd_hdim96_e4m3_paged_sm90_cu_ea41c527_45034cuda3std3__45__cpo5beginE,(_ZN71_INTERNAL_468d2551_35_flash_fwd_hdim96_e4m3_paged_sm90_cu_ea41c527_45034cuda3std3__473_GLOBAL__N__468d2551_35_flash_fwd_hdim96_e4m3_paged_sm90_cu_ea41c527_45036ignoreE - _ZN71_INTERNAL_468d2551_35_flash_fwd_hdim96_e4m3_paged_sm90_cu_ea41c527_45034cuda3std3__45__cpo5beginE)
_ZN71_INTERNAL_468d2551_35_flash_fwd_hdim96_e4m3_paged_sm90_cu_ea41c527_45034cuda3std3__45__cpo5beginE:
	.zero		1
	.type		_ZN71_INTERNAL_468d2551_35_flash_fwd_hdim96_e4m3_paged_sm90_cu_ea41c527_45034cuda3std3__473_GLOBAL__N__468d2551_35_flash_fwd_hdim96_e4m3_paged_sm90_cu_ea41c527_45036ignoreE,@object
	.size		_ZN71_INTERNAL_468d2551_35_flash_fwd_hdim96_e4m3_paged_sm90_cu_ea41c527_45034cuda3std3__473_GLOBAL__N__468d2551_35_flash_fwd_hdim96_e4m3_paged_sm90_cu_ea41c527_45036ignoreE,(_ZN71_INTERNAL_468d2551_35_flash_fwd_hdim96_e4m3_paged_sm90_cu_ea41c527_45034cute7productE - _ZN71_INTERNAL_468d2551_35_flash_fwd_hdim96_e4m3_paged_sm90_cu_ea41c527_45034cuda3std3__473_GLOBAL__N__468d2551_35_flash_fwd_hdim96_e4m3_paged_sm90_cu_ea41c527_45036ignoreE)
_ZN71_INTERNAL_468d2551_35_flash_fwd_hdim96_e4m3_paged_sm90_cu_ea41c527_45034cuda3std3__473_GLOBAL__N__468d2551_35_flash_fwd_hdim96_e4m3_paged_sm90_cu_ea41c527_45036ignoreE:
	.zero		1
	.type		_ZN71_INTERNAL_468d2551_35_flash_fwd_hdim96_e4m3_paged_sm90_cu_ea41c527_45034cute7productE,@object
	.size		_ZN71_INTERNAL_468d2551_35_flash_fwd_hdim96_e4m3_paged_sm90_cu_ea41c527_45034cute7productE,(_ZN71_INTERNAL_468d2551_35_flash_fwd_hdim96_e4m3_paged_sm90_cu_ea41c527_45034cuda3std3__45__cpo3endE - _ZN71_INTERNAL_468d2551_35_flash_fwd_hdim96_e4m3_paged_sm90_cu_ea41c527_45034cute7productE)
_ZN71_INTERNAL_468d2551_35_flash_fwd_hdim96_e4m3_paged_sm90_cu_ea41c527_45034cute7productE:
	.zero		1
	.type		_ZN71_INTERNAL_468d2551_35_flash_fwd_hdim96_e4m3_paged_sm90_cu_ea41c527_45034cuda3std3__45__cpo3endE,@object
	.size		_ZN71_INTERNAL_468d2551_35_flash_fwd_hdim96_e4m3_paged_sm90_cu_ea41c527_45034cuda3std3__45__cpo3endE,(_ZN71_INTERNAL_468d2551_35_flash_fwd_hdim96_e4m3_paged_sm90_cu_ea41c527_45034cuda3std3__419piecewise_constructE - _ZN71_INTERNAL_468d2551_35_flash_fwd_hdim96_e4m3_paged_sm90_cu_ea41c527_45034cuda3std3__45__cpo3endE)
_ZN71_INTERNAL_468d2551_35_flash_fwd_hdim96_e4m3_paged_sm90_cu_ea41c527_45034cuda3std3__45__cpo3endE:
	.zero		1
	.type		_ZN71_INTERNAL_468d2551_35_flash_fwd_hdim96_e4m3_paged_sm90_cu_ea41c527_45034cuda3std3__419piecewise_constructE,@object
	.size		_ZN71_INTERNAL_468d2551_35_flash_fwd_hdim96_e4m3_paged_sm90_cu_ea41c527_45034cuda3std3__419piecewise_constructE,(_ZN71_INTERNAL_468d2551_35_flash_fwd_hdim96_e4m3_paged_sm90_cu_ea41c527_45034cuda3std3__45__cpo4cendE - _ZN71_INTERNAL_468d2551_35_flash_fwd_hdim96_e4m3_paged_sm90_cu_ea41c527_45034cuda3std3__419piecewise_constructE)
_ZN71_INTERNAL_468d2551_35_flash_fwd_hdim96_e4m3_paged_sm90_cu_ea41c527_45034cuda3std3__419piecewise_constructE:
	.zero		1
	.type		_ZN71_INTERNAL_468d2551_35_flash_fwd_hdim96_e4m3_paged_sm90_cu_ea41c527_45034cuda3std3__45__cpo4cendE,@object
	.size		_ZN71_INTERNAL_468d2551_35_flash_fwd_hdim96_e4m3_paged_sm90_cu_ea41c527_45034cuda3std3__45__cpo4cendE,(_ZN71_INTERNAL_468d2551_35_flash_fwd_hdim96_e4m3_paged_sm90_cu_ea41c527_45034cuda3std6ranges3__45__cpo4swapE - _ZN71_INTERNAL_468d2551_35_flash_fwd_hdim96_e4m3_paged_sm90_cu_ea41c527_45034cuda3std3__45__cpo4cendE)
_ZN71_INTERNAL_468d2551_35_flash_fwd_hdim96_e4m3_paged_sm90_cu_ea41c527_45034cuda3std3__45__cpo4cendE:
	.zero		1
	.type		_ZN71_INTERNAL_468d2551_35_flash_fwd_hdim96_e4m3_paged_sm90_cu_ea41c527_45034cuda3std6ranges3__45__cpo4swapE,@object
	.size		_ZN71_INTERNAL_468d2551_35_flash_fwd_hdim96_e4m3_paged_sm90_cu_ea41c527_45034cuda3std6ranges3__45__cpo4swapE,(.L_14 - _ZN71_INTERNAL_468d2551_35_flash_fwd_hdim96_e4m3_paged_sm90_cu_ea41c527_45034cuda3std6ranges3__45__cpo4swapE)
_ZN71_INTERNAL_468d2551_35_flash_fwd_hdim96_e4m3_paged_sm90_cu_ea41c527_45034cuda3std6ranges3__45__cpo4swapE:
	.zero		1
.L_14:


//--------------------- .nv.shared._ZN7cutlass13device_kernelIN5flash11enable_sm90INS1_16FlashAttnFwdSm90INS1_25CollectiveMainloopFwdSm90ILi2EN4cute5tupleIJNS5_1CILi1EEES8_S8_EEENS6_IJNS7_ILi192EEENS7_ILi128EEENS7_ILi96EEEEEELi96ENS_12float_e4m3_tEfNS_4arch4Sm90ELb0ELb0ELb0ELb1ELb1ELb0ELb0ELb1ELb1ELb1ELb0ELb0EEENS1_21CollectiveEpilogueFwdINS6_IJSA_SC_SB_EEES9_NS_10bfloat16_tESG_Li384ELb1ELb1ELb0ELb1EEENS1_36VarlenDynamicPersistentTileSchedulerILi192ELi128ELi384ELi128ELb0ELb1ELb1ELb0ELb1ELb1EEEEEEEEEvNT_6ParamsE --------------------------
	.section	.nv.shared._ZN7cutlass13device_kernelIN5flash11enable_sm90INS1_16FlashAttnFwdSm90INS1_25CollectiveMainloopFwdSm90ILi2EN4cute5tupleIJNS5_1CILi1EEES8_S8_EEENS6_IJNS7_ILi192EEENS7_ILi128EEENS7_ILi96EEEEEELi96ENS_12float_e4m3_tEfNS_4arch4Sm90ELb0ELb0ELb0ELb1ELb1ELb0ELb0ELb1ELb1ELb1ELb0ELb0EEENS1_21CollectiveEpilogueFwdINS6_IJSA_SC_SB_EEES9_NS_10bfloat16_tESG_Li384ELb1ELb1ELb0ELb1EEENS1_36VarlenDynamicPersistentTileSchedulerILi192ELi128ELi384ELi128ELb0ELb1ELb1ELb0ELb1ELb1EEEEEEEEEvNT_6ParamsE,"aw",@nobits
	.sectionflags	@""
	.align	16
	.zero		1024


//--------------------- .nv.shared._ZN7cutlass13device_kernelIN5flash11enable_sm90INS1_16FlashAttnFwdSm90INS1_25CollectiveMainloopFwdSm90ILi2EN4cute5tupleIJNS5_1CILi1EEES8_S8_EEENS6_IJNS7_ILi192EEENS7_ILi128EEENS7_ILi96EEEEEELi96ENS_12float_e4m3_tEfNS_4arch4Sm90ELb0ELb0ELb0ELb1ELb1ELb1ELb0ELb1ELb1ELb1ELb0ELb0EEENS1_21CollectiveEpilogueFwdINS6_IJSA_SC_SB_EEES9_NS_10bfloat16_tESG_Li384ELb1ELb1ELb0ELb1EEENS1_36VarlenDynamicPersistentTileSchedulerILi192ELi128ELi384ELi128ELb0ELb1ELb1ELb0ELb1ELb1EEEEEEEEEvNT_6ParamsE --------------------------
	.section	.nv.shared._ZN7cutlass13device_kernelIN5flash11enable_sm90INS1_16FlashAttnFwdSm90INS1_25CollectiveMainloopFwdSm90ILi2EN4cute5tupleIJNS5_1CILi1EEES8_S8_EEENS6_IJNS7_ILi192EEENS7_ILi128EEENS7_ILi96EEEEEELi96ENS_12float_e4m3_tEfNS_4arch4Sm90ELb0ELb0ELb0ELb1ELb1ELb1ELb0ELb1ELb1ELb1ELb0ELb0EEENS1_21CollectiveEpilogueFwdINS6_IJSA_SC_SB_EEES9_NS_10bfloat16_tESG_Li384ELb1ELb1ELb0ELb1EEENS1_36VarlenDynamicPersistentTileSchedulerILi192ELi128ELi384ELi128ELb0ELb1ELb1ELb0ELb1ELb1EEEEEEEEEvNT_6ParamsE,"aw",@nobits
	.sectionflags	@""
	.align	16
	.zero		1024


//--------------------- .nv.shared._ZN7cutlass13device_kernelIN5flash11enable_sm90INS1_16FlashAttnFwdSm90INS1_25CollectiveMainloopFwdSm90ILi2EN4cute5tupleIJNS5_1CILi1EEES8_S8_EEENS6_IJNS7_ILi192EEENS7_ILi128EEENS7_ILi96EEEEEELi96ENS_12float_e4m3_tEfNS_4arch4Sm90ELb0ELb1ELb0ELb0ELb1ELb0ELb0ELb1ELb1ELb1ELb0ELb0EEENS1_21CollectiveEpilogueFwdINS6_IJSA_SC_SB_EEES9_NS_10bfloat16_tESG_Li384ELb0ELb1ELb0ELb1EEENS1_30DynamicPersistentTileSchedulerILi384ELi128ELb0ELb1ELb1EEEEEEEEEvNT_6ParamsE --------------------------
	.section	.nv.shared._ZN7cutlass13device_kernelIN5flash11enable_sm90INS1_16FlashAttnFwdSm90INS1_25CollectiveMainloopFwdSm90ILi2EN4cute5tupleIJNS5_1CILi1EEES8_S8_EEENS6_IJNS7_ILi192EEENS7_ILi128EEENS7_ILi96EEEEEELi96ENS_12float_e4m3_tEfNS_4arch4Sm90ELb0ELb1ELb0ELb0ELb1ELb0ELb0ELb1ELb1ELb1ELb0ELb0EEENS1_21CollectiveEpilogueFwdINS6_IJSA_SC_SB_EEES9_NS_10bfloat16_tESG_Li384ELb0ELb1ELb0ELb1EEENS1_30DynamicPersistentTileSchedulerILi384ELi128ELb0ELb1ELb1EEEEEEEEEvNT_6ParamsE,"aw",@nobits
	.sectionflags	@""
	.align	16
	.zero		1024


//--------------------- .nv.shared._ZN7cutlass13device_kernelIN5flash11enable_sm90INS1_16FlashAttnFwdSm90INS1_25CollectiveMainloopFwdSm90ILi2EN4cute5tupleIJNS5_1CILi1EEES8_S8_EEENS6_IJNS7_ILi192EEENS7_ILi128EEENS7_ILi96EEEEEELi96ENS_12float_e4m3_tEfNS_4arch4Sm90ELb0ELb1ELb0ELb1ELb1ELb0ELb0ELb1ELb1ELb1ELb0ELb0EEENS1_21CollectiveEpilogueFwdINS6_IJSA_SC_SB_EEES9_NS_10bfloat16_tESG_Li384ELb1ELb1ELb0ELb1EEENS1_36VarlenDynamicPersistentTileSchedulerILi192ELi128ELi384ELi128ELb0ELb1ELb1ELb1ELb0ELb1EEEEEEEEEvNT_6ParamsE --------------------------
	.section	.nv.shared._ZN7cutlass13device_kernelIN5flash11enable_sm90INS1_16FlashAttnFwdSm90INS1_25CollectiveMainloopFwdSm90ILi2EN4cute5tupleIJNS5_1CILi1EEES8_S8_EEENS6_IJNS7_ILi192EEENS7_ILi128EEENS7_ILi96EEEEEELi96ENS_12float_e4m3_tEfNS_4arch4Sm90ELb0ELb1ELb0ELb1ELb1ELb0ELb0ELb1ELb1ELb1ELb0ELb0EEENS1_21CollectiveEpilogueFwdINS6_IJSA_SC_SB_EEES9_NS_10bfloat16_tESG_Li384ELb1ELb1ELb0ELb1EEENS1_36VarlenDynamicPersistentTileSchedulerILi192ELi128ELi384ELi128ELb0ELb1ELb1ELb1ELb0ELb1EEEEEEEEEvNT_6ParamsE,"aw",@nobits
	.sectionflags	@""
	.align	16
	.zero		1024


//--------------------- .nv.shared._ZN7cutlass13device_kernelIN5flash11enable_sm90INS1_16FlashAttnFwdSm90INS1_25CollectiveMainloopFwdSm90ILi2EN4cute5tupleIJNS5_1CILi1EEES8_S8_EEENS6_IJNS7_ILi192EEENS7_ILi128EEENS7_ILi96EEEEEELi96ENS_12float_e4m3_tEfNS_4arch4Sm90ELb0ELb1ELb0ELb1ELb1ELb1ELb0ELb1ELb1ELb1ELb0ELb0EEENS1_21CollectiveEpilogueFwdINS6_IJSA_SC_SB_EEES9_NS_10bfloat16_tESG_Li384ELb1ELb1ELb0ELb1EEENS1_36VarlenDynamicPersistentTileSchedulerILi192ELi128ELi384ELi128ELb0ELb1ELb1ELb1ELb0ELb1EEEEEEEEEvNT_6ParamsE --------------------------
	.section	.nv.shared._ZN7cutlass13device_kernelIN5flash11enable_sm90INS1_16FlashAttnFwdSm90INS1_25CollectiveMainloopFwdSm90ILi2EN4cute5tupleIJNS5_1CILi1EEES8_S8_EEENS6_IJNS7_ILi192EEENS7_ILi128EEENS7_ILi96EEEEEELi96ENS_12float_e4m3_tEfNS_4arch4Sm90ELb0ELb1ELb0ELb1ELb1ELb1ELb0ELb1ELb1ELb1ELb0ELb0EEENS1_21CollectiveEpilogueFwdINS6_IJSA_SC_SB_EEES9_NS_10bfloat16_tESG_Li384ELb1ELb1ELb0ELb1EEENS1_36VarlenDynamicPersistentTileSchedulerILi192ELi128ELi384ELi128ELb0ELb1ELb1ELb1ELb0ELb1EEEEEEEEEvNT_6ParamsE,"aw",@nobits
	.sectionflags	@""
	.align	16
	.zero		1024


//--------------------- .nv.shared._ZN7cutlass13device_kernelIN5flash11enable_sm90INS1_16FlashAttnFwdSm90INS1_25CollectiveMainloopFwdSm90ILi2EN4cute5tupleIJNS5_1CILi1EEES8_S8_EEENS6_IJNS7_ILi192EEENS7_ILi128EEENS7_ILi96EEEEEELi96ENS_12float_e4m3_tEfNS_4arch4Sm90ELb1ELb0ELb0ELb0ELb1ELb0ELb0ELb1ELb1ELb1ELb0ELb0EEENS1_21CollectiveEpilogueFwdINS6_IJSA_SC_SB_EEES9_NS_10bfloat16_tESG_Li384ELb0ELb1ELb0ELb1EEENS1_30DynamicPersistentTileSchedulerILi384ELi128ELb0ELb1ELb1EEEEEEEEEvNT_6ParamsE --------------------------
	.section	.nv.shared._ZN7cutlass13device_kernelIN5flash11enable_sm90INS1_16FlashAttnFwdSm90INS1_25CollectiveMainloopFwdSm90ILi2EN4cute5tupleIJNS5_1CILi1EEES8_S8_EEENS6_IJNS7_ILi192EEENS7_ILi128EEENS7_ILi96EEEEEELi96ENS_12float_e4m3_tEfNS_4arch4Sm90ELb1ELb0ELb0ELb0ELb1ELb0ELb0ELb1ELb1ELb1ELb0ELb0EEENS1_21CollectiveEpilogueFwdINS6_IJSA_SC_SB_EEES9_NS_10bfloat16_tESG_Li384ELb0ELb1ELb0ELb1EEENS1_30DynamicPersistentTileSchedulerILi384ELi128ELb0ELb1ELb1EEEEEEEEEvNT_6ParamsE,"aw",@nobits
	.sectionflags	@""
	.align	16
	.zero		1024


//--------------------- .nv.shared._ZN7cutlass13device_kernelIN5flash11enable_sm90INS1_16FlashAttnFwdSm90INS1_25CollectiveMainloopFwdSm90ILi2EN4cute5tupleIJNS5_1CILi1EEES8_S8_EEENS6_IJNS7_ILi192EEENS7_ILi128EEENS7_ILi96EEEEEELi96ENS_12float_e4m3_tEfNS_4arch4Sm90ELb1ELb0ELb0ELb1ELb1ELb0ELb0ELb1ELb1ELb1ELb0ELb0EEENS1_21CollectiveEpilogueFwdINS6_IJSA_SC_SB_EEES9_NS_10bfloat16_tESG_Li384ELb1ELb1ELb0ELb1EEENS1_36VarlenDynamicPersistentTileSchedulerILi192ELi128ELi384ELi128ELb0ELb1ELb1ELb1ELb1ELb1EEEEEEEEEvNT_6ParamsE --------------------------
	.section	.nv.shared._ZN7cutlass13device_kernelIN5flash11enable_sm90INS1_16FlashAttnFwdSm90INS1_25CollectiveMainloopFwdSm90ILi2EN4cute5tupleIJNS5_1CILi1EEES8_S8_EEENS6_IJNS7_ILi192EEENS7_ILi128EEENS7_ILi96EEEEEELi96ENS_12float_e4m3_tEfNS_4arch4Sm90ELb1ELb0ELb0ELb1ELb1ELb0ELb0ELb1ELb1ELb1ELb0ELb0EEENS1_21CollectiveEpilogueFwdINS6_IJSA_SC_SB_EEES9_NS_10bfloat16_tESG_Li384ELb1ELb1ELb0ELb1EEENS1_36VarlenDynamicPersistentTileSchedulerILi192ELi128ELi384ELi128ELb0ELb1ELb1ELb1ELb1ELb1EEEEEEEEEvNT_6ParamsE,"aw",@nobits
	.sectionflags	@""
	.align	16
	.zero		1024


//--------------------- .nv.shared._ZN7cutlass13device_kernelIN5flash11enable_sm90INS1_16FlashAttnFwdSm90INS1_25CollectiveMainloopFwdSm90ILi2EN4cute5tupleIJNS5_1CILi1EEES8_S8_EEENS6_IJNS7_ILi192EEENS7_ILi128EEENS7_ILi96EEEEEELi96ENS_12float_e4m3_tEfNS_4arch4Sm90ELb1ELb0ELb0ELb1ELb1ELb1ELb0ELb1ELb1ELb1ELb0ELb0EEENS1_21CollectiveEpilogueFwdINS6_IJSA_SC_SB_EEES9_NS_10bfloat16_tESG_Li384ELb1ELb1ELb0ELb1EEENS1_36VarlenDynamicPersistentTileSchedulerILi192ELi128ELi384ELi128ELb0ELb1ELb1ELb1ELb1ELb1EEEEEEEEEvNT_6ParamsE --------------------------
	.section	.nv.shared._ZN7cutlass13device_kernelIN5flash11enable_sm90INS1_16FlashAttnFwdSm90INS1_25CollectiveMainloopFwdSm90ILi2EN4cute5tupleIJNS5_1CILi1EEES8_S8_EEENS6_IJNS7_ILi192EEENS7_ILi128EEENS7_ILi96EEEEEELi96ENS_12float_e4m3_tEfNS_4arch4Sm90ELb1ELb0ELb0ELb1ELb1ELb1ELb0ELb1ELb1ELb1ELb0ELb0EEENS1_21CollectiveEpilogueFwdINS6_IJSA_SC_SB_EEES9_NS_10bfloat16_tESG_Li384ELb1ELb1ELb0ELb1EEENS1_36VarlenDynamicPersistentTileSchedulerILi192ELi128ELi384ELi128ELb0ELb1ELb1ELb1ELb1ELb1EEEEEEEEEvNT_6ParamsE,"aw",@nobits
	.sectionflags	@""
	.align	16
	.zero		1024


//--------------------- .nv.constant0._ZN7cutlass13device_kernelIN5flash11enable_sm90INS1_16FlashAttnFwdSm90INS1_25CollectiveMainloopFwdSm90ILi2EN4cute5tupleIJNS5_1CILi1EEES8_S8_EEENS6_IJNS7_ILi192EEENS7_ILi128EEENS7_ILi96EEEEEELi96ENS_12float_e4m3_tEfNS_4arch4Sm90ELb0ELb0ELb0ELb0ELb1ELb0ELb0ELb1ELb1ELb1ELb0ELb0EEENS1_21CollectiveEpilogueFwdINS6_IJSA_SC_SB_EEES9_NS_10bfloat16_tESG_Li384ELb0ELb1ELb0ELb1EEENS1_29StaticPersistentTileSchedulerILb0EEEEEEEEEvNT_6ParamsE --------------------------
	.section	.nv.constant0._ZN7cutlass13device_kernelIN5flash11enable_sm90INS1_16FlashAttnFwdSm90INS1_25CollectiveMainloopFwdSm90ILi2EN4cute5tupleIJNS5_1CILi1EEES8_S8_EEENS6_IJNS7_ILi192EEENS7_ILi128EEENS7_ILi96EEEEEELi96ENS_12float_e4m3_tEfNS_4arch4Sm90ELb0ELb0ELb0ELb0ELb1ELb0ELb0ELb1ELb1ELb1ELb0ELb0EEENS1_21CollectiveEpilogueFwdINS6_IJSA_SC_SB_EEES9_NS_10bfloat16_tESG_Li384ELb0ELb1ELb0ELb1EEENS1_29StaticPersistentTileSchedulerILb0EEEEEEEEEvNT_6ParamsE,"a",@progbits
	.sectionflags	@""
	.align	4
.nv.constant0._ZN7cutlass13device_kernelIN5flash11enable_sm90INS1_16FlashAttnFwdSm90INS1_25CollectiveMainloopFwdSm90ILi2EN4cute5tupleIJNS5_1CILi1EEES8_S8_EEENS6_IJNS7_ILi192EEENS7_ILi128EEENS7_ILi96EEEEEELi96ENS_12float_e4m3_tEfNS_4arch4Sm90ELb0ELb0ELb0ELb0ELb1ELb0ELb0ELb1ELb1ELb1ELb0ELb0EEENS1_21CollectiveEpilogueFwdINS6_IJSA_SC_SB_EEES9_NS_10bfloat16_tESG_Li384ELb0ELb1ELb0ELb1EEENS1_29StaticPersistentTileSchedulerILb0EEEEEEEEEvNT_6ParamsE:
	.zero		3200


//--------------------- .nv.constant0._ZN7cutlass13device_kernelIN5flash11enable_sm90INS1_16FlashAttnFwdSm90INS1_25CollectiveMainloopFwdSm90ILi2EN4cute5tupleIJNS5_1CILi1EEES8_S8_EEENS6_IJNS7_ILi192EEENS7_ILi128EEENS7_ILi96EEEEEELi96ENS_12float_e4m3_tEfNS_4arch4Sm90ELb0ELb0ELb0ELb1ELb1ELb0ELb0ELb1ELb1ELb1ELb0ELb0EEENS1_21CollectiveEpilogueFwdINS6_IJSA_SC_SB_EEES9_NS_10bfloat16_tESG_Li384ELb1ELb1ELb0ELb1EEENS1_36VarlenDynamicPersistentTileSchedulerILi192ELi128ELi384ELi128ELb0ELb1ELb1ELb0ELb1ELb1EEEEEEEEEvNT_6ParamsE --------------------------
	.section	.nv.constant0._ZN7cutlass13device_kernelIN5flash11enable_sm90INS1_16FlashAttnFwdSm90INS1_25CollectiveMainloopFwdSm90ILi2EN4cute5tupleIJNS5_1CILi1EEES8_S8_EEENS6_IJNS7_ILi192EEENS7_ILi128EEENS7_ILi96EEEEEELi96ENS_12float_e4m3_tEfNS_4arch4Sm90ELb0ELb0ELb0ELb1ELb1ELb0ELb0ELb1ELb1ELb1ELb0ELb0EEENS1_21CollectiveEpilogueFwdINS6_IJSA_SC_SB_EEES9_NS_10bfloat16_tESG_Li384ELb1ELb1ELb0ELb1EEENS1_36VarlenDynamicPersistentTileSchedulerILi192ELi128ELi384ELi128ELb0ELb1ELb1ELb0ELb1ELb1EEEEEEEEEvNT_6ParamsE,"a",@progbits
	.sectionflags	@""
	.align	4
.nv.constant0._ZN7cutlass13device_kernelIN5flash11enable_sm90INS1_16FlashAttnFwdSm90INS1_25CollectiveMainloopFwdSm90ILi2EN4cute5tupleIJNS5_1CILi1EEES8_S8_EEENS6_IJNS7_ILi192EEENS7_ILi128EEENS7_ILi96EEEEEELi96ENS_12float_e4m3_tEfNS_4arch4Sm90ELb0ELb0ELb0ELb1ELb1ELb0ELb0ELb1ELb1ELb1ELb0ELb0EEENS1_21CollectiveEpilogueFwdINS6_IJSA_SC_SB_EEES9_NS_10bfloat16_tESG_Li384ELb1ELb1ELb0ELb1EEENS1_36VarlenDynamicPersistentTileSchedulerILi192ELi128ELi384ELi128ELb0ELb1ELb1ELb0ELb1ELb1EEEEEEEEEvNT_6ParamsE:
	.zero		3328


//--------------------- .nv.constant0._ZN7cutlass13device_kernelIN5flash11enable_sm90INS1_16FlashAttnFwdSm90INS1_25CollectiveMainloopFwdSm90ILi2EN4cute5tupleIJNS5_1CILi1EEES8_S8_EEENS6_IJNS7_ILi192EEENS7_ILi128EEENS7_ILi96EEEEEELi96ENS_12float_e4m3_tEfNS_4arch4Sm90ELb0ELb0ELb0ELb1ELb1ELb1ELb0ELb1ELb1ELb1ELb0ELb0EEENS1_21CollectiveEpilogueFwdINS6_IJSA_SC_SB_EEES9_NS_10bfloat16_tESG_Li384ELb1ELb1ELb0ELb1EEENS1_36VarlenDynamicPersistentTileSchedulerILi192ELi128ELi384ELi128ELb0ELb1ELb1ELb0ELb1ELb1EEEEEEEEEvNT_6ParamsE --------------------------
	.section	.nv.constant0._ZN7cutlass13device_kernelIN5flash11enable_sm90INS1_16FlashAttnFwdSm90INS1_25CollectiveMainloopFwdSm90ILi2EN4cute5tupleIJNS5_1CILi1EEES8_S8_EEENS6_IJNS7_ILi192EEENS7_ILi128EEENS7_ILi96EEEEEELi96ENS_12float_e4m3_tEfNS_4arch4Sm90ELb0ELb0ELb0ELb1ELb1ELb1ELb0ELb1ELb1ELb1ELb0ELb0EEENS1_21CollectiveEpilogueFwdINS6_IJSA_SC_SB_EEES9_NS_10bfloat16_tESG_Li384ELb1ELb1ELb0ELb1EEENS1_36VarlenDynamicPersistentTileSchedulerILi192ELi128ELi384ELi128ELb0ELb1ELb1ELb0ELb1ELb1EEEEEEEEEvNT_6ParamsE,"a",@progbits
	.sectionflags	@""
	.align	4
.nv.constant0._ZN7cutlass13device_kernelIN5flash11enable_sm90INS1_16FlashAttnFwdSm90INS1_25CollectiveMainloopFwdSm90ILi2EN4cute5tupleIJNS5_1CILi1EEES8_S8_EEENS6_IJNS7_ILi192EEENS7_ILi128EEENS7_ILi96EEEEEELi96ENS_12float_e4m3_tEfNS_4arch4Sm90ELb0ELb0ELb0ELb1ELb1ELb1ELb0ELb1ELb1ELb1ELb0ELb0EEENS1_21CollectiveEpilogueFwdINS6_IJSA_SC_SB_EEES9_NS_10bfloat16_tESG_Li384ELb1ELb1ELb0ELb1EEENS1_36VarlenDynamicPersistentTileSchedulerILi192ELi128ELi384ELi128ELb0ELb1ELb1ELb0ELb1ELb1EEEEEEEEEvNT_6ParamsE:
	.zero		3328


//--------------------- .nv.constant0._ZN7cutlass13device_kernelIN5flash11enable_sm90INS1_16FlashAttnFwdSm90INS1_25CollectiveMainloopFwdSm90ILi2EN4cute5tupleIJNS5_1CILi1EEES8_S8_EEENS6_IJNS7_ILi192EEENS7_ILi128EEENS7_ILi96EEEEEELi96ENS_12float_e4m3_tEfNS_4arch4Sm90ELb0ELb1ELb0ELb0ELb1ELb0ELb0ELb1ELb1ELb1ELb0ELb0EEENS1_21CollectiveEpilogueFwdINS6_IJSA_SC_SB_EEES9_NS_10bfloat16_tESG_Li384ELb0ELb1ELb0ELb1EEENS1_30DynamicPersistentTileSchedulerILi384ELi128ELb0ELb1ELb1EEEEEEEEEvNT_6ParamsE --------------------------
	.section	.nv.constant0._ZN7cutlass13device_kernelIN5flash11enable_sm90INS1_16FlashAttnFwdSm90INS1_25CollectiveMainloopFwdSm90ILi2EN4cute5tupleIJNS5_1CILi1EEES8_S8_EEENS6_IJNS7_ILi192EEENS7_ILi128EEENS7_ILi96EEEEEELi96ENS_12float_e4m3_tEfNS_4arch4Sm90ELb0ELb1ELb0ELb0ELb1ELb0ELb0ELb1ELb1ELb1ELb0ELb0EEENS1_21CollectiveEpilogueFwdINS6_IJSA_SC_SB_EEES9_NS_10bfloat16_tESG_Li384ELb0ELb1ELb0ELb1EEENS1_30DynamicPersistentTileSchedulerILi384ELi128ELb0ELb1ELb1EEEEEEEEEvNT_6ParamsE,"a",@progbits
	.sectionflags	@""
	.align	4
.nv.constant0._ZN7cutlass13device_kernelIN5flash11enable_sm90INS1_16FlashAttnFwdSm90INS1_25CollectiveMainloopFwdSm90ILi2EN4cute5tupleIJNS5_1CILi1EEES8_S8_EEENS6_IJNS7_ILi192EEENS7_ILi128EEENS7_ILi96EEEEEELi96ENS_12float_e4m3_tEfNS_4arch4Sm90ELb0ELb1ELb0ELb0ELb1ELb0ELb0ELb1ELb1ELb1ELb0ELb0EEENS1_21CollectiveEpilogueFwdINS6_IJSA_SC_SB_EEES9_NS_10bfloat16_tESG_Li384ELb0ELb1ELb0ELb1EEENS1_30DynamicPersistentTileSchedulerILi384ELi128ELb0ELb1ELb1EEEEEEEEEvNT_6ParamsE:
	.zero		3328


//--------------------- .nv.constant0._ZN7cutlass13device_kernelIN5flash11enable_sm90INS1_16FlashAttnFwdSm90INS1_25CollectiveMainloopFwdSm90ILi2EN4cute5tupleIJNS5_1CILi1EEES8_S8_EEENS6_IJNS7_ILi192EEENS7_ILi128EEENS7_ILi96EEEEEELi96ENS_12float_e4m3_tEfNS_4arch4Sm90ELb0ELb1ELb0ELb1ELb1ELb0ELb0ELb1ELb1ELb1ELb0ELb0EEENS1_21CollectiveEpilogueFwdINS6_IJSA_SC_SB_EEES9_NS_10bfloat16_tESG_Li384ELb1ELb1ELb0ELb1EEENS1_36VarlenDynamicPersistentTileSchedulerILi192ELi128ELi384ELi128ELb0ELb1ELb1ELb1ELb0ELb1EEEEEEEEEvNT_6ParamsE --------------------------
	.section	.nv.constant0._ZN7cutlass13device_kernelIN5flash11enable_sm90INS1_16FlashAttnFwdSm90INS1_25CollectiveMainloopFwdSm90ILi2EN4cute5tupleIJNS5_1CILi1EEES8_S8_EEENS6_IJNS7_ILi192EEENS7_ILi128EEENS7_ILi96EEEEEELi96ENS_12float_e4m3_tEfNS_4arch4Sm90ELb0ELb1ELb0ELb1ELb1ELb0ELb0ELb1ELb1ELb1ELb0ELb0EEENS1_21CollectiveEpilogueFwdINS6_IJSA_SC_SB_EEES9_NS_10bfloat16_tESG_Li384ELb1ELb1ELb0ELb1EEENS1_36VarlenDynamicPersistentTileSchedulerILi192ELi128ELi384ELi128ELb0ELb1ELb1ELb1ELb0ELb1EEEEEEEEEvNT_6ParamsE,"a",@progbits
	.sectionflags	@""
	.align	4
.nv.constant0._ZN7cutlass13device_kernelIN5flash11enable_sm90INS1_16FlashAttnFwdSm90INS1_25CollectiveMainloopFwdSm90ILi2EN4cute5tupleIJNS5_1CILi1EEES8_S8_EEENS6_IJNS7_ILi192EEENS7_ILi128EEENS7_ILi96EEEEEELi96ENS_12float_e4m3_tEfNS_4arch4Sm90ELb0ELb1ELb0ELb1ELb1ELb0ELb0ELb1ELb1ELb1ELb0ELb0EEENS1_21CollectiveEpilogueFwdINS6_IJSA_SC_SB_EEES9_NS_10bfloat16_tESG_Li384ELb1ELb1ELb0ELb1EEENS1_36VarlenDynamicPersistentTileSchedulerILi192ELi128ELi384ELi128ELb0ELb1ELb1ELb1ELb0ELb1EEEEEEEEEvNT_6ParamsE:
	.zero		3328


//--------------------- .nv.constant0._ZN7cutlass13device_kernelIN5flash11enable_sm90INS1_16FlashAttnFwdSm90INS1_25CollectiveMainloopFwdSm90ILi2EN4cute5tupleIJNS5_1CILi1EEES8_S8_EEENS6_IJNS7_ILi192EEENS7_ILi128EEENS7_ILi96EEEEEELi96ENS_12float_e4m3_tEfNS_4arch4Sm90ELb0ELb1ELb0ELb1ELb1ELb1ELb0ELb1ELb1ELb1ELb0ELb0EEENS1_21CollectiveEpilogueFwdINS6_IJSA_SC_SB_EEES9_NS_10bfloat16_tESG_Li384ELb1ELb1ELb0ELb1EEENS1_36VarlenDynamicPersistentTileSchedulerILi192ELi128ELi384ELi128ELb0ELb1ELb1ELb1ELb0ELb1EEEEEEEEEvNT_6ParamsE --------------------------
	.section	.nv.constant0._ZN7cutlass13device_kernelIN5flash11enable_sm90INS1_16FlashAttnFwdSm90INS1_25CollectiveMainloopFwdSm90ILi2EN4cute5tupleIJNS5_1CILi1EEES8_S8_EEENS6_IJNS7_ILi192EEENS7_ILi128EEENS7_ILi96EEEEEELi96ENS_12float_e4m3_tEfNS_4arch4Sm90ELb0ELb1ELb0ELb1ELb1ELb1ELb0ELb1ELb1ELb1ELb0ELb0EEENS1_21CollectiveEpilogueFwdINS6_IJSA_SC_SB_EEES9_NS_10bfloat16_tESG_Li384ELb1ELb1ELb0ELb1EEENS1_36VarlenDynamicPersistentTileSchedulerILi192ELi128ELi384ELi128ELb0ELb1ELb1ELb1ELb0ELb1EEEEEEEEEvNT_6ParamsE,"a",@progbits
	.sectionflags	@""
	.align	4
.nv.constant0._ZN7cutlass13device_kernelIN5flash11enable_sm90INS1_16FlashAttnFwdSm90INS1_25CollectiveMainloopFwdSm90ILi2EN4cute5tupleIJNS5_1CILi1EEES8_S8_EEENS6_IJNS7_ILi192EEENS7_ILi128EEENS7_ILi96EEEEEELi96ENS_12float_e4m3_tEfNS_4arch4Sm90ELb0ELb1ELb0ELb1ELb1ELb1ELb0ELb1ELb1ELb1ELb0ELb0EEENS1_21CollectiveEpilogueFwdINS6_IJSA_SC_SB_EEES9_NS_10bfloat16_tESG_Li384ELb1ELb1ELb0ELb1EEENS1_36VarlenDynamicPersistentTileSchedulerILi192ELi128ELi384ELi128ELb0ELb1ELb1ELb1ELb0ELb1EEEEEEEEEvNT_6ParamsE:
	.zero		3328


//--------------------- .nv.constant0._ZN7cutlass13device_kernelIN5flash11enable_sm90INS1_16FlashAttnFwdSm90INS1_25CollectiveMainloopFwdSm90ILi2EN4cute5tupleIJNS5_1CILi1EEES8_S8_EEENS6_IJNS7_ILi192EEENS7_ILi128EEENS7_ILi96EEEEEELi96ENS_12float_e4m3_tEfNS_4arch4Sm90ELb1ELb0ELb0ELb0ELb1ELb0ELb0ELb1ELb1ELb1ELb0ELb0EEENS1_21CollectiveEpilogueFwdINS6_IJSA_SC_SB_EEES9_NS_10bfloat16_tESG_Li384ELb0ELb1ELb0ELb1EEENS1_30DynamicPersistentTileSchedulerILi384ELi128ELb0ELb1ELb1EEEEEEEEEvNT_6ParamsE --------------------------
	.section	.nv.constant0._ZN7cutlass13device_kernelIN5flash11enable_sm90INS1_16FlashAttnFwdSm90INS1_25CollectiveMainloopFwdSm90ILi2EN4cute5tupleIJNS5_1CILi1EEES8_S8_EEENS6_IJNS7_ILi192EEENS7_ILi128EEENS7_ILi96EEEEEELi96ENS_12float_e4m3_tEfNS_4arch4Sm90ELb1ELb0ELb0ELb0ELb1ELb0ELb0ELb1ELb1ELb1ELb0ELb0EEENS1_21CollectiveEpilogueFwdINS6_IJSA_SC_SB_EEES9_NS_10bfloat16_tESG_Li384ELb0ELb1ELb0ELb1EEENS1_30DynamicPersistentTileSchedulerILi384ELi128ELb0ELb1ELb1EEEEEEEEEvNT_6ParamsE,"a",@progbits
	.sectionflags	@""
	.align	4
.nv.constant0._ZN7cutlass13device_kernelIN5flash11enable_sm90INS1_16FlashAttnFwdSm90INS1_25CollectiveMainloopFwdSm90ILi2EN4cute5tupleIJNS5_1CILi1EEES8_S8_EEENS6_IJNS7_ILi192EEENS7_ILi128EEENS7_ILi96EEEEEELi96ENS_12float_e4m3_tEfNS_4arch4Sm90ELb1ELb0ELb0ELb0ELb1ELb0ELb0ELb1ELb1ELb1ELb0ELb0EEENS1_21CollectiveEpilogueFwdINS6_IJSA_SC_SB_EEES9_NS_10bfloat16_tESG_Li384ELb0ELb1ELb0ELb1EEENS1_30DynamicPersistentTileSchedulerILi384ELi128ELb0ELb1ELb1EEEEEEEEEvNT_6ParamsE:
	.zero		3328


//--------------------- .nv.constant0._ZN7cutlass13device_kernelIN5flash11enable_sm90INS1_16FlashAttnFwdSm90INS1_25CollectiveMainloopFwdSm90ILi2EN4cute5tupleIJNS5_1CILi1EEES8_S8_EEENS6_IJNS7_ILi192EEENS7_ILi128EEENS7_ILi96EEEEEELi96ENS_12float_e4m3_tEfNS_4arch4Sm90ELb1ELb0ELb0ELb1ELb1ELb0ELb0ELb1ELb1ELb1ELb0ELb0EEENS1_21CollectiveEpilogueFwdINS6_IJSA_SC_SB_EEES9_NS_10bfloat16_tESG_Li384ELb1ELb1ELb0ELb1EEENS1_36VarlenDynamicPersistentTileSchedulerILi192ELi128ELi384ELi128ELb0ELb1ELb1ELb1ELb1ELb1EEEEEEEEEvNT_6ParamsE --------------------------
	.section	.nv.constant0._ZN7cutlass13device_kernelIN5flash11enable_sm90INS1_16FlashAttnFwdSm90INS1_25CollectiveMainloopFwdSm90ILi2EN4cute5tupleIJNS5_1CILi1EEES8_S8_EEENS6_IJNS7_ILi192EEENS7_ILi128EEENS7_ILi96EEEEEELi96ENS_12float_e4m3_tEfNS_4arch4Sm90ELb1ELb0ELb0ELb1ELb1ELb0ELb0ELb1ELb1ELb1ELb0ELb0EEENS1_21CollectiveEpilogueFwdINS6_IJSA_SC_SB_EEES9_NS_10bfloat16_tESG_Li384ELb1ELb1ELb0ELb1EEENS1_36VarlenDynamicPersistentTileSchedulerILi192ELi128ELi384ELi128ELb0ELb1ELb1ELb1ELb1ELb1EEEEEEEEEvNT_6ParamsE,"a",@progbits
	.sectionflags	@""
	.align	4
.nv.constant0._ZN7cutlass13device_kernelIN5flash11enable_sm90INS1_16FlashAttnFwdSm90INS1_25CollectiveMainloopFwdSm90ILi2EN4cute5tupleIJNS5_1CILi1EEES8_S8_EEENS6_IJNS7_ILi192EEENS7_ILi128EEENS7_ILi96EEEEEELi96ENS_12float_e4m3_tEfNS_4arch4Sm90ELb1ELb0ELb0ELb1ELb1ELb0ELb0ELb1ELb1ELb1ELb0ELb0EEENS1_21CollectiveEpilogueFwdINS6_IJSA_SC_SB_EEES9_NS_10bfloat16_tESG_Li384ELb1ELb1ELb0ELb1EEENS1_36VarlenDynamicPersistentTileSchedulerILi192ELi128ELi384ELi128ELb0ELb1ELb1ELb1ELb1ELb1EEEEEEEEEvNT_6ParamsE:
	.zero		3328


//--------------------- .nv.constant0._ZN7cutlass13device_kernelIN5flash11enable_sm90INS1_16FlashAttnFwdSm90INS1_25CollectiveMainloopFwdSm90ILi2EN4cute5tupleIJNS5_1CILi1EEES8_S8_EEENS6_IJNS7_ILi192EEENS7_ILi128EEENS7_ILi96EEEEEELi96ENS_12float_e4m3_tEfNS_4arch4Sm90ELb1ELb0ELb0ELb1ELb1ELb1ELb0ELb1ELb1ELb1ELb0ELb0EEENS1_21CollectiveEpilogueFwdINS6_IJSA_SC_SB_EEES9_NS_10bfloat16_tESG_Li384ELb1ELb1ELb0ELb1EEENS1_36VarlenDynamicPersistentTileSchedulerILi192ELi128ELi384ELi128ELb0ELb1ELb1ELb1ELb1ELb1EEEEEEEEEvNT_6ParamsE --------------------------
	.section	.nv.constant0._ZN7cutlass13device_kernelIN5flash11enable_sm90INS1_16FlashAttnFwdSm90INS1_25CollectiveMainloopFwdSm90ILi2EN4cute5tupleIJNS5_1CILi1EEES8_S8_EEENS6_IJNS7_ILi192EEENS7_ILi128EEENS7_ILi96EEEEEELi96ENS_12float_e4m3_tEfNS_4arch4Sm90ELb1ELb0ELb0ELb1ELb1ELb1ELb0ELb1ELb1ELb1ELb0ELb0EEENS1_21CollectiveEpilogueFwdINS6_IJSA_SC_SB_EEES9_NS_10bfloat16_tESG_Li384ELb1ELb1ELb0ELb1EEENS1_36VarlenDynamicPersistentTileSchedulerILi192ELi128ELi384ELi128ELb0ELb1ELb1ELb1ELb1ELb1EEEEEEEEEvNT_6ParamsE,"a",@progbits
	.sectionflags	@""
	.align	4
.nv.constant0._ZN7cutlass13device_kernelIN5flash11enable_sm90INS1_16FlashAttnFwdSm90INS1_25CollectiveMainloopFwdSm90ILi2EN4cute5tupleIJNS5_1CILi1EEES8_S8_EEENS6_IJNS7_ILi192EEENS7_ILi128EEENS7_ILi96EEEEEELi96ENS_12float_e4m3_tEfNS_4arch4Sm90ELb1ELb0ELb0ELb1ELb1ELb1ELb0ELb1ELb1ELb1ELb0ELb0EEENS1_21CollectiveEpilogueFwdINS6_IJSA_SC_SB_EEES9_NS_10bfloat16_tESG_Li384ELb1ELb1ELb0ELb1EEENS1_36VarlenDynamicPersistentTileSchedulerILi192ELi128ELi384ELi128ELb0ELb1ELb1ELb1ELb1ELb1EEEEEEEEEvNT_6ParamsE:
	.zero		3328


//--------------------- SYMBOLS --------------------------

	.type		.nv.reservedSmem.offset0,@object
	.size		.nv.reservedSmem.offset0,0x4
	.type		__assertfail,@function
